def matmul_kernel(
    a_ptr,
    b_ptr,
    c_ptr,
    M,
    N,
    K,
    stride_am,
    stride_ak,
    stride_bk,
    stride_bn,
    stride_cm,
    stride_cn,
    BLOCK_M: tl.constexpr,
    BLOCK_N: tl.constexpr,
    BLOCK_K: tl.constexpr,
    GROUP_M: tl.constexpr,
):
    pid = tl.program_id(axis=0)
    num_pid_m = tl.cdiv(M, BLOCK_M)
    num_pid_n = tl.cdiv(N, BLOCK_N)
    num_pid_in_group = GROUP_M * num_pid_n
    group_id = pid // num_pid_in_group
    first_pid_m = group_id * GROUP_M
    group_size_m = min(num_pid_m - first_pid_m, GROUP_M)
    pid_m = first_pid_m + ((pid % num_pid_in_group) % group_size_m)
    pid_n = (pid % num_pid_in_group) // group_size_m

    offs_am = (pid_m * BLOCK_M + tl.arange(0, BLOCK_M)) % M
    offs_bn = (pid_n * BLOCK_N + tl.arange(0, BLOCK_N)) % N
    offs_k = tl.arange(0, BLOCK_K)
    a_ptrs = a_ptr + offs_am[:, None] * stride_am + offs_k[None, :] * stride_ak
    b_ptrs = b_ptr + offs_k[:, None] * stride_bk + offs_bn[None, :] * stride_bn

    acc = tl.zeros((BLOCK_M, BLOCK_N), dtype=tl.float32)
    for kk in range(0, tl.cdiv(K, BLOCK_K)):
        a = tl.load(a_ptrs, mask=offs_k[None, :] < K - kk * BLOCK_K, other=0.0)
        b = tl.load(b_ptrs, mask=offs_k[:, None] < K - kk * BLOCK_K, other=0.0)
        acc = tl.dot(a, b, acc)
        a_ptrs += BLOCK_K * stride_ak
        b_ptrs += BLOCK_K * stride_bk

    c = acc.to(c_ptr.dtype.element_ty)
    offs_cm = pid_m * BLOCK_M + tl.arange(0, BLOCK_M)
    offs_cn = pid_n * BLOCK_N + tl.arange(0, BLOCK_N)
    c_ptrs = c_ptr + offs_cm[:, None] * stride_cm + offs_cn[None, :] * stride_cn
    mask = (offs_cm[:, None] < M) & (offs_cn[None, :] < N)
    tl.store(c_ptrs, c, mask=mask)

# config = {"BLOCK_K": 128, "BLOCK_M": 256, "BLOCK_N": 32, "GROUP_M": 8, "arch": "sm_100", "dtype": "fp8e4m3", "num_ctas": 1, "num_stages": 3, "num_warps": 4}
# arch = sm_100


// ===== COMPILED SASS (sm_100a) =====

	.target	sm_100a

	.elftype	@"ET_EXEC"


//--------------------- .note.nv.tkinfo           --------------------------
	.section	.note.nv.tkinfo,"",@"SHT_NOTE"
	.sectionflags	@"SHF_NOTE_NV_TKINFO"
	.tkinfo
        /*0018*/ 	.word	0x00000081
        /*0030*/ 	.string	""
        /*0030*/ 	.string	"ptxas-blackwell"
        /*0030*/ 	.string	"Cuda compilation tools, release 12.9, V12.9.86"
        /*0030*/ 	.string	"Build cuda_12.9.r12.9/compiler.36037853_0"
        /*0030*/ 	.string	"-v  -suppress-debug-info  -lineinfo  -arch sm_100a "



//--------------------- .note.nv.cuver            --------------------------
	.section	.note.nv.cuver,"",@"SHT_NOTE"
	.sectionflags	@"SHF_NOTE_NV_CUVER"
        /*0018*/ 	.short	0x0001
        /*001a*/ 	.short	0x0064
        /*001c*/ 	.short	0x0001
        /*001e*/ 	.short	0x0000
        /*0020*/ 	.short	0x0001
        /*0022*/ 	.short	0x0000


//--------------------- .nv.info                  --------------------------
	.section	.nv.info,"",@"SHT_CUDA_INFO"
	.align	4


	//----- nvinfo : EIATTR_REGCOUNT
	.align		4
        /*0000*/ 	.byte	0x04, 0x2f
        /*0002*/ 	.short	(.L_4 - .L_3)
	.align		4
.L_3:
        /*0004*/ 	.word	index@(matmul_kernel)
        /*0008*/ 	.word	0x00000060


	//----- nvinfo : EIATTR_FRAME_SIZE
	.align		4
.L_4:
        /*000c*/ 	.byte	0x04, 0x11
        /*000e*/ 	.short	(.L_6 - .L_5)
	.align		4
.L_5:
        /*0010*/ 	.word	index@($__internal_2_$__cuda_sm10x_tcgen05_guardrail_trap_unallocated_columns_being_dealloced)
        /*0014*/ 	.word	0x00000e68


	//----- nvinfo : EIATTR_FRAME_SIZE
	.align		4
.L_6:
        /*0018*/ 	.byte	0x04, 0x11
        /*001a*/ 	.short	(.L_8 - .L_7)
	.align		4
.L_7:
        /*001c*/ 	.word	index@($__internal_1_$__cuda_sm10x_tcgen05_guardrail_trap_phase_invalid_during_alloc)
        /*0020*/ 	.word	0x00000e68


	//----- nvinfo : EIATTR_FRAME_SIZE
	.align		4
.L_8:
        /*0024*/ 	.byte	0x04, 0x11
        /*0026*/ 	.short	(.L_10 - .L_9)
	.align		4
.L_9:
        /*0028*/ 	.word	index@($__internal_0_$__cuda_sm10x_tcgen05_guardrail_trap_col_being_dealloced_not_returned_by_alloc)
        /*002c*/ 	.word	0x00000e68


	//----- nvinfo : EIATTR_FRAME_SIZE
	.align		4
.L_10:
        /*0030*/ 	.byte	0x04, 0x11
        /*0032*/ 	.short	(.L_12 - .L_11)
	.align		4
.L_11:
        /*0034*/ 	.word	index@(matmul_kernel)
        /*0038*/ 	.word	0x00000e68


	//----- nvinfo : EIATTR_MIN_STACK_SIZE
	.align		4
.L_12:
        /*003c*/ 	.byte	0x04, 0x12
        /*003e*/ 	.short	(.L_14 - .L_13)
	.align		4
.L_13:
        /*0040*/ 	.word	index@(matmul_kernel)
        /*0044*/ 	.word	0x00000e68
.L_14:


//--------------------- .nv.info.matmul_kernel    --------------------------
	.section	.nv.info.matmul_kernel,"",@"SHT_CUDA_INFO"
	.sectionflags	@""
	.align	4


	//----- nvinfo : EIATTR_CUDA_API_VERSION
	.align		4
        /*0000*/ 	.byte	0x04, 0x37
        /*0002*/ 	.short	(.L_16 - .L_15)
.L_15:
        /*0004*/ 	.word	0x00000081


	//----- nvinfo : EIATTR_KPARAM_INFO
	.align		4
.L_16:
        /*0008*/ 	.byte	0x04, 0x17
        /*000a*/ 	.short	(.L_18 - .L_17)
.L_17:
        /*000c*/ 	.word	0x00000000
        /*0010*/ 	.short	0x000d
        /*0012*/ 	.short	0x0048
        /*0014*/ 	.byte	0x00, 0xf4, 0x21, 0x00


	//----- nvinfo : EIATTR_KPARAM_INFO
	.align		4
.L_18:
        /*0018*/ 	.byte	0x04, 0x17
        /*001a*/ 	.short	(.L_20 - .L_19)
.L_19:
        /*001c*/ 	.word	0x00000000
        /*0020*/ 	.short	0x000c
        /*0022*/ 	.short	0x0040
        /*0024*/ 	.byte	0x00, 0xf4, 0x21, 0x00


	//----- nvinfo : EIATTR_KPARAM_INFO
	.align		4
.L_20:
        /*0028*/ 	.byte	0x04, 0x17
        /*002a*/ 	.short	(.L_22 - .L_21)
.L_21:
        /*002c*/ 	.word	0x00000000
        /*0030*/ 	.short	0x000b
        /*0032*/ 	.short	0x0038
        /*0034*/ 	.byte	0x00, 0xf0, 0x11, 0x00


	//----- nvinfo : EIATTR_KPARAM_INFO
	.align		4
.L_22:
        /*0038*/ 	.byte	0x04, 0x17
        /*003a*/ 	.short	(.L_24 - .L_23)
.L_23:
        /*003c*/ 	.word	0x00000000
        /*0040*/ 	.short	0x000a
        /*0042*/ 	.short	0x0034
        /*0044*/ 	.byte	0x00, 0xf0, 0x11, 0x00


	//----- nvinfo : EIATTR_KPARAM_INFO
	.align		4
.L_24:
        /*0048*/ 	.byte	0x04, 0x17
        /*004a*/ 	.short	(.L_26 - .L_25)
.L_25:
        /*004c*/ 	.word	0x00000000
        /*0050*/ 	.short	0x0009
        /*0052*/ 	.short	0x0030
        /*0054*/ 	.byte	0x00, 0xf0, 0x11, 0x00


	//----- nvinfo : EIATTR_KPARAM_INFO
	.align		4
.L_26:
        /*0058*/ 	.byte	0x04, 0x17
        /*005a*/ 	.short	(.L_28 - .L_27)
.L_27:
        /*005c*/ 	.word	0x00000000
        /*0060*/ 	.short	0x0008
        /*0062*/ 	.short	0x002c
        /*0064*/ 	.byte	0x00, 0xf0, 0x11, 0x00


	//----- nvinfo : EIATTR_KPARAM_INFO
	.align		4
.L_28:
        /*0068*/ 	.byte	0x04, 0x17
        /*006a*/ 	.short	(.L_30 - .L_29)
.L_29:
        /*006c*/ 	.word	0x00000000
        /*0070*/ 	.short	0x0007
        /*0072*/ 	.short	0x0028
        /*0074*/ 	.byte	0x00, 0xf0, 0x11, 0x00


	//----- nvinfo : EIATTR_KPARAM_INFO
	.align		4
.L_30:
        /*0078*/ 	.byte	0x04, 0x17
        /*007a*/ 	.short	(.L_32 - .L_31)
.L_31:
        /*007c*/ 	.word	0x00000000
        /*0080*/ 	.short	0x0006
        /*0082*/ 	.short	0x0024
        /*0084*/ 	.byte	0x00, 0xf0, 0x11, 0x00


	//----- nvinfo : EIATTR_KPARAM_INFO
	.align		4
.L_32:
        /*0088*/ 	.byte	0x04, 0x17
        /*008a*/ 	.short	(.L_34 - .L_33)
.L_33:
        /*008c*/ 	.word	0x00000000
        /*0090*/ 	.short	0x0005
        /*0092*/ 	.short	0x0020
        /*0094*/ 	.byte	0x00, 0xf0, 0x11, 0x00


	//----- nvinfo : EIATTR_KPARAM_INFO
	.align		4
.L_34:
        /*0098*/ 	.byte	0x04, 0x17
        /*009a*/ 	.short	(.L_36 - .L_35)
.L_35:
        /*009c*/ 	.word	0x00000000
        /*00a0*/ 	.short	0x0004
        /*00a2*/ 	.short	0x001c
        /*00a4*/ 	.byte	0x00, 0xf0, 0x11, 0x00


	//----- nvinfo : EIATTR_KPARAM_INFO
	.align		4
.L_36:
        /*00a8*/ 	.byte	0x04, 0x17
        /*00aa*/ 	.short	(.L_38 - .L_37)
.L_37:
        /*00ac*/ 	.word	0x00000000
        /*00b0*/ 	.short	0x0003
        /*00b2*/ 	.short	0x0018
        /*00b4*/ 	.byte	0x00, 0xf0, 0x11, 0x00


	//----- nvinfo : EIATTR_KPARAM_INFO
	.align		4
.L_38:
        /*00b8*/ 	.byte	0x04, 0x17
        /*00ba*/ 	.short	(.L_40 - .L_39)
.L_39:
        /*00bc*/ 	.word	0x00000000
        /*00c0*/ 	.short	0x0002
        /*00c2*/ 	.short	0x0010
        /*00c4*/ 	.byte	0x00, 0xf4, 0x21, 0x00


	//----- nvinfo : EIATTR_KPARAM_INFO
	.align		4
.L_40:
        /*00c8*/ 	.byte	0x04, 0x17
        /*00ca*/ 	.short	(.L_42 - .L_41)
.L_41:
        /*00cc*/ 	.word	0x00000000
        /*00d0*/ 	.short	0x0001
        /*00d2*/ 	.short	0x0008
        /*00d4*/ 	.byte	0x00, 0xf4, 0x21, 0x00


	//----- nvinfo : EIATTR_KPARAM_INFO
	.align		4
.L_42:
        /*00d8*/ 	.byte	0x04, 0x17
        /*00da*/ 	.short	(.L_44 - .L_43)
.L_43:
        /*00dc*/ 	.word	0x00000000
        /*00e0*/ 	.short	0x0000
        /*00e2*/ 	.short	0x0000
        /*00e4*/ 	.byte	0x00, 0xf4, 0x21, 0x00


	//----- nvinfo : EIATTR_AT_ENTRY_FRAGMENTS
	.align		4
.L_44:
        /*00e8*/ 	.byte	0x04, 0x4f
        /*00ea*/ 	.short	(.L_46 - .L_45)


	//   ....[0]....
.L_45:
        /*00ec*/ 	.word	0x00000004


	//----- nvinfo : EIATTR_RESERVED_SMEM_USED
	.align		4
.L_46:
        /*00f0*/ 	.byte	0x01, 0x41
	.zero		2


	//----- nvinfo : EIATTR_SPARSE_MMA_MASK
	.align		4
        /*00f4*/ 	.byte	0x03, 0x50
        /*00f6*/ 	.short	0x0000


	//----- nvinfo : EIATTR_TCGEN05_1CTA_USED
	.align		4
        /*00f8*/ 	.byte	0x01, 0x51
	.zero		2


	//----- nvinfo : EIATTR_MAXREG_COUNT
	.align		4
        /*00fc*/ 	.byte	0x03, 0x1b
        /*00fe*/ 	.short	0x00ff


	//----- nvinfo : EIATTR_NUM_BARRIERS
	.align		4
        /*0100*/ 	.byte	0x02, 0x4c
        /*0102*/ 	.byte	0x01
	.zero		1


	//----- nvinfo : EIATTR_ANNOTATIONS
	.align		4
        /*0104*/ 	.byte	0x04, 0x55
        /*0106*/ 	.short	(.L_48 - .L_47)


	//   ....[0]....
.L_47:
        /*0108*/ 	.word	0x00000001
        /*010c*/ 	.byte	0xc0, 0x09, 0x00, 0x00, 0x01, 0x00, 0x00, 0x00, 0x00, 0x0a, 0x00, 0x00, 0x01, 0x00, 0x00, 0x00
        /* <DEDUP_REMOVED lines=1738> */
        /*6dbc*/ 	.byte	0x30, 0x4e, 0x02, 0x00, 0x01, 0x00, 0x00, 0x00, 0x40, 0x4e, 0x02, 0x00


	//----- nvinfo : EIATTR_INT_WARP_WIDE_INSTR_OFFSETS
	.align		4
.L_48:
        /*6dc8*/ 	.byte	0x04, 0x31
        /*6dca*/ 	.short	(.L_50 - .L_49)


	//   ....[0]....
.L_49:
        /*6dcc*/ 	.word	0x00000cd0


	//   ....[1]....
        /*6dd0*/ 	.word	0x00000ce0


	//   ....[2]....
        /*6dd4*/ 	.word	0x0000af50


	//   ....[3]....
        /*6dd8*/ 	.word	0x00026df0


	//   ....[4]....
        /*6ddc*/ 	.word	0x00026e40


	//----- nvinfo : EIATTR_COOP_GROUP_MASK_REGIDS
	.align		4
.L_50:
        /*6de0*/ 	.byte	0x04, 0x29
        /*6de2*/ 	.short	(.L_52 - .L_51)


	//   ....[0]....
.L_51:
        /*6de4*/ 	.word	0xffffffff


	//   ....[1]....
        /*6de8*/ 	.word	0xffffffff


	//   ....[2]....
        /*6dec*/ 	.word	0xffffffff


	//   ....[3]....
        /*6df0*/ 	.word	0xffffffff


	//----- nvinfo : EIATTR_COOP_GROUP_INSTR_OFFSETS
	.align		4
.L_52:
        /*6df4*/ 	.byte	0x04, 0x28
        /*6df6*/ 	.short	(.L_54 - .L_53)


	//   ....[0]....
.L_53:
        /*6df8*/ 	.word	0x00000070


	//   ....[1]....
        /*6dfc*/ 	.word	0x00000330


	//   ....[2]....
        /*6e00*/ 	.word	0x00026c80


	//   ....[3]....
        /*6e04*/ 	.word	0x00026ef0


	//----- nvinfo : EIATTR_VRC_CTA_INIT_COUNT
	.align		4
.L_54:
        /*6e08*/ 	.byte	0x02, 0x4a
        /*6e0a*/ 	.byte	0x80
	.zero		1


	//----- nvinfo : EIATTR_MBARRIER_INSTR_OFFSETS
	.align		4
        /*6e0c*/ 	.byte	0x04, 0x39
        /*6e0e*/ 	.short	(.L_56 - .L_55)


	//   ....[0]....
.L_55:
        /*6e10*/ 	.word	0x00001360
        /*6e14*/ 	.word	0x000000ff
        /*6e18*/ 	.word	0x00000000
        /*6e1c*/ 	.short	0x0100
        /*6e1e*/ 	.byte	0x0b
	.zero		1


	//   ....[1]....
        /*6e20*/ 	.word	0x0000afa0
        /*6e24*/ 	.word	0x000000ff
        /*6e28*/ 	.word	0x00012008
        /*6e2c*/ 	.short	0x0100
        /*6e2e*/ 	.byte	0x09
	.zero		1


	//   ....[2]....
        /*6e30*/ 	.word	0x00018e80
        /*6e34*/ 	.word	0x000000ff
        /*6e38*/ 	.word	0x00000000
        /*6e3c*/ 	.short	0x010a
        /*6e3e*/ 	.byte	0x0b
	.zero		1


	//   ....[3]....
        /*6e40*/ 	.word	0x00024e10
        /*6e44*/ 	.word	0x000000ff
        /*6e48*/ 	.word	0x00000000
        /*6e4c*/ 	.short	0x010a
        /*6e4e*/ 	.byte	0x0b
	.zero		1


	//   ....[4]....
        /*6e50*/ 	.word	0x00024f40
        /*6e54*/ 	.word	0x000000ff
        /*6e58*/ 	.word	0x00012000
        /*6e5c*/ 	.short	0x0108
        /*6e5e*/ 	.byte	0x09
	.zero		1


	//   ....[5]....
        /*6e60*/ 	.word	0x00024fb0
        /*6e64*/ 	.word	0x000000ff
        /*6e68*/ 	.word	0x00012008
        /*6e6c*/ 	.short	0x0108
        /*6e6e*/ 	.byte	0x09
	.zero		1


	//   ....[6]....
        /*6e70*/ 	.word	0x00026f10
        /*6e74*/ 	.word	0x000000ff
        /*6e78*/ 	.word	0x00000000
        /*6e7c*/ 	.short	0x010a
        /*6e7e*/ 	.byte	0x0b
	.zero		1


	//   ....[7]....
        /*6e80*/ 	.word	0x00026f40
        /*6e84*/ 	.word	0x000000ff
        /*6e88*/ 	.word	0x00000000
        /*6e8c*/ 	.short	0x010a
        /*6e8e*/ 	.byte	0x0b
	.zero		1


	//----- nvinfo : EIATTR_NUM_MBARRIERS
	.align		4
.L_56:
        /*6e90*/ 	.byte	0x03, 0x38
        /*6e92*/ 	.short	0x0002


	//----- nvinfo : EIATTR_EXIT_INSTR_OFFSETS
	.align		4
        /*6e94*/ 	.byte	0x04, 0x1c
        /*6e96*/ 	.short	(.L_58 - .L_57)


	//   ....[0]....
.L_57:
        /*6e98*/ 	.word	0x00026f00


	//----- nvinfo : EIATTR_REQNTID
	.align		4
.L_58:
        /*6e9c*/ 	.byte	0x04, 0x10
        /*6e9e*/ 	.short	(.L_60 - .L_59)
.L_59:
        /*6ea0*/ 	.word	0x00000080
        /*6ea4*/ 	.word	0x00000001
        /*6ea8*/ 	.word	0x00000001


	//----- nvinfo : EIATTR_CRS_STACK_SIZE
	.align		4
.L_60:
        /*6eac*/ 	.byte	0x04, 0x1e
        /*6eae*/ 	.short	(.L_62 - .L_61)
.L_61:
        /*6eb0*/ 	.word	0x00000000


	//----- nvinfo : EIATTR_CBANK_PARAM_SIZE
	.align		4
.L_62:
        /*6eb4*/ 	.byte	0x03, 0x19
        /*6eb6*/ 	.short	0x0050


	//----- nvinfo : EIATTR_PARAM_CBANK
	.align		4
        /*6eb8*/ 	.byte	0x04, 0x0a
        /*6eba*/ 	.short	(.L_64 - .L_63)
	.align		4
.L_63:
        /*6ebc*/ 	.word	index@(.nv.constant0.matmul_kernel)
        /*6ec0*/ 	.short	0x0380
        /*6ec2*/ 	.short	0x0050


	//----- nvinfo : EIATTR_SW_WAR
	.align		4
.L_64:
        /*6ec4*/ 	.byte	0x04, 0x36
        /*6ec6*/ 	.short	(.L_66 - .L_65)
.L_65:
        /*6ec8*/ 	.word	0x00000008
.L_66:


//--------------------- .nv.compat                --------------------------
	.section	.nv.compat,"",@"SHT_CUDA_COMPAT_INFO"
	.align	4
        /*0000*/ 	.byte	0x02, 0x02, 0x02, 0x00, 0x02, 0x05, 0x05, 0x00, 0x02, 0x03, 0x00, 0x00, 0x02, 0x06, 0x01, 0x00


//--------------------- .nv.callgraph             --------------------------
	.section	.nv.callgraph,"",@"SHT_CUDA_CALLGRAPH"
	.align	4
	.sectionentsize	8
	.align		4
        /*0000*/ 	.word	0x00000000
	.align		4
        /*0004*/ 	.word	0xffffffff
	.align		4
        /*0008*/ 	.word	0x00000000
	.align		4
        /*000c*/ 	.word	0xfffffffe
	.align		4
        /*0010*/ 	.word	0x00000000
	.align		4
        /*0014*/ 	.word	0xfffffffd
	.align		4
        /*0018*/ 	.word	0x00000000
	.align		4
        /*001c*/ 	.word	0xfffffffc


//--------------------- .text.matmul_kernel       --------------------------
	.section	.text.matmul_kernel,"ax",@progbits
	.align	128
        .global         matmul_kernel
        .type           matmul_kernel,@function
        .size           matmul_kernel,(.L_x_20 - matmul_kernel)
        .other          matmul_kernel,@"STO_CUDA_ENTRY STV_DEFAULT"
matmul_kernel:
.text.matmul_kernel:
[----:B------:R-:W0:Y:S01]  /*0000*/  LDC R1, c[0x0][0x37c] ;  /* 0x0000df00ff017b82 */ /* 0x000e220000000800 */
[----:B------:R-:W1:Y:S01]  /*0010*/  S2R R0, SR_TID.X ;  /* 0x0000000000007919 */ /* 0x000e620000002100 */
[----:B0-----:R-:W-:Y:S01]  /*0020*/  VIADD R1, R1, 0xfffff198 ;  /* 0xfffff19801017836 */ /* 0x001fe20000000000 */
[----:B-1----:R-:W-:-:S13]  /*0030*/  ISETP.GE.U32.AND P0, PT, R0, 0x20, PT ;  /* 0x000000200000780c */ /* 0x002fda0003f06070 */
[----:B------:R-:W-:Y:S02]  /*0040*/  VOTEU.ANY UP0, P0 ;  /* 0x0000000000ff7886 */ /* 0x000fe40000000100 */
[----:B------:R-:W-:Y:S05]  /*0050*/  BRA.U UP0, `(.L_x_0) ;  /* 0x0000000100b87547 */ /* 0x000fea000b800000 */
[----:B------:R-:W0:Y:S01]  /*0060*/  S2UR UR6, SR_CgaCtaId ;  /* 0x00000000000679c3 */ /* 0x000e220000008800 */
[----:B------:R-:W-:Y:S01]  /*0070*/  NOP ;  /* 0x0000000000007918 */ /* 0x000fe20000000000 */
[----:B------:R-:W-:Y:S02]  /*0080*/  UMOV UR4, 0x40 ;  /* 0x0000004000047882 */ /* 0x000fe40000000000 */
[----:B0-----:R-:W-:-:S09]  /*0090*/  ULEA UR4, UR6, UR4, 0x18 ;  /* 0x0000000406047291 */ /* 0x001fd2000f8ec0ff */
[----:B------:R-:W0:Y:S01]  /*00a0*/  LDS.U8 R2, [UR4] ;  /* 0x00000004ff027984 */ /* 0x000e220008000000 */
[----:B------:R-:W-:Y:S02]  /*00b0*/  UMOV UR4, 0x400 ;  /* 0x0000040000047882 */ /* 0x000fe40000000000 */
[----:B------:R-:W-:Y:S01]  /*00c0*/  ULEA UR4, UR6, UR4, 0x18 ;  /* 0x0000000406047291 */ /* 0x000fe2000f8ec0ff */
[----:B0-----:R-:W-:-:S13]  /*00d0*/  ISETP.NE.AND P0, PT, R2, RZ, PT ;  /* 0x000000ff0200720c */ /* 0x001fda0003f05270 */
[----:B------:R-:W-:Y:S05]  /*00e0*/  @P0 BRA `(.L_x_1) ;  /* 0x00000000007c0947 */ /* 0x000fea0003800000 */
[----:B------:R-:W-:-:S13]  /*00f0*/  ELECT P0, URZ, PT ;  /* 0x0000000000ff782f */ /* 0x000fda0003800000 */
[----:B------:R-:W-:Y:S05]  /*0100*/  @!P0 BRA `(.L_x_2) ;  /* 0x0000000000848947 */ /* 0x000fea0003800000 */
[----:B------:R-:W-:Y:S01]  /*0110*/  UMOV UR5, 0x2 ;  /* 0x0000000200057882 */ /* 0x000fe20000000000 */
[----:B------:R-:W-:Y:S02]  /*0120*/  IMAD.MOV.U32 R5, RZ, RZ, 0x1 ;  /* 0x00000001ff057424 */ /* 0x000fe400078e00ff */
[----:B------:R-:W-:Y:S02]  /*0130*/  IMAD.MOV.U32 R3, RZ, RZ, 0x3 ;  /* 0x00000003ff037424 */ /* 0x000fe400078e00ff */
[----:B------:R-:W-:Y:S04]  /*0140*/  DEPBAR.LE SB0, 0x36 ;  /* 0x00008d800000791a */ /* 0x000fe80000000000 */
[----:B------:R-:W0:Y:S02]  /*0150*/  UTCATOMSWS.FIND_AND_SET.ALIGN UP1, UR5, UR5 ;  /* 0x00000005000575e3 */ /* 0x000e240008020800 */
[----:B0-----:R-:W-:-:S04]  /*0160*/  PLOP3.LUT P0, PT, PT, PT, UP1, 0x80, 0x8 ;  /* 0x000000000008781c */ /* 0x001fc80003f0f018 */
[----:B------:R-:W-:-:S04]  /*0170*/  SEL R2, RZ, 0xffffffff, !P0 ;  /* 0xffffffffff027807 */ /* 0x000fc80004000000 */
[----:B------:R-:W-:Y:S01]  /*0180*/  ISETP.NE.AND P0, PT, R2, RZ, PT ;  /* 0x000000ff0200720c */ /* 0x000fe20003f05270 */
[----:B------:R-:W-:-:S12]  /*0190*/  IMAD.U32 R2, RZ, RZ, UR5 ;  /* 0x00000005ff027e24 */ /* 0x000fd8000f8e00ff */
[----:B------:R-:W-:Y:S05]  /*01a0*/  @P0 BRA `(.L_x_3) ;  /* 0x0000000000240947 */ /* 0x000fea0003800000 */
.L_x_4:
[----:B------:R-:W-:Y:S05]  /*01b0*/  NANOSLEEP 0x64 ;  /* 0x000000640000795d */ /* 0x000fea0003800000 */
[----:B------:R-:W-:-:S05]  /*01c0*/  UMOV UR5, 0x2 ;  /* 0x0000000200057882 */ /* 0x000fca0000000000 */
[----:B------:R-:W-:Y:S04]  /*01d0*/  DEPBAR.LE SB0, 0x36 ;  /* 0x00008d800000791a */ /* 0x000fe80000000000 */
[----:B------:R-:W0:Y:S02]  /*01e0*/  UTCATOMSWS.FIND_AND_SET.ALIGN UP1, UR5, UR5 ;  /* 0x00000005000575e3 */ /* 0x000e240008020800 */
[----:B0-----:R-:W-:-:S04]  /*01f0*/  PLOP3.LUT P0, PT, PT, PT, UP1, 0x80, 0x8 ;  /* 0x000000000008781c */ /* 0x001fc80003f0f018 */
[----:B------:R-:W-:-:S04]  /*0200*/  SEL R2, RZ, 0xffffffff, !P0 ;  /* 0xffffffffff027807 */ /* 0x000fc80004000000 */
[----:B------:R-:W-:Y:S01]  /*0210*/  ISETP.NE.AND P0, PT, R2, RZ, PT ;  /* 0x000000ff0200720c */ /* 0x000fe20003f05270 */
[----:B------:R-:W-:-:S12]  /*0220*/  IMAD.U32 R2, RZ, RZ, UR5 ;  /* 0x00000005ff027e24 */ /* 0x000fd8000f8e00ff */
[----:B------:R-:W-:Y:S05]  /*0230*/  @!P0 BRA `(.L_x_4) ;  /* 0xfffffffc00dc8947 */ /* 0x000fea000383ffff */
.L_x_3:
[C---:B------:R-:W-:Y:S01]  /*0240*/  VIADD R4, R2.reuse, 0x10 ;  /* 0x0000001002047836 */ /* 0x040fe20000000000 */
[----:B------:R-:W-:Y:S01]  /*0250*/  UMOV UR5, 0x50 ;  /* 0x0000005000057882 */ /* 0x000fe20000000000 */
[----:B------:R-:W-:Y:S01]  /*0260*/  SHF.L.U32 R3, R3, R2, RZ ;  /* 0x0000000203037219 */ /* 0x000fe200000006ff */
[----:B------:R-:W-:Y:S01]  /*0270*/  ULEA UR5, UR6, UR5, 0x18 ;  /* 0x0000000506057291 */ /* 0x000fe2000f8ec0ff */
[----:B------:R-:W-:Y:S01]  /*0280*/  IMAD.SHL.U32 R2, R2, 0x20, RZ ;  /* 0x0000002002027824 */ /* 0x000fe200078e00ff */
[----:B------:R-:W-:-:S04]  /*0290*/  SHF.L.U32 R4, R5, R4, RZ ;  /* 0x0000000405047219 */ /* 0x000fc800000006ff */
[----:B------:R-:W-:-:S05]  /*02a0*/  LOP3.LUT R3, R4, R3, RZ, 0xfc, !PT ;  /* 0x0000000304037212 */ /* 0x000fca00078efcff */
[----:B------:R0:W-:Y:S04]  /*02b0*/  ATOMS.OR RZ, [UR5], R3 ;  /* 0x00000003ffff798c */ /* 0x0001e8000b000005 */
[----:B------:R0:W-:Y:S01]  /*02c0*/  STS [UR4], R2 ;  /* 0x00000002ff007988 */ /* 0x0001e20008000804 */
[----:B------:R-:W-:Y:S05]  /*02d0*/  BRA `(.L_x_2) ;  /* 0x0000000000107947 */ /* 0x000fea0003800000 */
.L_x_1:
[----:B------:R-:W-:-:S05]  /*02e0*/  IMAD.MOV.U32 R2, RZ, RZ, -0x1 ;  /* 0xffffffffff027424 */ /* 0x000fca00078e00ff */
[----:B------:R0:W-:Y:S02]  /*02f0*/  STS [UR4], R2 ;  /* 0x00000002ff007988 */ /* 0x0001e40008000804 */
[----:B0-----:R-:W-:-:S07]  /*0300*/  MOV R2, 0x320 ;  /* 0x0000032000027802 */ /* 0x001fce0000000f00 */
[----:B------:R-:W-:Y:S05]  /*0310*/  CALL.REL.NOINC `($__internal_1_$__cuda_sm10x_tcgen05_guardrail_trap_phase_invalid_during_alloc) ;  /* 0x0000026c00207944 */ /* 0x000fea0003c00000 */
.L_x_2:
[----:B------:R-:W-:Y:S05]  /*0320*/  WARPSYNC.ALL ;  /* 0x0000000000007948 */ /* 0x000fea0003800000 */
[----:B------:R-:W-:Y:S01]  /*0330*/  NOP ;  /* 0x0000000000007918 */ /* 0x000fe20000000000 */
.L_x_0:
[----:B------:R-:W1:Y:S01]  /*0340*/  LDC.64 R16, c[0x0][0x398] ;  /* 0x0000e600ff107b82 */ /* 0x000e620000000a00 */
[----:B------:R-:W2:Y:S01]  /*0350*/  S2R R7, SR_CTAID.X ;  /* 0x0000000000077919 */ /* 0x000ea20000002500 */
[----:B------:R-:W-:Y:S01]  /*0360*/  LOP3.LUT R19, R0, 0x7f, RZ, 0xc0, !PT ;  /* 0x0000007f00137812 */ /* 0x000fe200078ec0ff */
[----:B------:R-:W-:Y:S01]  /*0370*/  UMOV UR9, 0x400 ;  /* 0x0000040000097882 */ /* 0x000fe20000000000 */
[----:B------:R-:W-:Y:S01]  /*0380*/  SHF.R.U32.HI R0, RZ, 0x5, R0 ;  /* 0x00000005ff007819 */ /* 0x000fe20000011600 */
[----:B------:R-:W3:Y:S03]  /*0390*/  LDCU UR16, c[0x0][0x3a4] ;  /* 0x00007480ff1077ac */ /* 0x000ee60008000800 */
[----:B------:R-:W4:Y:S01]  /*03a0*/  S2UR UR5, SR_CgaCtaId ;  /* 0x00000000000579c3 */ /* 0x000f220000008800 */
[----:B------:R-:W-:Y:S01]  /*03b0*/  R2UR UR7, R0 ;  /* 0x00000000000772ca */ /* 0x000fe200000e0000 */
[----:B------:R-:W0:Y:S01]  /*03c0*/  LDCU.128 UR12, c[0x0][0x380] ;  /* 0x00007000ff0c77ac */ /* 0x000e220008000c00 */
[----:B------:R-:W-:-:S05]  /*03d0*/  UMOV UR6, 0x1 ;  /* 0x0000000100067882 */ /* 0x000fca0000000000 */
[----:B------:R-:W5:Y:S06]  /*03e0*/  LDC R18, c[0x0][0x3a0] ;  /* 0x0000e800ff127b82 */ /* 0x000f6c0000000800 */
[----:B------:R-:W-:Y:S01]  /*03f0*/  USHF.L.U32 UR4, UR7, 0x15, URZ ;  /* 0x0000001507047899 */ /* 0x000fe200080006ff */
[----:B01----:R-:W-:-:S03]  /*0400*/  VIADD R2, R17, 0x1f ;  /* 0x0000001f11027836 */ /* 0x003fc60000000000 */
[----:B------:R-:W-:Y:S02]  /*0410*/  ULOP3.LUT UR4, UR4, 0x600000, URZ, 0xc0, !UPT ;  /* 0x0060000004047892 */ /* 0x000fe4000f8ec0ff */
[----:B------:R-:W-:Y:S01]  /*0420*/  SHF.R.S32.HI R3, RZ, 0x1f, R2 ;  /* 0x0000001fff037819 */ /* 0x000fe20000011402 */
[----:B----4-:R-:W-:-:S03]  /*0430*/  ULEA UR9, UR5, UR9, 0x18 ;  /* 0x0000000905097291 */ /* 0x010fc6000f8ec0ff */
[----:B------:R-:W-:Y:S02]  /*0440*/  LEA.HI R3, R3, R2, RZ, 0x5 ;  /* 0x0000000203037211 */ /* 0x000fe400078f28ff */
[----:B--2---:R-:W-:Y:S01]  /*0450*/  IABS R8, R7 ;  /* 0x0000000700087213 */ /* 0x004fe20000000000 */
[----:B------:R-:W-:Y:S01]  /*0460*/  UIADD3 UR11, UPT, UPT, UR9, 0x12000, URZ ;  /* 0x00012000090b7890 */ /* 0x000fe2000fffe0ff */
[----:B------:R-:W-:Y:S01]  /*0470*/  SHF.R.S32.HI R3, RZ, 0x5, R3 ;  /* 0x00000005ff037819 */ /* 0x000fe20000011403 */
[----:B-----5:R-:W-:-:S04]  /*0480*/  VIADD R0, R18, 0xffffffff ;  /* 0xffffffff12007836 */ /* 0x020fc80000000000 */
[----:B------:R-:W-:-:S05]  /*0490*/  IMAD.SHL.U32 R4, R3, 0x8, RZ ;  /* 0x0000000803047824 */ /* 0x000fca00078e00ff */
[-C--:B------:R-:W-:Y:S02]  /*04a0*/  IABS R9, R4.reuse ;  /* 0x0000000400097213 */ /* 0x080fe40000000000 */
[----:B------:R-:W-:Y:S02]  /*04b0*/  IABS R10, R4 ;  /* 0x00000004000a7213 */ /* 0x000fe40000000000 */
[----:B------:R-:W0:Y:S08]  /*04c0*/  I2F.RP R5, R9 ;  /* 0x0000000900057306 */ /* 0x000e300000209400 */
[----:B0-----:R-:W0:Y:S02]  /*04d0*/  MUFU.RCP R5, R5 ;  /* 0x0000000500057308 */ /* 0x001e240000001000 */
[----:B0-----:R-:W-:-:S02]  /*04e0*/  VIADD R2, R5, 0xffffffe ;  /* 0x0ffffffe05027836 */ /* 0x001fc40000000000 */
[----:B------:R-:W-:-:S04]  /*04f0*/  IMAD.MOV R5, RZ, RZ, -R10 ;  /* 0x000000ffff057224 */ /* 0x000fc800078e0a0a */
[----:B------:R0:W1:Y:S02]  /*0500*/  F2I.FTZ.U32.TRUNC.NTZ R3, R2 ;  /* 0x0000000200037305 */ /* 0x000064000021f000 */
[----:B0-----:R-:W-:Y:S02]  /*0510*/  IMAD.MOV.U32 R2, RZ, RZ, RZ ;  /* 0x000000ffff027224 */ /* 0x001fe400078e00ff */
[----:B-1----:R-:W-:-:S04]  /*0520*/  IMAD.MOV R6, RZ, RZ, -R3 ;  /* 0x000000ffff067224 */ /* 0x002fc800078e0a03 */
[----:B------:R-:W-:Y:S02]  /*0530*/  IMAD R11, R6, R9, RZ ;  /* 0x00000009060b7224 */ /* 0x000fe400078e02ff */
[----:B------:R-:W-:Y:S02]  /*0540*/  IMAD.MOV.U32 R6, RZ, RZ, R8 ;  /* 0x000000ffff067224 */ /* 0x000fe400078e0008 */
[----:B------:R-:W-:-:S06]  /*0550*/  IMAD.HI.U32 R3, R3, R11, R2 ;  /* 0x0000000b03037227 */ /* 0x000fcc00078e0002 */
[----:B------:R-:W-:-:S04]  /*0560*/  IMAD.HI.U32 R3, R3, R6, RZ ;  /* 0x0000000603037227 */ /* 0x000fc800078e00ff */
[----:B------:R-:W-:Y:S01]  /*0570*/  IMAD R2, R3, R5, R6 ;  /* 0x0000000503027224 */ /* 0x000fe200078e0206 */
[----:B------:R-:W-:Y:S04]  /*0580*/  BAR.SYNC.DEFER_BLOCKING 0x0 ;  /* 0x0000000000007b1d */ /* 0x000fe80000010000 */
[----:B------:R-:W-:-:S13]  /*0590*/  ISETP.GT.U32.AND P1, PT, R9, R2, PT ;  /* 0x000000020900720c */ /* 0x000fda0003f24070 */
[----:B------:R-:W-:Y:S02]  /*05a0*/  @!P1 IMAD.IADD R2, R2, 0x1, -R9 ;  /* 0x0000000102029824 */ /* 0x000fe400078e0a09 */
[----:B------:R-:W-:Y:S01]  /*05b0*/  @!P1 VIADD R3, R3, 0x1 ;  /* 0x0000000103039836 */ /* 0x000fe20000000000 */
[----:B------:R-:W-:Y:S02]  /*05c0*/  ISETP.NE.AND P1, PT, R4, RZ, PT ;  /* 0x000000ff0400720c */ /* 0x000fe40003f25270 */
[----:B------:R-:W-:Y:S02]  /*05d0*/  ISETP.GE.U32.AND P0, PT, R2, R9, PT ;  /* 0x000000090200720c */ /* 0x000fe40003f06070 */
[----:B------:R-:W-:-:S04]  /*05e0*/  LOP3.LUT R2, R7, R4, RZ, 0x3c, !PT ;  /* 0x0000000407027212 */ /* 0x000fc800078e3cff */
[----:B------:R-:W-:Y:S01]  /*05f0*/  ISETP.GE.AND P2, PT, R2, RZ, PT ;  /* 0x000000ff0200720c */ /* 0x000fe20003f46270 */
[----:B------:R-:W-:-:S06]  /*0600*/  VIADD R2, R16, 0xff ;  /* 0x000000ff10027836 */ /* 0x000fcc0000000000 */
[----:B------:R-:W-:-:S04]  /*0610*/  @P0 VIADD R3, R3, 0x1 ;  /* 0x0000000103030836 */ /* 0x000fc80000000000 */
[----:B------:R-:W-:Y:S01]  /*0620*/  IMAD.MOV.U32 R5, RZ, RZ, R3 ;  /* 0x000000ffff057224 */ /* 0x000fe200078e0003 */
[----:B------:R-:W-:-:S03]  /*0630*/  SHF.R.S32.HI R3, RZ, 0x1f, R2 ;  /* 0x0000001fff037819 */ /* 0x000fc60000011402 */
[----:B------:R-:W-:Y:S01]  /*0640*/  @!P2 IMAD.MOV R5, RZ, RZ, -R5 ;  /* 0x000000ffff05a224 */ /* 0x000fe200078e0a05 */
[----:B------:R-:W-:Y:S02]  /*0650*/  @!P1 LOP3.LUT R5, RZ, R4, RZ, 0x33, !PT ;  /* 0x00000004ff059212 */ /* 0x000fe400078e33ff */
[----:B------:R-:W-:-:S03]  /*0660*/  LEA.HI R3, R3, R2, RZ, 0x8 ;  /* 0x0000000203037211 */ /* 0x000fc600078f40ff */
[----:B------:R-:W-:Y:S02]  /*0670*/  IMAD.SHL.U32 R8, R5, 0x8, RZ ;  /* 0x0000000805087824 */ /* 0x000fe400078e00ff */
[----:B------:R-:W-:-:S03]  /*0680*/  IMAD.MOV R5, RZ, RZ, -R5 ;  /* 0x000000ffff057224 */ /* 0x000fc600078e0a05 */
[----:B------:R-:W-:Y:S01]  /*0690*/  LEA.HI.SX32 R3, R3, -R8, 0x18 ;  /* 0x8000000803037211 */ /* 0x000fe200078fc2ff */
[----:B------:R-:W-:-:S03]  /*06a0*/  IMAD R10, R4, R5, R7 ;  /* 0x00000005040a7224 */ /* 0x000fc600078e0207 */
[----:B------:R-:W-:Y:S02]  /*06b0*/  VIMNMX R11, PT, PT, R3, 0x8, PT ;  /* 0x00000008030b7848 */ /* 0x000fe40003fe0100 */
[----:B------:R-:W-:Y:S02]  /*06c0*/  IABS R7, R10 ;  /* 0x0000000a00077213 */ /* 0x000fe40000000000 */
[----:B------:R-:W-:-:S04]  /*06d0*/  IABS R9, R11 ;  /* 0x0000000b00097213 */ /* 0x000fc80000000000 */
[----:B------:R-:W0:Y:S08]  /*06e0*/  I2F.RP R6, R9 ;  /* 0x0000000900067306 */ /* 0x000e300000209400 */
[----:B0-----:R-:W0:Y:S02]  /*06f0*/  MUFU.RCP R6, R6 ;  /* 0x0000000600067308 */ /* 0x001e240000001000 */
[----:B0-----:R-:W-:-:S06]  /*0700*/  VIADD R2, R6, 0xffffffe ;  /* 0x0ffffffe06027836 */ /* 0x001fcc0000000000 */
[----:B------:R0:W1:Y:S02]  /*0710*/  F2I.FTZ.U32.TRUNC.NTZ R3, R2 ;  /* 0x0000000200037305 */ /* 0x000064000021f000 */
[----:B0-----:R-:W-:Y:S02]  /*0720*/  IMAD.MOV.U32 R2, RZ, RZ, RZ ;  /* 0x000000ffff027224 */ /* 0x001fe400078e00ff */
[----:B-1----:R-:W-:-:S04]  /*0730*/  IMAD.MOV R12, RZ, RZ, -R3 ;  /* 0x000000ffff0c7224 */ /* 0x002fc800078e0a03 */
[----:B------:R-:W-:Y:S01]  /*0740*/  IMAD.MOV.U32 R4, RZ, RZ, R12 ;  /* 0x000000ffff047224 */ /* 0x000fe200078e000c */
[----:B------:R-:W-:-:S03]  /*0750*/  IABS R12, R11 ;  /* 0x0000000b000c7213 */ /* 0x000fc60000000000 */
[----:B------:R-:W-:Y:S02]  /*0760*/  IMAD R5, R4, R9, RZ ;  /* 0x0000000904057224 */ /* 0x000fe400078e02ff */
[----:B------:R-:W-:Y:S02]  /*0770*/  IMAD.MOV.U32 R4, RZ, RZ, R7 ;  /* 0x000000ffff047224 */ /* 0x000fe400078e0007 */
[----:B------:R-:W-:-:S04]  /*0780*/  IMAD.HI.U32 R3, R3, R5, R2 ;  /* 0x0000000503037227 */ /* 0x000fc800078e0002 */
[----:B------:R-:W-:Y:S02]  /*0790*/  IMAD.MOV R5, RZ, RZ, -R12 ;  /* 0x000000ffff057224 */ /* 0x000fe400078e0a0c */
[----:B------:R-:W-:Y:S01]  /*07a0*/  IMAD.HI.U32 R68, R3, R4, RZ ;  /* 0x0000000403447227 */ /* 0x000fe200078e00ff */
[----:B------:R-:W-:-:S03]  /*07b0*/  IABS R3, R16 ;  /* 0x0000001000037213 */ /* 0x000fc60000000000 */
[----:B------:R-:W-:Y:S02]  /*07c0*/  IMAD R2, R68, R5, R4 ;  /* 0x0000000544027224 */ /* 0x000fe400078e0204 */
[----:B------:R-:W-:-:S03]  /*07d0*/  IMAD.MOV.U32 R5, RZ, RZ, R3 ;  /* 0x000000ffff057224 */ /* 0x000fc600078e0003 */
[----:B------:R-:W-:Y:S01]  /*07e0*/  ISETP.GT.U32.AND P1, PT, R9, R2, PT ;  /* 0x000000020900720c */ /* 0x000fe20003f24070 */
[----:B------:R-:W0:-:S12]  /*07f0*/  I2F.RP R4, R5 ;  /* 0x0000000500047306 */ /* 0x000e180000209400 */
[----:B------:R-:W-:Y:S02]  /*0800*/  @!P1 IMAD.IADD R2, R2, 0x1, -R9 ;  /* 0x0000000102029824 */ /* 0x000fe400078e0a09 */
[----:B------:R-:W-:Y:S01]  /*0810*/  @!P1 VIADD R68, R68, 0x1 ;  /* 0x0000000144449836 */ /* 0x000fe20000000000 */
[----:B0-----:R-:W0:Y:S01]  /*0820*/  MUFU.RCP R4, R4 ;  /* 0x0000000400047308 */ /* 0x001e220000001000 */
[----:B------:R-:W-:Y:S02]  /*0830*/  ISETP.NE.AND P1, PT, R11, RZ, PT ;  /* 0x000000ff0b00720c */ /* 0x000fe40003f25270 */
[----:B------:R-:W-:Y:S02]  /*0840*/  ISETP.GE.U32.AND P0, PT, R2, R9, PT ;  /* 0x000000090200720c */ /* 0x000fe40003f06070 */
[----:B------:R-:W-:Y:S01]  /*0850*/  LOP3.LUT R2, R10, R11, RZ, 0x3c, !PT ;  /* 0x0000000b0a027212 */ /* 0x000fe200078e3cff */
[----:B------:R-:W1:Y:S01]  /*0860*/  LDS R9, [UR9] ;  /* 0x00000009ff097984 */ /* 0x000e620008000800 */
[----:B------:R-:W-:Y:S02]  /*0870*/  BAR.SYNC.DEFER_BLOCKING 0x0 ;  /* 0x0000000000007b1d */ /* 0x000fe40000010000 */
[----:B------:R-:W-:-:S07]  /*0880*/  ISETP.GE.AND P2, PT, R2, RZ, PT ;  /* 0x000000ff0200720c */ /* 0x000fce0003f46270 */
[----:B------:R-:W-:Y:S02]  /*0890*/  @P0 VIADD R68, R68, 0x1 ;  /* 0x0000000144440836 */ /* 0x000fe40000000000 */
[----:B0-----:R-:W-:Y:S01]  /*08a0*/  VIADD R3, R4, 0xffffffe ;  /* 0x0ffffffe04037836 */ /* 0x001fe20000000000 */
[----:B------:R-:W-:-:S03]  /*08b0*/  IABS R4, R17 ;  /* 0x0000001100047213 */ /* 0x000fc60000000000 */
[----:B------:R-:W-:Y:S01]  /*08c0*/  @!P2 IMAD.MOV R68, RZ, RZ, -R68 ;  /* 0x000000ffff44a224 */ /* 0x000fe200078e0a44 */
[----:B------:R-:W-:Y:S01]  /*08d0*/  @!P1 LOP3.LUT R68, RZ, R11, RZ, 0x33, !PT ;  /* 0x0000000bff449212 */ /* 0x000fe200078e33ff */
[----:B------:R-:W0:Y:S01]  /*08e0*/  F2I.FTZ.U32.TRUNC.NTZ R3, R3 ;  /* 0x0000000300037305 */ /* 0x000e22000021f000 */
[----:B------:R-:W-:-:S03]  /*08f0*/  ISETP.GE.U32.AND P2, PT, R0, 0x7fffff80, PT ;  /* 0x7fffff800000780c */ /* 0x000fc60003f46070 */
[----:B------:R-:W-:-:S04]  /*0900*/  IMAD.MOV R2, RZ, RZ, -R68 ;  /* 0x000000ffff027224 */ /* 0x000fc800078e0a44 */
[----:B------:R-:W-:Y:S02]  /*0910*/  IMAD R2, R11, R2, R10 ;  /* 0x000000020b027224 */ /* 0x000fe400078e020a */
[----:B------:R-:W-:Y:S02]  /*0920*/  IMAD.MOV.U32 R11, RZ, RZ, R4 ;  /* 0x000000ffff0b7224 */ /* 0x000fe400078e0004 */
[----:B------:R-:W-:Y:S02]  /*0930*/  IMAD.IADD R2, R8, 0x1, R2 ;  /* 0x0000000108027824 */ /* 0x000fe400078e0202 */
[----:B------:R-:W2:Y:S01]  /*0940*/  I2F.RP R4, R11 ;  /* 0x0000000b00047306 */ /* 0x000ea20000209400 */
[----:B0-----:R-:W-:Y:S02]  /*0950*/  IMAD.MOV R6, RZ, RZ, -R3 ;  /* 0x000000ffff067224 */ /* 0x001fe400078e0a03 */
[----:B------:R-:W-:Y:S02]  /*0960*/  IMAD R20, R2, 0x100, R19 ;  /* 0x0000010002147824 */ /* 0x000fe400078e0213 */
[----:B------:R-:W-:Y:S01]  /*0970*/  IMAD R7, R6, R5, RZ ;  /* 0x0000000506077224 */ /* 0x000fe200078e02ff */
[----:B-1----:R-:W-:Y:S01]  /*0980*/  R2UR UR8, R9 ;  /* 0x00000000090872ca */ /* 0x002fe200000e0000 */
[----:B------:R-:W-:Y:S01]  /*0990*/  IMAD.MOV.U32 R2, RZ, RZ, RZ ;  /* 0x000000ffff027224 */ /* 0x000fe200078e00ff */
[----:B------:R-:W-:Y:S01]  /*09a0*/  IABS R6, R20 ;  /* 0x0000001400067213 */ /* 0x000fe20000000000 */
[----:B------:R-:W-:Y:S01]  /*09b0*/  VIADD R13, R20, 0x80 ;  /* 0x00000080140d7836 */ /* 0x000fe20000000000 */
[----:B------:R-:W-:Y:S01]  /*09c0*/  STL [R1+0xbc0], R20 ;  /* 0x000bc01401007387 */ /* 0x000fe20000100800 */
[----:B------:R-:W-:-:S03]  /*09d0*/  IMAD.HI.U32 R2, R3, R7, R2 ;  /* 0x0000000703027227 */ /* 0x000fc600078e0002 */
[----:B------:R-:W-:Y:S01]  /*09e0*/  IABS R7, R13 ;  /* 0x0000000d00077213 */ /* 0x000fe20000000000 */
[----:B--2---:R-:W0:Y:S01]  /*09f0*/  MUFU.RCP R4, R4 ;  /* 0x0000000400047308 */ /* 0x004e220000001000 */
[----:B------:R1:W-:Y:S01]  /*0a00*/  STL [R1+0xbc4], R13 ;  /* 0x000bc40d01007387 */ /* 0x0003e20000100800 */
[C---:B------:R-:W-:Y:S01]  /*0a10*/  IMAD.HI.U32 R3, R2.reuse, R6, RZ ;  /* 0x0000000602037227 */ /* 0x040fe200078e00ff */
[----:B------:R-:W-:Y:S01]  /*0a20*/  ISETP.GE.AND P4, PT, R13, RZ, PT ;  /* 0x000000ff0d00720c */ /* 0x000fe20003f86270 */
[----:B------:R-:W-:Y:S02]  /*0a30*/  UIADD3 UR10, UPT, UPT, UR8, UR4, URZ ;  /* 0x00000004080a7290 */ /* 0x000fe4000fffe0ff */
[----:B------:R-:W-:-:S04]  /*0a40*/  IMAD.HI.U32 R2, R2, R7, RZ ;  /* 0x0000000702027227 */ /* 0x000fc800078e00ff */
[----:B------:R-:W-:Y:S01]  /*0a50*/  IMAD.MOV R3, RZ, RZ, -R3 ;  /* 0x000000ffff037224 */ /* 0x000fe200078e0a03 */
[----:B-1----:R-:W1:Y:S01]  /*0a60*/  LDC.64 R12, c[0x0][0x3a8] ;  /* 0x0000ea00ff0c7b82 */ /* 0x002e620000000a00 */
[----:B------:R-:W-:Y:S02]  /*0a70*/  IMAD.MOV R8, RZ, RZ, -R2 ;  /* 0x000000ffff087224 */ /* 0x000fe400078e0a02 */
[C---:B------:R-:W-:Y:S02]  /*0a80*/  IMAD R2, R5.reuse, R3, R6 ;  /* 0x0000000305027224 */ /* 0x040fe400078e0206 */
[C---:B------:R-:W-:Y:S02]  /*0a90*/  IMAD R3, R5.reuse, R8, R7 ;  /* 0x0000000805037224 */ /* 0x040fe400078e0207 */
[----:B0-----:R-:W-:Y:S01]  /*0aa0*/  VIADD R14, R4, 0xffffffe ;  /* 0x0ffffffe040e7836 */ /* 0x001fe20000000000 */
[C---:B------:R-:W-:Y:S02]  /*0ab0*/  ISETP.GT.U32.AND P0, PT, R5.reuse, R2, PT ;  /* 0x000000020500720c */ /* 0x040fe40003f04070 */
[----:B------:R-:W-:Y:S01]  /*0ac0*/  ISETP.GT.U32.AND P1, PT, R5, R3, PT ;  /* 0x000000030500720c */ /* 0x000fe20003f24070 */
[----:B------:R0:W2:Y:S02]  /*0ad0*/  F2I.FTZ.U32.TRUNC.NTZ R15, R14 ;  /* 0x0000000e000f7305 */ /* 0x0000a4000021f000 */
[----:B0-----:R-:W-:-:S08]  /*0ae0*/  IMAD.MOV.U32 R14, RZ, RZ, RZ ;  /* 0x000000ffff0e7224 */ /* 0x001fd000078e00ff */
[--C-:B------:R-:W-:Y:S02]  /*0af0*/  @!P0 IMAD.IADD R2, R2, 0x1, -R5.reuse ;  /* 0x0000000102028824 */ /* 0x100fe400078e0a05 */
[----:B------:R-:W-:Y:S02]  /*0b00*/  @!P1 IMAD.IADD R3, R3, 0x1, -R5 ;  /* 0x0000000103039824 */ /* 0x000fe400078e0a05 */
[----:B--2---:R-:W-:Y:S01]  /*0b10*/  IMAD.MOV R4, RZ, RZ, -R15 ;  /* 0x000000ffff047224 */ /* 0x004fe200078e0a0f */
[C---:B------:R-:W-:Y:S02]  /*0b20*/  ISETP.GT.U32.AND P0, PT, R5.reuse, R2, PT ;  /* 0x000000020500720c */ /* 0x040fe40003f04070 */
[----:B------:R-:W-:Y:S01]  /*0b30*/  ISETP.GT.U32.AND P1, PT, R5, R3, PT ;  /* 0x000000030500720c */ /* 0x000fe20003f24070 */
[----:B------:R-:W-:Y:S02]  /*0b40*/  IMAD R7, R4, R11, RZ ;  /* 0x0000000b04077224 */ /* 0x000fe400078e02ff */
[----:B------:R-:W-:-:S02]  /*0b50*/  VIADD R4, R18, 0xfffffff7 ;  /* 0xfffffff712047836 */ /* 0x000fc40000000000 */
[----:B------:R-:W-:-:S03]  /*0b60*/  IMAD.HI.U32 R14, R15, R7, R14 ;  /* 0x000000070f0e7227 */ /* 0x000fc600078e000e */
[----:B------:R-:W-:-:S03]  /*0b70*/  ISETP.GE.U32.AND P3, PT, R4, 0x7fffff78, PT ;  /* 0x7fffff780400780c */ /* 0x000fc60003f66070 */
[--C-:B------:R-:W-:Y:S01]  /*0b80*/  @!P0 IMAD.IADD R2, R2, 0x1, -R5.reuse ;  /* 0x0000000102028824 */ /* 0x100fe200078e0a05 */
[----:B------:R-:W-:Y:S01]  /*0b90*/  ISETP.NE.AND P0, PT, R16, RZ, PT ;  /* 0x000000ff1000720c */ /* 0x000fe20003f05270 */
[----:B------:R-:W-:Y:S01]  /*0ba0*/  @!P1 IMAD.IADD R3, R3, 0x1, -R5 ;  /* 0x0000000103039824 */ /* 0x000fe200078e0a05 */
[----:B------:R-:W-:Y:S01]  /*0bb0*/  ISETP.GE.AND P1, PT, R20, RZ, PT ;  /* 0x000000ff1400720c */ /* 0x000fe20003f26270 */
[----:B------:R-:W-:Y:S02]  /*0bc0*/  VIADD R5, R18, 0xffffffe7 ;  /* 0xffffffe712057836 */ /* 0x000fe40000000000 */
[----:B------:R-:W-:Y:S01]  /*0bd0*/  IMAD.MOV.U32 R0, RZ, RZ, R3 ;  /* 0x000000ffff007224 */ /* 0x000fe200078e0003 */
[----:B------:R-:W-:-:S03]  /*0be0*/  LOP3.LUT R3, RZ, R16, RZ, 0x33, !PT ;  /* 0x00000010ff037212 */ /* 0x000fc600078e33ff */
[----:B------:R-:W-:-:S05]  /*0bf0*/  @!P4 IMAD.MOV R0, RZ, RZ, -R0 ;  /* 0x000000ffff00c224 */ /* 0x000fca00078e0a00 */
[----:B------:R-:W-:Y:S01]  /*0c00*/  SEL R4, R3, R0, !P0 ;  /* 0x0000000003047207 */ /* 0x000fe20004000000 */
[----:B------:R-:W-:Y:S01]  /*0c10*/  @!P1 IMAD.MOV R2, RZ, RZ, -R2 ;  /* 0x000000ffff029224 */ /* 0x000fe200078e0a02 */
[----:B------:R-:W-:-:S04]  /*0c20*/  ISETP.NE.U32.AND P1, PT, R19, RZ, PT ;  /* 0x000000ff1300720c */ /* 0x000fc80003f25070 */
[----:B------:R-:W-:Y:S01]  /*0c30*/  SEL R2, R3, R2, !P0 ;  /* 0x0000000203027207 */ /* 0x000fe20004000000 */
[----:B------:R-:W-:Y:S01]  /*0c40*/  VIADD R3, R18, 0xffffffef ;  /* 0xffffffef12037836 */ /* 0x000fe20000000000 */
[----:B-1-3--:R-:W-:Y:S07]  /*0c50*/  BRA.U UP0, `(.L_x_5) ;  /* 0x0000000100187547 */ /* 0x00afee000b800000 */
[----:B------:R-:W-:Y:S01]  /*0c60*/  ELECT P0, URZ, PT ;  /* 0x0000000000ff782f */ /* 0x000fe20003800000 */
[----:B------:R-:W-:Y:S01]  /*0c70*/  IMAD.MOV.U32 R0, RZ, RZ, 0x1 ;  /* 0x00000001ff007424 */ /* 0x000fe200078e00ff */
[----:B------:R-:W-:Y:S01]  /*0c80*/  UMOV UR4, 0x40 ;  /* 0x0000004000047882 */ /* 0x000fe20000000000 */
[----:B------:R-:W-:Y:S01]  /*0c90*/  UVIRTCOUNT.DEALLOC.SMPOOL 0x80 ;  /* 0x000000800000784c */ /* 0x000fe20000000000 */
[----:B------:R-:W-:-:S09]  /*0ca0*/  ULEA UR4, UR5, UR4, 0x18 ;  /* 0x0000000405047291 */ /* 0x000fd2000f8ec0ff */
[----:B------:R0:W-:Y:S03]  /*0cb0*/  @P0 STS.U8 [UR4], R0 ;  /* 0x00000000ff000988 */ /* 0x0001e60008000004 */
.L_x_5:
[----:B------:R-:W-:Y:S01]  /*0cc0*/  STL [R1+0xe34], R20 ;  /* 0x000e341401007387 */ /* 0x000fe20000100800 */
[----:B------:R-:W-:Y:S01]  /*0cd0*/  VOTEU.ALL UP1, P1 ;  /* 0x0000000000ff7886 */ /* 0x000fe20000820000 */
[----:B------:R-:W-:Y:S01]  /*0ce0*/  VOTEU.ALL UP2, P1 ;  /* 0x0000000000ff7886 */ /* 0x000fe20000840000 */
[----:B------:R-:W-:Y:S01]  /*0cf0*/  IMAD R2, R2, UR16, RZ ;  /* 0x0000001002027c24 */ /* 0x000fe2000f8e02ff */
[----:B------:R-:W-:Y:S01]  /*0d00*/  STL [R1+0xdd0], R93 ;  /* 0x000dd05d01007387 */ /* 0x000fe20000100800 */
[----:B------:R-:W1:Y:S01]  /*0d10*/  LDCU.64 UR20, c[0x0][0x358] ;  /* 0x00006b00ff1477ac */ /* 0x000e620008000a00 */
[----:B------:R-:W-:-:S04]  /*0d20*/  @!UP1 UIADD3 UR4, UPT, UPT, -UR6, 0x100000, URZ ;  /* 0x0010000006049890 */ /* 0x000fc8000fffe1ff */
[----:B------:R-:W-:Y:S02]  /*0d30*/  @!UP1 USHF.L.U32 UR5, UR4, 0xb, URZ ;  /* 0x0000000b04059899 */ /* 0x000fe400080006ff */
[----:B------:R-:W-:Y:S01]  /*0d40*/  @!UP1 USHF.L.U32 UR4, UR4, 0x1, URZ ;  /* 0x0000000104049899 */ /* 0x000fe200080006ff */
[----:B------:R-:W-:Y:S01]  /*0d50*/  IMAD R4, R4, UR16, RZ ;  /* 0x0000001004047c24 */ /* 0x000fe2000f8e02ff */
[----:B------:R-:W-:Y:S01]  /*0d60*/  STL [R1+0xdd4], R93 ;  /* 0x000dd45d01007387 */ /* 0x000fe20000100800 */
[----:B------:R-:W-:Y:S01]  /*0d70*/  ISETP.GE.U32.AND P5, PT, R3, 0x7fffff70, PT ;  /* 0x7fffff700300780c */ /* 0x000fe20003fa6070 */
[----:B------:R-:W2:Y:S01]  /*0d80*/  LDCU UR16, c[0x0][0x3b0] ;  /* 0x00007600ff1077ac */ /* 0x000ea20008000800 */
[----:B------:R-:W-:Y:S01]  /*0d90*/  PRMT R30, RZ, 0x7610, R30 ;  /* 0x00007610ff1e7816 */ /* 0x000fe2000000001e */
[----:B------:R-:W-:Y:S01]  /*0da0*/  STL [R1+0xddc], R93 ;  /* 0x000ddc5d01007387 */ /* 0x000fe20000100800 */
[----:B------:R-:W-:Y:S01]  /*0db0*/  ISETP.GE.U32.AND P4, PT, R5, 0x7fffff68, PT ;  /* 0x7fffff680500780c */ /* 0x000fe20003f86070 */
[----:B------:R-:W-:Y:S01]  /*0dc0*/  IMAD.SHL.U32 R5, R12, 0x8, RZ ;  /* 0x000000080c057824 */ /* 0x000fe200078e00ff */
[----:B------:R-:W-:Y:S01]  /*0dd0*/  STTM.x64 tmem[UR10], RZ ;  /* 0x000000ff000079ed */ /* 0x000fe2000834000a */
[----:B------:R-:W-:Y:S01]  /*0de0*/  STL [R1+0xde0], R93 ;  /* 0x000de05d01007387 */ /* 0x000fe20000100800 */
[----:B------:R-:W-:Y:S01]  /*0df0*/  PRMT R29, RZ, 0x7610, R29 ;  /* 0x00007610ff1d7816 */ /* 0x000fe2000000001d */
[----:B------:R-:W3:Y:S02]  /*0e00*/  LDCU UR25, c[0x0][0x3b0] ;  /* 0x00007600ff1977ac */ /* 0x000ee40008000800 */
[----:B------:R-:W-:Y:S01]  /*0e10*/  STL [R1+0xde8], R93 ;  /* 0x000de85d01007387 */ /* 0x000fe20000100800 */
[----:B------:R-:W-:Y:S01]  /*0e20*/  PRMT R23, RZ, 0x7610, R23 ;  /* 0x00007610ff177816 */ /* 0x000fe20000000017 */
[----:B------:R-:W4:Y:S02]  /*0e30*/  LDCU UR17, c[0x0][0x3b0] ;  /* 0x00007600ff1177ac */ /* 0x000f240008000800 */
[----:B------:R-:W-:Y:S01]  /*0e40*/  STL [R1+0xdec], R93 ;  /* 0x000dec5d01007387 */ /* 0x000fe20000100800 */
[----:B------:R-:W-:Y:S01]  /*0e50*/  PRMT R31, RZ, 0x7610, R31 ;  /* 0x00007610ff1f7816 */ /* 0x000fe2000000001f */
[----:B------:R-:W0:Y:S02]  /*0e60*/  LDCU UR18, c[0x0][0x3b0] ;  /* 0x00007600ff1277ac */ /* 0x000e240008000800 */
        /* <DEDUP_REMOVED lines=30> */
[----:B------:R1:W-:Y:S01]  /*1050*/  STL [R1+0xe30], R93 ;  /* 0x000e305d01007387 */ /* 0x0003e20000100800 */
[----:B------:R-:W-:Y:S01]  /*1060*/  PRMT R27, RZ, 0x7610, R27 ;  /* 0x00007610ff1b7816 */ /* 0x000fe2000000001b */
[----:B------:R-:W0:Y:S02]  /*1070*/  LDCU UR32, c[0x0][0x3b0] ;  /* 0x00007600ff2077ac */ /* 0x000e240008000800 */
[----:B------:R-:W-:Y:S01]  /*1080*/  STL [R1+0xdcc], R92 ;  /* 0x000dcc5c01007387 */ /* 0x000fe20000100800 */
[----:B------:R-:W-:Y:S01]  /*1090*/  PRMT R16, RZ, 0x7610, R16 ;  /* 0x00007610ff107816 */ /* 0x000fe20000000010 */
[----:B------:R-:W0:Y:S02]  /*10a0*/  LDCU UR33, c[0x0][0x3b0] ;  /* 0x00007600ff2177ac */ /* 0x000e240008000800 */
[----:B------:R-:W-:Y:S01]  /*10b0*/  STL [R1+0xde4], R92 ;  /* 0x000de45c01007387 */ /* 0x000fe20000100800 */
[----:B-1----:R-:W1:Y:S01]  /*10c0*/  LDC R93, c[0x0][0x3a0] ;  /* 0x0000e800ff5d7b82 */ /* 0x002e620000000800 */
[----:B------:R-:W-:-:S02]  /*10d0*/  PRMT R19, RZ, 0x7610, R19 ;  /* 0x00007610ff137816 */ /* 0x000fc40000000013 */
[----:B------:R-:W-:Y:S01]  /*10e0*/  STL [R1+0xdfc], R92 ;  /* 0x000dfc5c01007387 */ /* 0x000fe20000100800 */
[----:B------:R-:W0:Y:S03]  /*10f0*/  LDCU UR34, c[0x0][0x3b0] ;  /* 0x00007600ff2277ac */ /* 0x000e260008000800 */
        /* <DEDUP_REMOVED lines=9> */
[----:B------:R-:W0:Y:S02]  /*1190*/  LDCU UR39, c[0x0][0x3b0] ;  /* 0x00007600ff2777ac */ /* 0x000e240008000800 */
[----:B01----:R-:W-:Y:S01]  /*11a0*/  VIADD R0, R93, 0xffffffdf ;  /* 0xffffffdf5d007836 */ /* 0x003fe20000000000 */
[----:B------:R-:W-:Y:S01]  /*11b0*/  STL [R1+0xe08], R91 ;  /* 0x000e085b01007387 */ /* 0x000fe20000100800 */
[----:B------:R-:W0:Y:S03]  /*11c0*/  LDCU UR40, c[0x0][0x3b0] ;  /* 0x00007600ff2877ac */ /* 0x000e260008000800 */
[----:B------:R-:W-:Y:S01]  /*11d0*/  ISETP.GE.U32.AND P0, PT, R0, 0x7fffff60, PT ;  /* 0x7fffff600000780c */ /* 0x000fe20003f06070 */
[----:B------:R1:W-:Y:S01]  /*11e0*/  STL [R1+0xe20], R91 ;  /* 0x000e205b01007387 */ /* 0x0003e20000100800 */
[C---:B------:R-:W-:Y:S01]  /*11f0*/  IADD3 R0, P6, PT, R2.reuse, UR12, RZ ;  /* 0x0000000c02007c10 */ /* 0x040fe2000ffde0ff */
[----:B------:R-:W0:Y:S01]  /*1200*/  LDCU UR41, c[0x0][0x3b0] ;  /* 0x00007600ff2977ac */ /* 0x000e220008000800 */
[----:B------:R-:W0:Y:S01]  /*1210*/  FENCE.VIEW.ASYNC.T ;  /* 0x00000000000073c6 */ /* 0x000e220000000200 */
[----:B------:R0:W-:Y:S01]  /*1220*/  STL [R1+0xdc4], R90 ;  /* 0x000dc45a01007387 */ /* 0x0001e20000100800 */
[----:B------:R-:W-:Y:S01]  /*1230*/  LEA.HI.X.SX32 R2, R2, UR13, 0x1, P6 ;  /* 0x0000000d02027c11 */ /* 0x000fe2000b0f0eff */
[----:B------:R-:W-:Y:S01]  /*1240*/  @!P2 IMAD.MOV.U32 R6, RZ, RZ, R0 ;  /* 0x000000ffff06a224 */ /* 0x000fe200078e0000 */
[----:B------:R-:W-:Y:S01]  /*1250*/  IADD3 R3, P6, PT, R4, UR12, RZ ;  /* 0x0000000c04037c10 */ /* 0x000fe2000ffde0ff */
[----:B0-----:R-:W-:Y:S02]  /*1260*/  BAR.SYNC.DEFER_BLOCKING 0x0 ;  /* 0x0000000000007b1d */ /* 0x001fe40000010000 */
[----:B------:R-:W-:-:S04]  /*1270*/  @!P2 IMAD.MOV.U32 R7, RZ, RZ, R2 ;  /* 0x000000ffff07a224 */ /* 0x000fc800078e0002 */
[----:B------:R-:W0:Y:S01]  /*1280*/  LDCU UR42, c[0x0][0x3b0] ;  /* 0x00007600ff2a77ac */ /* 0x000e220008000800 */
[----:B------:R-:W-:Y:S01]  /*1290*/  STL [R1+0xdc0], R89 ;  /* 0x000dc05901007387 */ /* 0x000fe20000100800 */
[----:B------:R-:W-:Y:S01]  /*12a0*/  SHF.R.S32.HI R9, RZ, 0x1f, R5 ;  /* 0x0000001fff097819 */ /* 0x000fe20000011405 */
[----:B------:R-:W0:Y:S02]  /*12b0*/  LDCU UR43, c[0x0][0x3b0] ;  /* 0x00007600ff2b77ac */ /* 0x000e240008000800 */
[----:B------:R-:W-:Y:S01]  /*12c0*/  STL [R1+0xdbc], R88 ;  /* 0x000dbc5801007387 */ /* 0x000fe20000100800 */
[----:B------:R-:W-:Y:S01]  /*12d0*/  PRMT R20, RZ, 0x7610, R20 ;  /* 0x00007610ff147816 */ /* 0x000fe20000000014 */
[----:B------:R-:W-:Y:S01]  /*12e0*/  VIADD R8, R93, 0xffffffd7 ;  /* 0xffffffd75d087836 */ /* 0x000fe20000000000 */
[----:B-1----:R-:W-:Y:S01]  /*12f0*/  PRMT R91, RZ, 0x7610, R91 ;  /* 0x00007610ff5b7816 */ /* 0x002fe2000000005b */
[----:B------:R-:W-:Y:S01]  /*1300*/  STL [R1+0xdb8], R87 ;  /* 0x000db85701007387 */ /* 0x000fe20000100800 */
[----:B------:R-:W-:Y:S01]  /*1310*/  PRMT R90, RZ, 0x7610, R90 ;  /* 0x00007610ff5a7816 */ /* 0x000fe2000000005a */
[----:B------:R-:W1:Y:S02]  /*1320*/  LDCU UR12, c[0x0][0x3b0] ;  /* 0x00007600ff0c77ac */ /* 0x000e640008000800 */
[----:B------:R-:W-:Y:S04]  /*1330*/  STL [R1+0xdb4], R86 ;  /* 0x000db45601007387 */ /* 0x000fe80000100800 */
[----:B------:R-:W-:Y:S04]  /*1340*/  STL [R1+0xdb0], R85 ;  /* 0x000db05501007387 */ /* 0x000fe80000100800 */
[----:B------:R-:W0:Y:S02]  /*1350*/  FENCE.VIEW.ASYNC.S ;  /* 0x00000000000073c6 */ /* 0x000e240000000000 */
[----:B0-----:R0:W0:Y:S02]  /*1360*/  @!UP2 SYNCS.EXCH.64 URZ, [UR11], UR4 ;  /* 0x000000040bffa5b2 */ /* 0x0010240008000100 */
[----:B------:R-:W-:Y:S04]  /*1370*/  STL [R1+0xdac], R84 ;  /* 0x000dac5401007387 */ /* 0x000fe80000100800 */
        /* <DEDUP_REMOVED lines=18> */
[----:B------:R-:W-:Y:S01]  /*14a0*/  STL [R1+0xd60], R67 ;  /* 0x000d604301007387 */ /* 0x000fe20000100800 */
[----:B0-----:R-:W-:Y:S06]  /*14b0*/  BAR.SYNC.DEFER_BLOCKING 0x0 ;  /* 0x0000000000007b1d */ /* 0x001fec0000010000 */
        /* <DEDUP_REMOVED lines=16> */
[----:B------:R-:W-:Y:S01]  /*15c0*/  LEA.HI.X.SX32 R4, R4, UR13, 0x1, P6 ;  /* 0x0000000d04047c11 */ /* 0x000fe2000b0f0eff */
[----:B------:R-:W0:Y:S02]  /*15d0*/  LDCU UR13, c[0x0][0x3b0] ;  /* 0x00007600ff0d77ac */ /* 0x000e240008000800 */
[----:B------:R-:W-:Y:S04]  /*15e0*/  STL [R1+0xd1c], R50 ;  /* 0x000d1c3201007387 */ /* 0x000fe80000100800 */
[----:B------:R-:W-:Y:S04]  /*15f0*/  STL [R1+0xd18], R45 ;  /* 0x000d182d01007387 */ /* 0x000fe80000100800 */
[----:B------:R-:W-:Y:S04]  /*1600*/  STL [R1+0xd14], R40 ;  /* 0x000d142801007387 */ /* 0x000fe80000100800 */
[----:B------:R-:W-:Y:S04]  /*1610*/  STL [R1+0xd10], R38 ;  /* 0x000d102601007387 */ /* 0x000fe80000100800 */
[----:B------:R-:W-:Y:S04]  /*1620*/  STL [R1+0xd0c], R36 ;  /* 0x000d0c2401007387 */ /* 0x000fe80000100800 */
[----:B------:R-:W-:Y:S01]  /*1630*/  STL [R1+0xd08], R34 ;  /* 0x000d082201007387 */ /* 0x000fe20000100800 */
[----:B------:R-:W-:-:S03]  /*1640*/  IADD3 R92, P6, PT, R5, R0, RZ ;  /* 0x00000000055c7210 */ /* 0x000fc60007fde0ff */
[----:B------:R-:W-:Y:S04]  /*1650*/  STL [R1+0xd04], R39 ;  /* 0x000d042701007387 */ /* 0x000fe80000100800 */
[----:B------:R-:W-:Y:S04]  /*1660*/  STL [R1+0xd00], R44 ;  /* 0x000d002c01007387 */ /* 0x000fe80000100800 */
[----:B------:R0:W2:Y:S04]  /*1670*/  @!P2 LDG.E.U8 R30, desc[UR20][R6.64] ;  /* 0x00000014061ea981 */ /* 0x0000a8000c1e1100 */
[----:B------:R-:W-:Y:S04]  /*1680*/  STL [R1+0xcfc], R42 ;  /* 0x000cfc2a01007387 */ /* 0x000fe80000100800 */
[----:B------:R-:W-:Y:S01]  /*1690*/  STL [R1+0xcf8], R46 ;  /* 0x000cf82e01007387 */ /* 0x000fe20000100800 */
[----:B0-----:R-:W-:-:S02]  /*16a0*/  @!P2 IMAD.MOV.U32 R6, RZ, RZ, R3 ;  /* 0x000000ffff06a224 */ /* 0x001fc400078e0003 */
[----:B------:R-:W-:Y:S01]  /*16b0*/  @!P2 IMAD.MOV.U32 R7, RZ, RZ, R4 ;  /* 0x000000ffff07a224 */ /* 0x000fe200078e0004 */
[----:B------:R-:W-:Y:S04]  /*16c0*/  STL [R1+0xcf4], R37 ;  /* 0x000cf42501007387 */ /* 0x000fe80000100800 */
[----:B------:R-:W-:Y:S04]  /*16d0*/  STL [R1+0xcf0], R35 ;  /* 0x000cf02301007387 */ /* 0x000fe80000100800 */
[----:B------:R-:W-:Y:S04]  /*16e0*/  STL [R1+0xcec], R43 ;  /* 0x000cec2b01007387 */ /* 0x000fe80000100800 */
[----:B------:R-:W-:Y:S04]  /*16f0*/  STL [R1+0xce8], R68 ;  /* 0x000ce84401007387 */ /* 0x000fe80000100800 */
[----:B------:R0:W2:Y:S04]  /*1700*/  @!P2 LDG.E.U8 R29, desc[UR20][R6.64] ;  /* 0x00000014061da981 */ /* 0x0000a8000c1e1100 */
[----:B------:R-:W-:Y:S04]  /*1710*/  STL [R1+0xce4], R33 ;  /* 0x000ce42101007387 */ /* 0x000fe80000100800 */
[----:B------:R-:W-:Y:S01]  /*1720*/  STL [R1+0xce0], R14 ;  /* 0x000ce00e01007387 */ /* 0x000fe20000100800 */
[----:B0-----:R-:W-:-:S02]  /*1730*/  IMAD.MOV.U32 R7, RZ, RZ, R92 ;  /* 0x000000ffff077224 */ /* 0x001fc400078e005c */
[----:B------:R-:W-:Y:S01]  /*1740*/  IMAD.X R6, R9, 0x1, R2, P6 ;  /* 0x0000000109067824 */ /* 0x000fe200030e0602 */
[----:B------:R-:W-:Y:S04]  /*1750*/  STL [R1+0xcdc], R41 ;  /* 0x000cdc2901007387 */ /* 0x000fe80000100800 */
[----:B------:R-:W-:Y:S01]  /*1760*/  STL [R1+0xcd8], R11 ;  /* 0x000cd80b01007387 */ /* 0x000fe20000100800 */
[----:B------:R-:W-:-:S03]  /*1770*/  @!P3 LOP3.LUT R7, R7, R6, RZ, 0x3c, !PT ;  /* 0x000000060707b212 */ /* 0x000fc600078e3cff */
[----:B------:R-:W-:Y:S04]  /*1780*/  STL [R1+0xc4c], R17 ;  /* 0x000c4c1101007387 */ /* 0x000fe80000100800 */
[----:B------:R-:W-:Y:S04]  /*1790*/  STL [R1+0xc48], R13 ;  /* 0x000c480d01007387 */ /* 0x000fe80000100800 */
[----:B------:R-:W-:Y:S04]  /*17a0*/  STL [R1+0xc60], R13 ;  /* 0x000c600d01007387 */ /* 0x000fe80000100800 */
[----:B------:R-:W-:Y:S04]  /*17b0*/  STL [R1+0x328], R92 ;  /* 0x0003285c01007387 */ /* 0x000fe80000100800 */
[----:B------:R0:W-:Y:S02]  /*17c0*/  STL [R1+0x324], R6 ;  /* 0x0003240601007387 */ /* 0x0001e40000100800 */
[----:B0-----:R-:W-:-:S02]  /*17d0*/  @!P3 LOP3.LUT R6, R7, R6, RZ, 0x3c, !PT ;  /* 0x000000060706b212 */ /* 0x001fc400078e3cff */
[----:B------:R-:W-:Y:S02]  /*17e0*/  IADD3 R92, P6, PT, R5, R3, RZ ;  /* 0x00000003055c7210 */ /* 0x000fe40007fde0ff */
[----:B------:R-:W-:-:S05]  /*17f0*/  @!P3 LOP3.LUT R7, R7, R6, RZ, 0x3c, !PT ;  /* 0x000000060707b212 */ /* 0x000fca00078e3cff */
[----:B------:R0:W2:Y:S01]  /*1800*/  @!P3 LDG.E.U8 R23, desc[UR20][R6.64] ;  /* 0x000000140617b981 */ /* 0x0000a2000c1e1100 */
[----:B------:R-:W-:Y:S02]  /*1810*/  IMAD.SHL.U32 R5, R12, 0x10, RZ ;  /* 0x000000100c057824 */ /* 0x000fe400078e00ff */
[----:B0-----:R-:W-:Y:S02]  /*1820*/  IMAD.MOV.U32 R7, RZ, RZ, R92 ;  /* 0x000000ffff077224 */ /* 0x001fe400078e005c */
[----:B------:R-:W-:Y:S01]  /*1830*/  IMAD.X R6, R9, 0x1, R4, P6 ;  /* 0x0000000109067824 */ /* 0x000fe200030e0604 */
[----:B------:R0:W-:Y:S04]  /*1840*/  STL [R1+0x330], R92 ;  /* 0x0003305c01007387 */ /* 0x0001e80000100800 */
[----:B------:R-:W-:Y:S01]  /*1850*/  @!P3 LOP3.LUT R7, R7, R6, RZ, 0x3c, !PT ;  /* 0x000000060707b212 */ /* 0x000fe200078e3cff */
[----:B------:R1:W-:Y:S01]  /*1860*/  STL [R1+0x32c], R6 ;  /* 0x00032c0601007387 */ /* 0x0003e20000100800 */
[----:B------:R-:W-:-:S02]  /*1870*/  SHF.R.S32.HI R9, RZ, 0x1f, R5 ;  /* 0x0000001fff097819 */ /* 0x000fc40000011405 */
[----:B0-----:R-:W-:Y:S02]  /*1880*/  IADD3 R92, P6, PT, R5, R0, RZ ;  /* 0x00000000055c7210 */ /* 0x001fe40007fde0ff */
[----:B-1----:R-:W-:-:S04]  /*1890*/  @!P3 LOP3.LUT R6, R7, R6, RZ, 0x3c, !PT ;  /* 0x000000060706b212 */ /* 0x002fc800078e3cff */
[----:B------:R-:W-:-:S05]  /*18a0*/  @!P3 LOP3.LUT R7, R7, R6, RZ, 0x3c, !PT ;  /* 0x000000060707b212 */ /* 0x000fca00078e3cff */
[----:B------:R0:W2:Y:S02]  /*18b0*/  @!P3 LDG.E.U8 R31, desc[UR20][R6.64] ;  /* 0x00000014061fb981 */ /* 0x0000a4000c1e1100 */
[----:B0-----:R-:W-:Y:S02]  /*18c0*/  IMAD.MOV.U32 R7, RZ, RZ, R92 ;  /* 0x000000ffff077224 */ /* 0x001fe400078e005c */
[----:B------:R-:W-:Y:S01]  /*18d0*/  IMAD.X R6, R9, 0x1, R2, P6 ;  /* 0x0000000109067824 */ /* 0x000fe200030e0602 */
[----:B------:R0:W-:Y:S04]  /*18e0*/  STL [R1+0x3a8], R92 ;  /* 0x0003a85c01007387 */ /* 0x0001e80000100800 */
[----:B------:R-:W-:Y:S01]  /*18f0*/  @!P5 LOP3.LUT R7, R7, R6, RZ, 0x3c, !PT ;  /* 0x000000060707d212 */ /* 0x000fe200078e3cff */
[----:B------:R1:W-:Y:S01]  /*1900*/  STL [R1+0x3a4], R6 ;  /* 0x0003a40601007387 */ /* 0x0003e20000100800 */
[----:B0-----:R-:W-:-:S02]  /*1910*/  IADD3 R92, P6, PT, R5, R3, RZ ;  /* 0x00000003055c7210 */ /* 0x001fc40007fde0ff */
[----:B-1----:R-:W-:-:S04]  /*1920*/  @!P5 LOP3.LUT R6, R7, R6, RZ, 0x3c, !PT ;  /* 0x000000060706d212 */ /* 0x002fc800078e3cff */
[----:B------:R-:W-:-:S05]  /*1930*/  @!P5 LOP3.LUT R7, R7, R6, RZ, 0x3c, !PT ;  /* 0x000000060707d212 */ /* 0x000fca00078e3cff */
[----:B------:R0:W2:Y:S01]  /*1940*/  @!P5 LDG.E.U8 R21, desc[UR20][R6.64] ;  /* 0x000000140615d981 */ /* 0x0000a2000c1e1100 */
[----:B------:R-:W-:Y:S02]  /*1950*/  IMAD R5, R12, 0x18, RZ ;  /* 0x000000180c057824 */ /* 0x000fe400078e02ff */
        /* <DEDUP_REMOVED lines=25> */
[----:B------:R-:W-:-:S02]  /*1af0*/  PRMT R33, RZ, 0x7610, R33 ;  /* 0x00007610ff217816 */ /* 0x000fc40000000021 */
[----:B------:R-:W-:Y:S02]  /*1b00*/  SHF.R.S32.HI R9, RZ, 0x1f, R5 ;  /* 0x0000001fff097819 */ /* 0x000fe40000011405 */
        /* <DEDUP_REMOVED lines=12> */
[----:B------:R0:W2:Y:S02]  /*1bd0*/  @!P0 LDG.E.U8 R32, desc[UR20][R6.64] ;  /* 0x0000001406208981 */ /* 0x0000a4000c1e1100 */
[----:B0-----:R-:W-:Y:S02]  /*1be0*/  IMAD.MOV.U32 R7, RZ, RZ, R92 ;  /* 0x000000ffff077224 */ /* 0x001fe400078e005c */
[----:B------:R-:W-:Y:S01]  /*1bf0*/  IMAD.X R6, R9, 0x1, R4, P6 ;  /* 0x0000000109067824 */ /* 0x000fe200030e0604 */
[----:B------:R-:W-:Y:S04]  /*1c00*/  STL [R1+0x5d0], R92 ;  /* 0x0005d05c01007387 */ /* 0x000fe80000100800 */
[-C--:B------:R-:W-:Y:S01]  /*1c10*/  @!P0 LOP3.LUT R7, R7, R6.reuse, RZ, 0x3c, !PT ;  /* 0x0000000607078212 */ /* 0x080fe200078e3cff */
[----:B------:R0:W-:Y:S03]  /*1c20*/  STL [R1+0x5cc], R6 ;  /* 0x0005cc0601007387 */ /* 0x0001e60000100800 */
[----:B0-----:R-:W-:-:S04]  /*1c30*/  @!P0 LOP3.LUT R6, R7, R6, RZ, 0x3c, !PT ;  /* 0x0000000607068212 */ /* 0x001fc800078e3cff */
[----:B------:R-:W-:-:S05]  /*1c40*/  @!P0 LOP3.LUT R7, R7, R6, RZ, 0x3c, !PT ;  /* 0x0000000607078212 */ /* 0x000fca00078e3cff */
[----:B------:R0:W2:Y:S01]  /*1c50*/  @!P0 LDG.E.U8 R20, desc[UR20][R6.64] ;  /* 0x0000001406148981 */ /* 0x0000a2000c1e1100 */
[----:B------:R-:W-:Y:S01]  /*1c60*/  IMAD R5, R12, 0x28, RZ ;  /* 0x000000280c057824 */ /* 0x000fe200078e02ff */
[----:B------:R-:W-:-:S04]  /*1c70*/  ISETP.GE.U32.AND P2, PT, R8, 0x7fffff58, PT ;  /* 0x7fffff580800780c */ /* 0x000fc80003f46070 */
[----:B------:R-:W-:Y:S02]  /*1c80*/  SHF.R.S32.HI R9, RZ, 0x1f, R5 ;  /* 0x0000001fff097819 */ /* 0x000fe40000011405 */
[----:B------:R-:W-:-:S05]  /*1c90*/  IADD3 R92, P6, PT, R5, R0, RZ ;  /* 0x00000000055c7210 */ /* 0x000fca0007fde0ff */
[----:B0-----:R-:W-:Y:S02]  /*1ca0*/  IMAD.MOV.U32 R7, RZ, RZ, R92 ;  /* 0x000000ffff077224 */ /* 0x001fe400078e005c */
[----:B------:R-:W-:-:S05]  /*1cb0*/  IMAD.X R6, R9, 0x1, R2, P6 ;  /* 0x0000000109067824 */ /* 0x000fca00030e0602 */
[----:B------:R-:W-:Y:S01]  /*1cc0*/  @!P2 LOP3.LUT R7, R7, R6, RZ, 0x3c, !PT ;  /* 0x000000060707a212 */ /* 0x000fe200078e3cff */
[----:B------:R-:W-:-:S05]  /*1cd0*/  VIADD R8, R93, 0xffffffcf ;  /* 0xffffffcf5d087836 */ /* 0x000fca0000000000 */
[----:B------:R-:W-:Y:S01]  /*1ce0*/  ISETP.GE.U32.AND P3, PT, R8, 0x7fffff50, PT ;  /* 0x7fffff500800780c */ /* 0x000fe20003f66070 */
[----:B------:R-:W-:Y:S01]  /*1cf0*/  VIADD R8, R93, 0xffffffc7 ;  /* 0xffffffc75d087836 */ /* 0x000fe20000000000 */
[----:B------:R-:W-:-:S04]  /*1d00*/  PRMT R14, RZ, 0x7610, R14 ;  /* 0x00007610ff0e7816 */ /* 0x000fc8000000000e */
[----:B------:R-:W-:Y:S01]  /*1d10*/  ISETP.GE.U32.AND P5, PT, R8, 0x7fffff48, PT ;  /* 0x7fffff480800780c */ /* 0x000fe20003fa6070 */
[----:B--2---:R0:W-:Y:S04]  /*1d20*/  STL [R1+0x1f0], R20 ;  /* 0x0001f01401007387 */ /* 0x0041e80000100800 */
[----:B0-----:R-:W2:Y:S04]  /*1d30*/  LDL.LU R20, [R1+0xe34] ;  /* 0x000e340001147983 */ /* 0x001ea80000300800 */
[----:B------:R-:W-:Y:S04]  /*1d40*/  STL [R1+0x638], R92 ;  /* 0x0006385c01007387 */ /* 0x000fe80000100800 */
[----:B------:R0:W-:Y:S02]  /*1d50*/  STL [R1+0x634], R6 ;  /* 0x0006340601007387 */ /* 0x0001e40000100800 */
[----:B0-----:R-:W-:-:S02]  /*1d60*/  @!P2 LOP3.LUT R6, R7, R6, RZ, 0x3c, !PT ;  /* 0x000000060706a212 */ /* 0x001fc400078e3cff */
[----:B------:R-:W-:Y:S02]  /*1d70*/  IADD3 R92, P6, PT, R5, R3, RZ ;  /* 0x00000003055c7210 */ /* 0x000fe40007fde0ff */
[----:B------:R-:W-:-:S05]  /*1d80*/  @!P2 LOP3.LUT R7, R7, R6, RZ, 0x3c, !PT ;  /* 0x000000060707a212 */ /* 0x000fca00078e3cff */
[----:B------:R0:W3:Y:S01]  /*1d90*/  @!P2 LDG.E.U8 R28, desc[UR20][R6.64] ;  /* 0x00000014061ca981 */ /* 0x0000e2000c1e1100 */
        /* <DEDUP_REMOVED lines=10> */
[----:B------:R0:W3:Y:S02]  /*1e40*/  @!P2 LDG.E.U8 R15, desc[UR20][R6.64] ;  /* 0x00000014060fa981 */ /* 0x0000e4000c1e1100 */
        /* <DEDUP_REMOVED lines=22> */
[----:B------:R-:W-:Y:S04]  /*1fb0*/  STL [R1+0x738], R92 ;  /* 0x0007385c01007387 */ /* 0x000fe80000100800 */
[-C--:B------:R-:W-:Y:S01]  /*1fc0*/  @!P5 LOP3.LUT R7, R7, R6.reuse, RZ, 0x3c, !PT ;  /* 0x000000060707d212 */ /* 0x080fe200078e3cff */
[----:B------:R0:W-:Y:S03]  /*1fd0*/  STL [R1+0x734], R6 ;  /* 0x0007340601007387 */ /* 0x0001e60000100800 */
[----:B0-----:R-:W-:-:S04]  /*1fe0*/  @!P5 LOP3.LUT R6, R7, R6, RZ, 0x3c, !PT ;  /* 0x000000060706d212 */ /* 0x001fc800078e3cff */
[----:B------:R-:W-:-:S05]  /*1ff0*/  @!P5 LOP3.LUT R7, R7, R6, RZ, 0x3c, !PT ;  /* 0x000000060707d212 */ /* 0x000fca00078e3cff */
[----:B------:R0:W3:Y:S01]  /*2000*/  @!P5 LDG.E.U8 R91, desc[UR20][R6.64] ;  /* 0x00000014065bd981 */ /* 0x0000e2000c1e1100 */
[----:B------:R-:W-:Y:S01]  /*2010*/  VIADD R8, R93, 0xffffffbf ;  /* 0xffffffbf5d087836 */ /* 0x000fe20000000000 */
[----:B------:R-:W-:Y:S01]  /*2020*/  IADD3 R92, P6, PT, R5, R3, RZ ;  /* 0x00000003055c7210 */ /* 0x000fe20007fde0ff */
[----:B------:R-:W-:-:S03]  /*2030*/  IMAD.SHL.U32 R5, R12, 0x40, RZ ;  /* 0x000000400c057824 */ /* 0x000fc600078e00ff */
[----:B------:R-:W-:Y:S01]  /*2040*/  ISETP.GE.U32.AND P4, PT, R8, 0x7fffff40, PT ;  /* 0x7fffff400800780c */ /* 0x000fe20003f86070 */
[----:B------:R-:W-:Y:S01]  /*2050*/  STL [R1+0x740], R92 ;  /* 0x0007405c01007387 */ /* 0x000fe20000100800 */
[----:B------:R-:W-:Y:S02]  /*2060*/  VIADD R8, R93, 0xffffffb7 ;  /* 0xffffffb75d087836 */ /* 0x000fe40000000000 */
[----:B0-----:R-:W-:Y:S01]  /*2070*/  IMAD.X R7, R9, 0x1, R4, P6 ;  /* 0x0000000109077824 */ /* 0x001fe200030e0604 */
[----:B------:R-:W-:Y:S01]  /*2080*/  SHF.R.S32.HI R9, RZ, 0x1f, R5 ;  /* 0x0000001fff097819 */ /* 0x000fe20000011405 */
[----:B------:R-:W-:Y:S01]  /*2090*/  @!P5 IMAD.MOV.U32 R6, RZ, RZ, R92 ;  /* 0x000000ffff06d224 */ /* 0x000fe200078e005c */
[----:B------:R-:W-:Y:S02]  /*20a0*/  ISETP.GE.U32.AND P0, PT, R8, 0x7fffff38, PT ;  /* 0x7fffff380800780c */ /* 0x000fe40003f06070 */
[----:B------:R-:W-:Y:S02]  /*20b0*/  PRMT R43, RZ, 0x7610, R43 ;  /* 0x00007610ff2b7816 */ /* 0x000fe4000000002b */
[----:B------:R0:W4:Y:S01]  /*20c0*/  @!P5 LDG.E.U8 R26, desc[UR20][R6.64] ;  /* 0x00000014061ad981 */ /* 0x000122000c1e1100 */
[----:B------:R-:W-:Y:S01]  /*20d0*/  PRMT R46, RZ, 0x7610, R46 ;  /* 0x00007610ff2e7816 */ /* 0x000fe2000000002e */
[----:B------:R-:W-:Y:S01]  /*20e0*/  VIADD R8, R93, 0xffffffaf ;  /* 0xffffffaf5d087836 */ /* 0x000fe20000000000 */
[----:B------:R-:W-:-:S04]  /*20f0*/  PRMT R41, RZ, 0x7610, R41 ;  /* 0x00007610ff297816 */ /* 0x000fc80000000029 */
[----:B------:R-:W-:Y:S01]  /*2100*/  ISETP.GE.U32.AND P2, PT, R8, 0x7fffff30, PT ;  /* 0x7fffff300800780c */ /* 0x000fe20003f46070 */
[----:B------:R-:W-:-:S05]  /*2110*/  VIADD R8, R93, 0xffffffa7 ;  /* 0xffffffa75d087836 */ /* 0x000fca0000000000 */
[----:B------:R-:W-:Y:S01]  /*2120*/  ISETP.GE.U32.AND P3, PT, R8, 0x7fffff28, PT ;  /* 0x7fffff280800780c */ /* 0x000fe20003f66070 */
[----:B------:R-:W-:Y:S01]  /*2130*/  VIADD R8, R93, 0xffffff9f ;  /* 0xffffff9f5d087836 */ /* 0x000fe20000000000 */
[----:B------:R-:W-:-:S04]  /*2140*/  PRMT R35, RZ, 0x7610, R35 ;  /* 0x00007610ff237816 */ /* 0x000fc80000000023 */
[----:B------:R-:W-:Y:S01]  /*2150*/  ISETP.GE.U32.AND P5, PT, R8, 0x7fffff20, PT ;  /* 0x7fffff200800780c */ /* 0x000fe20003fa6070 */
[----:B------:R-:W-:Y:S01]  /*2160*/  VIADD R8, R93, 0xffffff97 ;  /* 0xffffff975d087836 */ /* 0x000fe20000000000 */
[----:B------:R-:W-:Y:S02]  /*2170*/  PRMT R17, RZ, 0x7610, R17 ;  /* 0x00007610ff117816 */ /* 0x000fe40000000011 */
[----:B------:R-:W-:Y:S02]  /*2180*/  PRMT R11, RZ, 0x7610, R11 ;  /* 0x00007610ff0b7816 */ /* 0x000fe4000000000b */
[----:B------:R-:W-:Y:S02]  /*2190*/  PRMT R68, RZ, 0x7610, R68 ;  /* 0x00007610ff447816 */ /* 0x000fe40000000044 */
[----:B------:R-:W-:Y:S02]  /*21a0*/  PRMT R44, RZ, 0x7610, R44 ;  /* 0x00007610ff2c7816 */ /* 0x000fe4000000002c */
[----:B------:R-:W-:-:S02]  /*21b0*/  PRMT R37, RZ, 0x7610, R37 ;  /* 0x00007610ff257816 */ /* 0x000fc40000000025 */
[----:B--2---:R-:W-:Y:S01]  /*21c0*/  PRMT R20, RZ, 0x7610, R20 ;  /* 0x00007610ff147816 */ /* 0x004fe20000000014 */
[----:B---3--:R1:W-:Y:S04]  /*21d0*/  STL [R1+0x1f8], R91 ;  /* 0x0001f85b01007387 */ /* 0x0083e80000100800 */
[----:B------:R0:W-:Y:S01]  /*21e0*/  STL [R1+0x73c], R7 ;  /* 0x00073c0701007387 */ /* 0x0001e20000100800 */
[----:B-1----:R-:W-:-:S05]  /*21f0*/  IADD3 R91, P6, PT, R5, R0, RZ ;  /* 0x00000000055b7210 */ /* 0x002fca0007fde0ff */
[----:B0-----:R-:W-:Y:S01]  /*2200*/  IMAD.X R7, R9, 0x1, R2, P6 ;  /* 0x0000000109077824 */ /* 0x001fe200030e0602 */
[----:B------:R-:W-:Y:S01]  /*2210*/  IADD3 R92, P6, PT, R5, R3, RZ ;  /* 0x00000003055c7210 */ /* 0x000fe20007fde0ff */
[----:B------:R-:W-:Y:S02]  /*2220*/  @!P4 IMAD.MOV.U32 R6, RZ, RZ, R91 ;  /* 0x000000ffff06c224 */ /* 0x000fe400078e005b */
[----:B------:R-:W-:Y:S01]  /*2230*/  IMAD R5, R12, 0x48, RZ ;  /* 0x000000480c057824 */ /* 0x000fe200078e02ff */
[----:B------:R-:W-:Y:S04]  /*2240*/  STL [R1+0x7b8], R91 ;  /* 0x0007b85b01007387 */ /* 0x000fe80000100800 */
[----:B------:R0:W-:Y:S04]  /*2250*/  STL [R1+0x7b4], R7 ;  /* 0x0007b40701007387 */ /* 0x0001e80000100800 */
[----:B------:R0:W2:Y:S04]  /*2260*/  @!P4 LDG.E.U8 R43, desc[UR20][R6.64] ;  /* 0x00000014062bc981 */ /* 0x0000a8000c1e1100 */
[----:B------:R-:W-:Y:S01]  /*2270*/  STL [R1+0x7c0], R92 ;  /* 0x0007c05c01007387 */ /* 0x000fe20000100800 */
[----:B0-----:R-:W-:Y:S01]  /*2280*/  IMAD.X R7, R9, 0x1, R4, P6 ;  /* 0x0000000109077824 */ /* 0x001fe200030e0604 */
[----:B------:R-:W-:Y:S01]  /*2290*/  SHF.R.S32.HI R9, RZ, 0x1f, R5 ;  /* 0x0000001fff097819 */ /* 0x000fe20000011405 */
[----:B------:R-:W-:Y:S01]  /*22a0*/  @!P4 IMAD.MOV.U32 R6, RZ, RZ, R92 ;  /* 0x000000ffff06c224 */ /* 0x000fe200078e005c */
[----:B------:R-:W-:-:S02]  /*22b0*/  IADD3 R91, P6, PT, R5, R0, RZ ;  /* 0x00000000055b7210 */ /* 0x000fc40007fde0ff */
[----:B------:R0:W-:Y:S04]  /*22c0*/  STL [R1+0x7bc], R7 ;  /* 0x0007bc0701007387 */ /* 0x0001e80000100800 */
[----:B------:R0:W3:Y:S04]  /*22d0*/  @!P4 LDG.E.U8 R46, desc[UR20][R6.64] ;  /* 0x00000014062ec981 */ /* 0x0000e8000c1e1100 */
[----:B------:R-:W-:Y:S01]  /*22e0*/  STL [R1+0x838], R91 ;  /* 0x0008385b01007387 */ /* 0x000fe20000100800 */
[----:B0-----:R-:W-:Y:S01]  /*22f0*/  IMAD.X R7, R9, 0x1, R2, P6 ;  /* 0x0000000109077824 */ /* 0x001fe200030e0602 */
[----:B------:R-:W-:Y:S01]  /*2300*/  IADD3 R92, P6, PT, R5, R3, RZ ;  /* 0x00000003055c7210 */ /* 0x000fe20007fde0ff */
[----:B------:R-:W-:-:S02]  /*2310*/  @!P0 IMAD.MOV.U32 R6, RZ, RZ, R91 ;  /* 0x000000ffff068224 */ /* 0x000fc400078e005b */
[----:B------:R-:W-:Y:S01]  /*2320*/  IMAD R5, R12, 0x50, RZ ;  /* 0x000000500c057824 */ /* 0x000fe200078e02ff */
        /* <DEDUP_REMOVED lines=8> */
[----:B------:R0:W2:Y:S04]  /*23b0*/  @!P0 LDG.E.U8 R25, desc[UR20][R6.64] ;  /* 0x0000001406198981 */ /* 0x0000a8000c1e1100 */
[----:B------:R-:W-:Y:S01]  /*23c0*/  STL [R1+0x8b8], R91 ;  /* 0x0008b85b01007387 */ /* 0x000fe20000100800 */
[----:B0-----:R-:W-:Y:S01]  /*23d0*/  IMAD.X R7, R9, 0x1, R2, P6 ;  /* 0x0000000109077824 */ /* 0x001fe200030e0602 */
[----:B------:R-:W-:Y:S01]  /*23e0*/  IADD3 R92, P6, PT, R5, R3, RZ ;  /* 0x00000003055c7210 */ /* 0x000fe20007fde0ff */
[----:B------:R-:W-:-:S02]  /*23f0*/  @!P2 IMAD.MOV.U32 R6, RZ, RZ, R91 ;  /* 0x000000ffff06a224 */ /* 0x000fc400078e005b */
[----:B------:R-:W-:Y:S01]  /*2400*/  IMAD R5, R12, 0x58, RZ ;  /* 0x000000580c057824 */ /* 0x000fe200078e02ff */
[----:B------:R0:W-:Y:S04]  /*2410*/  STL [R1+0x8b4], R7 ;  /* 0x0008b40701007387 */ /* 0x0001e80000100800 */
[----:B------:R0:W2:Y:S01]  /*2420*/  @!P2 LDG.E.U8 R24, desc[UR20][R6.64] ;  /* 0x000000140618a981 */ /* 0x0000a2000c1e1100 */
[----:B------:R-:W-:-:S03]  /*2430*/  ISETP.GE.U32.AND P4, PT, R8, 0x7fffff18, PT ;  /* 0x7fffff180800780c */ /* 0x000fc60003f86070 */
[----:B------:R-:W-:Y:S01]  /*2440*/  STL [R1+0xba0], R92 ;  /* 0x000ba05c01007387 */ /* 0x000fe20000100800 */
[----:B0-----:R-:W-:Y:S01]  /*2450*/  IMAD.X R7, R9, 0x1, R4, P6 ;  /* 0x0000000109077824 */ /* 0x001fe200030e0604 */
[----:B------:R-:W-:Y:S01]  /*2460*/  SHF.R.S32.HI R9, RZ, 0x1f, R5 ;  /* 0x0000001fff097819 */ /* 0x000fe20000011405 */
[----:B------:R-:W-:Y:S01]  /*2470*/  @!P2 IMAD.MOV.U32 R6, RZ, RZ, R92 ;  /* 0x000000ffff06a224 */ /* 0x000fe200078e005c */
[----:B------:R-:W-:Y:S02]  /*2480*/  IADD3 R91, P6, PT, R5, R0, RZ ;  /* 0x00000000055b7210 */ /* 0x000fe40007fde0ff */
[----:B------:R0:W-:Y:S01]  /*2490*/  STL [R1+0xb98], R7 ;  /* 0x000b980701007387 */ /* 0x0001e20000100800 */
[----:B------:R-:W-:-:S03]  /*24a0*/  VIADD R8, R93, 0xffffff8f ;  /* 0xffffff8f5d087836 */ /* 0x000fc60000000000 */
[----:B------:R0:W2:Y:S02]  /*24b0*/  @!P2 LDG.E.U8 R35, desc[UR20][R6.64] ;  /* 0x000000140623a981 */ /* 0x0000a4000c1e1100 */
[----:B------:R-:W-:Y:S02]  /*24c0*/  ISETP.GE.U32.AND P0, PT, R8, 0x7fffff10, PT ;  /* 0x7fffff100800780c */ /* 0x000fe40003f06070 */
[----:B------:R-:W-:Y:S01]  /*24d0*/  STL [R1+0xb9c], R91 ;  /* 0x000b9c5b01007387 */ /* 0x000fe20000100800 */
[----:B0-----:R-:W-:Y:S01]  /*24e0*/  IMAD.X R7, R9, 0x1, R2, P6 ;  /* 0x0000000109077824 */ /* 0x001fe200030e0602 */
[----:B------:R-:W-:Y:S01]  /*24f0*/  IADD3 R92, P6, PT, R5, R3, RZ ;  /* 0x00000003055c7210 */ /* 0x000fe20007fde0ff */
[----:B------:R-:W-:Y:S02]  /*2500*/  @!P3 IMAD.MOV.U32 R6, RZ, RZ, R91 ;  /* 0x000000ffff06b224 */ /* 0x000fe400078e005b */
[----:B------:R-:W-:Y:S01]  /*2510*/  IMAD R5, R12, 0x60, RZ ;  /* 0x000000600c057824 */ /* 0x000fe200078e02ff */
[----:B------:R0:W-:Y:S01]  /*2520*/  STL [R1+0xb90], R7 ;  /* 0x000b900701007387 */ /* 0x0001e20000100800 */
[----:B------:R-:W-:-:S03]  /*2530*/  VIADD R8, R93, 0xffffff87 ;  /* 0xffffff875d087836 */ /* 0x000fc60000000000 */
[----:B------:R0:W2:Y:S02]  /*2540*/  @!P3 LDG.E.U8 R27, desc[UR20][R6.64] ;  /* 0x00000014061bb981 */ /* 0x0000a4000c1e1100 */
[----:B------:R-:W-:Y:S02]  /*2550*/  ISETP.GE.U32.AND P2, PT, R8, 0x7fffff08, PT ;  /* 0x7fffff080800780c */ /* 0x000fe40003f46070 */
        /* <DEDUP_REMOVED lines=14> */
[----:B------:R0:W-:Y:S04]  /*2640*/  STL [R1+0xb80], R7 ;  /* 0x000b800701007387 */ /* 0x0001e80000100800 */
[----:B------:R0:W2:Y:S01]  /*2650*/  @!P5 LDG.E.U8 R16, desc[UR20][R6.64] ;  /* 0x000000140610d981 */ /* 0x0000a2000c1e1100 */
[----:B------:R-:W-:-:S03]  /*2660*/  SHF.R.S32.HI R8, RZ, 0x1f, R5 ;  /* 0x0000001fff087819 */ /* 0x000fc60000011405 */
[----:B------:R-:W-:Y:S01]  /*2670*/  STL [R1+0xb84], R92 ;  /* 0x000b845c01007387 */ /* 0x000fe20000100800 */
[----:B0-----:R-:W-:Y:S01]  /*2680*/  IMAD.X R7, R9, 0x1, R4, P6 ;  /* 0x0000000109077824 */ /* 0x001fe200030e0604 */
[----:B------:R-:W-:Y:S01]  /*2690*/  IADD3 R91, P6, PT, R5, R0, RZ ;  /* 0x00000000055b7210 */ /* 0x000fe20007fde0ff */
[----:B------:R-:W-:-:S03]  /*26a0*/  @!P5 IMAD.MOV.U32 R6, RZ, RZ, R92 ;  /* 0x000000ffff06d224 */ /* 0x000fc600078e005c */
[----:B------:R0:W-:Y:S04]  /*26b0*/  STL [R1+0xb78], R7 ;  /* 0x000b780701007387 */ /* 0x0001e80000100800 */
[----:B------:R0:W2:Y:S02]  /*26c0*/  @!P5 LDG.E.U8 R19, desc[UR20][R6.64] ;  /* 0x000000140613d981 */ /* 0x0000a4000c1e1100 */
[C---:B0-----:R-:W-:Y:S01]  /*26d0*/  IMAD.X R7, R8.reuse, 0x1, R2, P6 ;  /* 0x0000000108077824 */ /* 0x041fe200030e0602 */
[----:B------:R-:W-:Y:S01]  /*26e0*/  IADD3 R92, P6, PT, R5, R3, RZ ;  /* 0x00000003055c7210 */ /* 0x000fe20007fde0ff */
[----:B------:R-:W-:Y:S01]  /*26f0*/  @!P4 IMAD.MOV.U32 R6, RZ, RZ, R91 ;  /* 0x000000ffff06c224 */ /* 0x000fe200078e005b */
[----:B------:R-:W-:Y:S03]  /*2700*/  STL [R1+0xb7c], R91 ;  /* 0x000b7c5b01007387 */ /* 0x000fe60000100800 */
[----:B------:R-:W-:Y:S01]  /*2710*/  IMAD.X R8, R8, 0x1, R4, P6 ;  /* 0x0000000108087824 */ /* 0x000fe200030e0604 */
[----:B------:R0:W-:Y:S01]  /*2720*/  STL [R1+0xa0c], R7 ;  /* 0x000a0c0701007387 */ /* 0x0001e20000100800 */
[----:B------:R-:W-:-:S03]  /*2730*/  VIADD R9, R93, 0xfffffff6 ;  /* 0xfffffff65d097836 */ /* 0x000fc60000000000 */
[----:B------:R1:W2:Y:S01]  /*2740*/  @!P4 LDG.E.U8 R20, desc[UR20][R6.64] ;  /* 0x000000140614c981 */ /* 0x0002a2000c1e1100 */
[----:B------:R-:W-:Y:S01]  /*2750*/  IMAD R5, R12, 0x70, RZ ;  /* 0x000000700c057824 */ /* 0x000fe200078e02ff */
[----:B------:R-:W-:Y:S01]  /*2760*/  ISETP.GE.U32.AND P5, PT, R9, 0x7fffff77, PT ;  /* 0x7fffff770900780c */ /* 0x000fe20003fa6070 */
[----:B-1----:R-:W-:Y:S02]  /*2770*/  @!P4 IMAD.MOV.U32 R6, RZ, RZ, R92 ;  /* 0x000000ffff06c224 */ /* 0x002fe400078e005c */
[----:B0-----:R-:W-:Y:S01]  /*2780*/  @!P4 IMAD.MOV.U32 R7, RZ, RZ, R8 ;  /* 0x000000ffff07c224 */ /* 0x001fe200078e0008 */
[----:B------:R-:W-:Y:S02]  /*2790*/  SHF.R.S32.HI R9, RZ, 0x1f, R5 ;  /* 0x0000001fff097819 */ /* 0x000fe40000011405 */
[----:B------:R-:W-:Y:S02]  /*27a0*/  IADD3 R91, P6, PT, R5, R0, RZ ;  /* 0x00000000055b7210 */ /* 0x000fe40007fde0ff */
[----:B------:R0:W2:Y:S04]  /*27b0*/  @!P4 LDG.E.U8 R11, desc[UR20][R6.64] ;  /* 0x00000014060bc981 */ /* 0x0000a8000c1e1100 */
[----:B------:R1:W-:Y:S01]  /*27c0*/  STL [R1+0xa14], R92 ;  /* 0x000a145c01007387 */ /* 0x0003e20000100800 */
[----:B0-----:R-:W-:-:S03]  /*27d0*/  VIADD R6, R93, 0xffffffee ;  /* 0xffffffee5d067836 */ /* 0x001fc60000000000 */
[----:B------:R0:W-:Y:S01]  /*27e0*/  STL [R1+0xa10], R8 ;  /* 0x000a100801007387 */ /* 0x0001e20000100800 */
[----:B------:R-:W-:Y:S01]  /*27f0*/  IMAD.X R7, R9, 0x1, R2, P6 ;  /* 0x0000000109077824 */ /* 0x000fe200030e0602 */
[----:B------:R-:W-:Y:S01]  /*2800*/  ISETP.GE.U32.AND P4, PT, R6, 0x7fffff6f, PT ;  /* 0x7fffff6f0600780c */ /* 0x000fe20003f86070 */
[----:B------:R-:W-:Y:S01]  /*2810*/  @!P0 IMAD.MOV.U32 R6, RZ, RZ, R91 ;  /* 0x000000ffff068224 */ /* 0x000fe200078e005b */
[----:B-1----:R-:W-:Y:S01]  /*2820*/  IADD3 R92, P6, PT, R5, R3, RZ ;  /* 0x00000003055c7210 */ /* 0x002fe20007fde0ff */
[----:B------:R-:W-:Y:S01]  /*2830*/  STL [R1+0xa8c], R91 ;  /* 0x000a8c5b01007387 */ /* 0x000fe20000100800 */
[----:B0-----:R-:W-:-:S03]  /*2840*/  IMAD R8, R12, 0x78, RZ ;  /* 0x000000780c087824 */ /* 0x001fc600078e02ff */
[----:B------:R0:W-:Y:S04]  /*2850*/  STL [R1+0xa88], R7 ;  /* 0x000a880701007387 */ /* 0x0001e80000100800 */
[----:B------:R0:W2:Y:S01]  /*2860*/  @!P0 LDG.E.U8 R68, desc[UR20][R6.64] ;  /* 0x0000001406448981 */ /* 0x0000a2000c1e1100 */
[----:B------:R-:W-:Y:S01]  /*2870*/  SHF.R.S32.HI R5, RZ, 0x1f, R8 ;  /* 0x0000001fff057819 */ /* 0x000fe20000011408 */
[----:B0-----:R-:W-:Y:S01]  /*2880*/  IMAD.X R7, R9, 0x1, R4, P6 ;  /* 0x0000000109077824 */ /* 0x001fe200030e0604 */
[----:B------:R-:W-:Y:S01]  /*2890*/  IADD3 R91, P6, PT, R8, R0, RZ ;  /* 0x00000000085b7210 */ /* 0x000fe20007fde0ff */
[----:B------:R-:W-:Y:S02]  /*28a0*/  @!P0 IMAD.MOV.U32 R6, RZ, RZ, R92 ;  /* 0x000000ffff068224 */ /* 0x000fe400078e005c */
[----:B------:R-:W-:-:S02]  /*28b0*/  VIADD R9, R93, 0xffffffe6 ;  /* 0xffffffe65d097836 */ /* 0x000fc40000000000 */
[----:B------:R-:W-:Y:S01]  /*28c0*/  IMAD.X R93, R5, 0x1, R2, P6 ;  /* 0x00000001055d7824 */ /* 0x000fe200030e0602 */
[----:B------:R0:W-:Y:S04]  /*28d0*/  STL [R1+0xa94], R92 ;  /* 0x000a945c01007387 */ /* 0x0001e80000100800 */
[----:B------:R1:W-:Y:S04]  /*28e0*/  STL [R1+0xa90], R7 ;  /* 0x000a900701007387 */ /* 0x0003e80000100800 */
[----:B------:R1:W2:Y:S01]  /*28f0*/  @!P0 LDG.E.U8 R44, desc[UR20][R6.64] ;  /* 0x00000014062c8981 */ /* 0x0002a2000c1e1100 */
[----:B0-----:R-:W-:-:S02]  /*2900*/  IADD3 R92, P6, PT, R8, R3, RZ ;  /* 0x00000003085c7210 */ /* 0x001fc40007fde0ff */
[----:B------:R-:W-:Y:S01]  /*2910*/  PRMT R8, RZ, 0x7610, R8 ;  /* 0x00007610ff087816 */ /* 0x000fe20000000008 */
[----:B-1----:R-:W-:Y:S02]  /*2920*/  @!P2 IMAD.MOV.U32 R6, RZ, RZ, R91 ;  /* 0x000000ffff06a224 */ /* 0x002fe400078e005b */
[----:B------:R-:W-:-:S05]  /*2930*/  @!P2 IMAD.MOV.U32 R7, RZ, RZ, R93 ;  /* 0x000000ffff07a224 */ /* 0x000fca00078e005d */
[----:B------:R0:W2:Y:S02]  /*2940*/  @!P2 LDG.E.U8 R37, desc[UR20][R6.64] ;  /* 0x000000140625a981 */ /* 0x0000a4000c1e1100 */
[----:B0-----:R-:W-:Y:S02]  /*2950*/  IMAD.X R7, R5, 0x1, R4, P6 ;  /* 0x0000000105077824 */ /* 0x001fe400030e0604 */
[----:B------:R-:W-:Y:S01]  /*2960*/  @!P2 IMAD.MOV.U32 R6, RZ, RZ, R92 ;  /* 0x000000ffff06a224 */ /* 0x000fe200078e005c */
[----:B------:R-:W-:Y:S04]  /*2970*/  STL [R1+0xb0c], R91 ;  /* 0x000b0c5b01007387 */ /* 0x000fe80000100800 */
[----:B------:R0:W2:Y:S04]  /*2980*/  @!P2 LDG.E.U8 R8, desc[UR20][R6.64] ;  /* 0x000000140608a981 */ /* 0x0000a8000c1e1100 */
[----:B------:R1:W-:Y:S04]  /*2990*/  STL [R1+0xb08], R93 ;  /* 0x000b085d01007387 */ /* 0x0003e80000100800 */
[----:B-1----:R-:W3:Y:S01]  /*29a0*/  LDL.LU R93, [R1+0xe30] ;  /* 0x000e3000015d7983 */ /* 0x002ee20000300800 */
[----:B------:R-:W-:-:S02]  /*29b0*/  SHF.R.S32.HI R5, RZ, 0x1f, R12 ;  /* 0x0000001fff057819 */ /* 0x000fc4000001140c */
[----:B------:R-:W-:Y:S01]  /*29c0*/  IADD3 R91, P6, PT, R0, R12, RZ ;  /* 0x0000000c005b7210 */ /* 0x000fe20007fde0ff */
[----:B------:R1:W-:Y:S04]  /*29d0*/  STL [R1+0xb14], R92 ;  /* 0x000b145c01007387 */ /* 0x0003e80000100800 */
[----:B------:R4:W-:Y:S01]  /*29e0*/  STL [R1+0xb10], R7 ;  /* 0x000b100701007387 */ /* 0x0009e20000100800 */
[----:B0-----:R-:W-:-:S03]  /*29f0*/  IMAD.X R6, R5, 0x1, R2, P6 ;  /* 0x0000000105067824 */ /* 0x001fc600030e0602 */
[----:B-1----:R-:W3:Y:S01]  /*2a00*/  LDL.LU R92, [R1+0xe2c] ;  /* 0x000e2c00015c7983 */ /* 0x002ee20000300800 */
[----:B----4-:R-:W-:-:S05]  /*2a10*/  IMAD.MOV.U32 R7, RZ, RZ, R91 ;  /* 0x000000ffff077224 */ /* 0x010fca00078e005b */
[----:B------:R-:W-:Y:S01]  /*2a20*/  @!P3 LOP3.LUT R7, R7, R6, RZ, 0x3c, !PT ;  /* 0x000000060707b212 */ /* 0x000fe200078e3cff */
[----:B--2---:R0:W-:Y:S04]  /*2a30*/  STL [R1+0x1b4], R8 ;  /* 0x0001b40801007387 */ /* 0x0041e80000100800 */
[----:B------:R-:W-:Y:S04]  /*2a40*/  STL [R1+0x2b0], R91 ;  /* 0x0002b05b01007387 */ /* 0x000fe80000100800 */
[----:B------:R1:W-:Y:S01]  /*2a50*/  STL [R1+0x2ac], R6 ;  /* 0x0002ac0601007387 */ /* 0x0003e20000100800 */
[----:B------:R-:W-:Y:S01]  /*2a60*/  ISETP.GE.U32.AND P0, PT, R9, 0x7fffff67, PT ;  /* 0x7fffff670900780c */ /* 0x000fe20003f06070 */
[----:B0-----:R-:W0:Y:S01]  /*2a70*/  LDC R8, c[0x0][0x3a0] ;  /* 0x0000e800ff087b82 */ /* 0x001e220000000800 */
[----:B---3--:R-:W-:-:S02]  /*2a80*/  PRMT R93, RZ, 0x7610, R93 ;  /* 0x00007610ff5d7816 */ /* 0x008fc4000000005d */
[----:B-1----:R-:W-:-:S04]  /*2a90*/  @!P3 LOP3.LUT R6, R7, R6, RZ, 0x3c, !PT ;  /* 0x000000060706b212 */ /* 0x002fc800078e3cff */
[----:B------:R-:W-:-:S05]  /*2aa0*/  @!P3 LOP3.LUT R7, R7, R6, RZ, 0x3c, !PT ;  /* 0x000000060707b212 */ /* 0x000fca00078e3cff */
[----:B------:R1:W2:Y:S01]  /*2ab0*/  @!P3 LDG.E.U8 R93, desc[UR20][R6.64] ;  /* 0x00000014065db981 */ /* 0x0002a2000c1e1100 */
[----:B------:R-:W-:-:S05]  /*2ac0*/  IADD3 R91, P6, PT, R3, R12, RZ ;  /* 0x0000000c035b7210 */ /* 0x000fca0007fde0ff */
[----:B-1----:R-:W-:Y:S02]  /*2ad0*/  IMAD.MOV.U32 R7, RZ, RZ, R91 ;  /* 0x000000ffff077224 */ /* 0x002fe400078e005b */
[----:B------:R-:W-:-:S05]  /*2ae0*/  IMAD.X R6, R5, 0x1, R4, P6 ;  /* 0x0000000105067824 */ /* 0x000fca00030e0604 */
[-C--:B------:R-:W-:Y:S02]  /*2af0*/  @!P3 LOP3.LUT R7, R7, R6.reuse, RZ, 0x3c, !PT ;  /* 0x000000060707b212 */ /* 0x080fe400078e3cff */
[----:B------:R-:W-:Y:S01]  /*2b00*/  PRMT R9, RZ, 0x7610, R9 ;  /* 0x00007610ff097816 */ /* 0x000fe20000000009 */
[----:B--2---:R1:W-:Y:S04]  /*2b10*/  STL [R1+0x1b0], R93 ;  /* 0x0001b05d01007387 */ /* 0x0043e80000100800 */
[----:B-1----:R-:W2:Y:S04]  /*2b20*/  LDL.LU R93, [R1+0xe28] ;  /* 0x000e2800015d7983 */ /* 0x002ea80000300800 */
[----:B------:R-:W-:Y:S04]  /*2b30*/  STL [R1+0x2b8], R91 ;  /* 0x0002b85b01007387 */ /* 0x000fe80000100800 */
[----:B------:R1:W-:Y:S02]  /*2b40*/  STL [R1+0x2b4], R6 ;  /* 0x0002b40601007387 */ /* 0x0003e40000100800 */
[----:B-1----:R-:W-:-:S04]  /*2b50*/  @!P3 LOP3.LUT R6, R7, R6, RZ, 0x3c, !PT ;  /* 0x000000060706b212 */ /* 0x002fc800078e3cff */
[----:B------:R-:W-:-:S05]  /*2b60*/  @!P3 LOP3.LUT R7, R7, R6, RZ, 0x3c, !PT ;  /* 0x000000060707b212 */ /* 0x000fca00078e3cff */
[----:B------:R1:W3:Y:S01]  /*2b70*/  @!P3 LDG.E.U8 R9, desc[UR20][R6.64] ;  /* 0x000000140609b981 */ /* 0x0002e2000c1e1100 */
[----:B0-----:R-:W-:-:S05]  /*2b80*/  VIADD R8, R8, 0xffffffde ;  /* 0xffffffde08087836 */ /* 0x001fca0000000000 */
[----:B------:R-:W-:Y:S01]  /*2b90*/  ISETP.GE.U32.AND P2, PT, R8, 0x7fffff5f, PT ;  /* 0x7fffff5f0800780c */ /* 0x000fe20003f46070 */
[----:B------:R-:W-:-:S05]  /*2ba0*/  IMAD R8, R12, 0x9, RZ ;  /* 0x000000090c087824 */ /* 0x000fca00078e02ff */
[----:B------:R-:W-:Y:S02]  /*2bb0*/  SHF.R.S32.HI R5, RZ, 0x1f, R8 ;  /* 0x0000001fff057819 */ /* 0x000fe40000011408 */
[----:B------:R-:W-:-:S05]  /*2bc0*/  IADD3 R91, P6, PT, R8, R0, RZ ;  /* 0x00000000085b7210 */ /* 0x000fca0007fde0ff */
[----:B-1----:R-:W-:Y:S02]  /*2bd0*/  IMAD.MOV.U32 R7, RZ, RZ, R91 ;  /* 0x000000ffff077224 */ /* 0x002fe400078e005b */
[----:B------:R-:W-:-:S05]  /*2be0*/  IMAD.X R6, R5, 0x1, R2, P6 ;  /* 0x0000000105067824 */ /* 0x000fca00030e0602 */
[-C--:B------:R-:W-:Y:S02]  /*2bf0*/  @!P5 LOP3.LUT R7, R7, R6.reuse, RZ, 0x3c, !PT ;  /* 0x000000060707d212 */ /* 0x080fe400078e3cff */
[----:B--2---:R-:W-:Y:S01]  /*2c00*/  PRMT R93, RZ, 0x7610, R93 ;  /* 0x00007610ff5d7816 */ /* 0x004fe2000000005d */
[----:B---3--:R0:W-:Y:S04]  /*2c10*/  STL [R1+0x1ac], R9 ;  /* 0x0001ac0901007387 */ /* 0x0081e80000100800 */
[----:B------:R-:W-:Y:S04]  /*2c20*/  STL [R1+0x338], R91 ;  /* 0x0003385b01007387 */ /* 0x000fe80000100800 */
[----:B------:R1:W-:Y:S01]  /*2c30*/  STL [R1+0x334], R6 ;  /* 0x0003340601007387 */ /* 0x0003e20000100800 */
[----:B------:R-:W-:Y:S01]  /*2c40*/  PRMT R92, RZ, 0x7610, R92 ;  /* 0x00007610ff5c7816 */ /* 0x000fe2000000005c */
[----:B0-----:R-:W0:Y:S01]  /*2c50*/  LDC R9, c[0x0][0x3a0] ;  /* 0x0000e800ff097b82 */ /* 0x001e220000000800 */
[----:B-1----:R-:W-:-:S04]  /*2c60*/  @!P5 LOP3.LUT R6, R7, R6, RZ, 0x3c, !PT ;  /* 0x000000060706d212 */ /* 0x002fc800078e3cff */
[----:B------:R-:W-:-:S05]  /*2c70*/  @!P5 LOP3.LUT R7, R7, R6, RZ, 0x3c, !PT ;  /* 0x000000060707d212 */ /* 0x000fca00078e3cff */
[----:B------:R1:W2:Y:S01]  /*2c80*/  @!P5 LDG.E.U8 R93, desc[UR20][R6.64] ;  /* 0x00000014065dd981 */ /* 0x0002a2000c1e1100 */
[----:B------:R-:W-:-:S05]  /*2c90*/  IADD3 R91, P6, PT, R8, R3, RZ ;  /* 0x00000003085b7210 */ /* 0x000fca0007fde0ff */
[----:B-1----:R-:W-:Y:S02]  /*2ca0*/  IMAD.MOV.U32 R7, RZ, RZ, R91 ;  /* 0x000000ffff077224 */ /* 0x002fe400078e005b */
[----:B------:R-:W-:-:S05]  /*2cb0*/  IMAD.X R6, R5, 0x1, R4, P6 ;  /* 0x0000000105067824 */ /* 0x000fca00030e0604 */
[-C--:B------:R-:W-:Y:S01]  /*2cc0*/  @!P5 LOP3.LUT R7, R7, R6.reuse, RZ, 0x3c, !PT ;  /* 0x000000060707d212 */ /* 0x080fe200078e3cff */
[----:B--2---:R1:W-:Y:S04]  /*2cd0*/  STL [R1+0x1a8], R93 ;  /* 0x0001a85d01007387 */ /* 0x0043e80000100800 */
[----:B-1----:R-:W2:Y:S04]  /*2ce0*/  LDL.LU R93, [R1+0xe24] ;  /* 0x000e2400015d7983 */ /* 0x002ea80000300800 */
[----:B------:R-:W-:Y:S04]  /*2cf0*/  STL [R1+0x340], R91 ;  /* 0x0003405b01007387 */ /* 0x000fe80000100800 */
[----:B------:R1:W-:Y:S01]  /*2d00*/  STL [R1+0x33c], R6 ;  /* 0x00033c0601007387 */ /* 0x0003e20000100800 */
[----:B------:R-:W-:Y:S01]  /*2d10*/  IMAD R8, R12, 0x11, RZ ;  /* 0x000000110c087824 */ /* 0x000fe200078e02ff */
[----:B-1----:R-:W-:-:S04]  /*2d20*/  @!P5 LOP3.LUT R6, R7, R6, RZ, 0x3c, !PT ;  /* 0x000000060706d212 */ /* 0x002fc800078e3cff */
[----:B------:R-:W-:Y:S02]  /*2d30*/  @!P5 LOP3.LUT R7, R7, R6, RZ, 0x3c, !PT ;  /* 0x000000060707d212 */ /* 0x000fe400078e3cff */
[----:B------:R-:W-:Y:S02]  /*2d40*/  SHF.R.S32.HI R5, RZ, 0x1f, R8 ;  /* 0x0000001fff057819 */ /* 0x000fe40000011408 */
[----:B------:R-:W-:Y:S01]  /*2d50*/  IADD3 R91, P6, PT, R8, R0, RZ ;  /* 0x00000000085b7210 */ /* 0x000fe20007fde0ff */
[----:B------:R1:W3:Y:S04]  /*2d60*/  @!P5 LDG.E.U8 R92, desc[UR20][R6.64] ;  /* 0x00000014065cd981 */ /* 0x0002e8000c1e1100 */
[----:B-1----:R-:W-:Y:S02]  /*2d70*/  IMAD.X R7, R5, 0x1, R2, P6 ;  /* 0x0000000105077824 */ /* 0x002fe400030e0602 */
[----:B------:R-:W-:Y:S01]  /*2d80*/  @!P4 IMAD.MOV.U32 R6, RZ, RZ, R91 ;  /* 0x000000ffff06c224 */ /* 0x000fe200078e005b */
[----:B--2---:R-:W-:-:S06]  /*2d90*/  PRMT R93, RZ, 0x7610, R93 ;  /* 0x00007610ff5d7816 */ /* 0x004fcc000000005d */
[----:B------:R1:W2:Y:S01]  /*2da0*/  @!P4 LDG.E.U8 R93, desc[UR20][R6.64] ;  /* 0x00000014065dc981 */ /* 0x0002a2000c1e1100 */
[----:B0-----:R-:W-:-:S05]  /*2db0*/  VIADD R9, R9, 0xffffffd6 ;  /* 0xffffffd609097836 */ /* 0x001fca0000000000 */
[----:B------:R-:W-:Y:S02]  /*2dc0*/  ISETP.GE.U32.AND P3, PT, R9, 0x7fffff57, PT ;  /* 0x7fffff570900780c */ /* 0x000fe40003f66070 */
[----:B------:R-:W0:Y:S01]  /*2dd0*/  LDC R9, c[0x0][0x3a0] ;  /* 0x0000e800ff097b82 */ /* 0x000e220000000800 */
[----:B------:R4:W-:Y:S04]  /*2de0*/  STL [R1+0x3b8], R91 ;  /* 0x0003b85b01007387 */ /* 0x0009e80000100800 */
[----:B---3--:R3:W-:Y:S04]  /*2df0*/  STL [R1+0x1a4], R92 ;  /* 0x0001a45c01007387 */ /* 0x0087e80000100800 */
[----:B------:R1:W-:Y:S04]  /*2e00*/  STL [R1+0x3b4], R7 ;  /* 0x0003b40701007387 */ /* 0x0003e80000100800 */
[----:B----4-:R-:W4:Y:S01]  /*2e10*/  LDL.LU R91, [R1+0xe20] ;  /* 0x000e2000015b7983 */ /* 0x010f220000300800 */
[----:B---3--:R-:W-:-:S05]  /*2e20*/  IADD3 R92, P6, PT, R8, R3, RZ ;  /* 0x00000003085c7210 */ /* 0x008fca0007fde0ff */
[----:B-1----:R-:W-:Y:S02]  /*2e30*/  IMAD.MOV.U32 R7, RZ, RZ, R92 ;  /* 0x000000ffff077224 */ /* 0x002fe400078e005c */
[----:B------:R-:W-:Y:S02]  /*2e40*/  IMAD.X R6, R5, 0x1, R4, P6 ;  /* 0x0000000105067824 */ /* 0x000fe400030e0604 */
[----:B0-----:R-:W-:-:S03]  /*2e50*/  VIADD R9, R9, 0xffffffce ;  /* 0xffffffce09097836 */ /* 0x001fc60000000000 */
[-C--:B------:R-:W-:Y:S02]  /*2e60*/  @!P4 LOP3.LUT R7, R7, R6.reuse, RZ, 0x3c, !PT ;  /* 0x000000060707c212 */ /* 0x080fe400078e3cff */
[----:B------:R-:W-:Y:S02]  /*2e70*/  ISETP.GE.U32.AND P5, PT, R9, 0x7fffff4f, PT ;  /* 0x7fffff4f0900780c */ /* 0x000fe40003fa6070 */
[----:B------:R-:W-:Y:S01]  /*2e80*/  PRMT R9, RZ, 0x7610, R9 ;  /* 0x00007610ff097816 */ /* 0x000fe20000000009 */
[----:B--2---:R0:W-:Y:S04]  /*2e90*/  STL [R1+0x1a0], R93 ;  /* 0x0001a05d01007387 */ /* 0x0041e80000100800 */
[----:B0-----:R-:W2:Y:S04]  /*2ea0*/  LDL.LU R93, [R1+0xe1c] ;  /* 0x000e1c00015d7983 */ /* 0x001ea80000300800 */
[----:B------:R-:W-:Y:S04]  /*2eb0*/  STL [R1+0x3c0], R92 ;  /* 0x0003c05c01007387 */ /* 0x000fe80000100800 */
[----:B------:R0:W-:Y:S02]  /*2ec0*/  STL [R1+0x3bc], R6 ;  /* 0x0003bc0601007387 */ /* 0x0001e40000100800 */
[----:B0-----:R-:W-:-:S04]  /*2ed0*/  @!P4 LOP3.LUT R6, R7, R6, RZ, 0x3c, !PT ;  /* 0x000000060706c212 */ /* 0x001fc800078e3cff */
[----:B------:R-:W-:-:S05]  /*2ee0*/  @!P4 LOP3.LUT R7, R7, R6, RZ, 0x3c, !PT ;  /* 0x000000060707c212 */ /* 0x000fca00078e3cff */
[----:B------:R0:W3:Y:S01]  /*2ef0*/  @!P4 LDG.E.U8 R9, desc[UR20][R6.64] ;  /* 0x000000140609c981 */ /* 0x0000e2000c1e1100 */
[----:B------:R-:W-:-:S05]  /*2f00*/  IMAD R8, R12, 0x19, RZ ;  /* 0x000000190c087824 */ /* 0x000fca00078e02ff */
[----:B------:R-:W-:Y:S02]  /*2f10*/  SHF.R.S32.HI R5, RZ, 0x1f, R8 ;  /* 0x0000001fff057819 */ /* 0x000fe40000011408 */
[----:B------:R-:W-:-:S05]  /*2f20*/  IADD3 R92, P6, PT, R8, R0, RZ ;  /* 0x00000000085c7210 */ /* 0x000fca0007fde0ff */
[----:B0-----:R-:W-:Y:S02]  /*2f30*/  IMAD.MOV.U32 R7, RZ, RZ, R92 ;  /* 0x000000ffff077224 */ /* 0x001fe400078e005c */
[----:B------:R-:W-:-:S05]  /*2f40*/  IMAD.X R6, R5, 0x1, R2, P6 ;  /* 0x0000000105067824 */ /* 0x000fca00030e0602 */
[-C--:B------:R-:W-:Y:S02]  /*2f50*/  @!P0 LOP3.LUT R7, R7, R6.reuse, RZ, 0x3c, !PT ;  /* 0x0000000607078212 */ /* 0x080fe400078e3cff */
[----:B--2---:R-:W-:Y:S01]  /*2f60*/  PRMT R93, RZ, 0x7610, R93 ;  /* 0x00007610ff5d7816 */ /* 0x004fe2000000005d */
[----:B---3--:R0:W-:Y:S04]  /*2f70*/  STL [R1+0x19c], R9 ;  /* 0x00019c0901007387 */ /* 0x0081e80000100800 */
[----:B------:R-:W-:Y:S04]  /*2f80*/  STL [R1+0x568], R92 ;  /* 0x0005685c01007387 */ /* 0x000fe80000100800 */
[----:B------:R1:W-:Y:S01]  /*2f90*/  STL [R1+0x564], R6 ;  /* 0x0005640601007387 */ /* 0x0003e20000100800 */
[----:B----4-:R-:W-:Y:S01]  /*2fa0*/  PRMT R91, RZ, 0x7610, R91 ;  /* 0x00007610ff5b7816 */ /* 0x010fe2000000005b */
        /* <DEDUP_REMOVED lines=331> */
[----:B------:R-:W-:Y:S01]  /*4460*/  @!P3 LOP3.LUT R7, R7, R6, RZ, 0x3c, !PT ;  /* 0x000000060707b212 */ /* 0x000fe200078e3cff */
[----:B------:R-:W-:Y:S01]  /*4470*/  IMAD.SHL.U32 R8, R12, 0x2, RZ ;  /* 0x000000020c087824 */ /* 0x000fe200078e00ff */
[----:B----4-:R-:W-:-:S04]  /*4480*/  PRMT R91, RZ, 0x7610, R91 ;  /* 0x00007610ff5b7816 */ /* 0x010fc8000000005b */
[----:B------:R-:W-:Y:S01]  /*4490*/  SHF.R.S32.HI R5, RZ, 0x1f, R8 ;  /* 0x0000001fff057819 */ /* 0x000fe20000011408 */
[----:B--2---:R1:W-:Y:S04]  /*44a0*/  STL [R1+0x138], R93 ;  /* 0x0001385d01007387 */ /* 0x0043e80000100800 */
[----:B-1----:R-:W2:Y:S04]  /*44b0*/  LDL.LU R93, [R1+0xdd0] ;  /* 0x000dd000015d7983 */ /* 0x002ea80000300800 */
[----:B------:R-:W-:Y:S04]  /*44c0*/  STL [R1+0xb24], R92 ;  /* 0x000b245c01007387 */ /* 0x000fe80000100800 */
[----:B------:R1:W-:Y:S02]  /*44d0*/  STL [R1+0xb20], R6 ;  /* 0x000b200601007387 */ /* 0x0003e40000100800 */
[----:B-1----:R-:W-:-:S04]  /*44e0*/  @!P3 LOP3.LUT R6, R7, R6, RZ, 0x3c, !PT ;  /* 0x000000060706b212 */ /* 0x002fc800078e3cff */
[----:B------:R-:W-:Y:S02]  /*44f0*/  @!P3 LOP3.LUT R7, R7, R6, RZ, 0x3c, !PT ;  /* 0x000000060707b212 */ /* 0x000fe400078e3cff */
[----:B------:R-:W-:-:S03]  /*4500*/  IADD3 R92, P6, PT, R8, R0, RZ ;  /* 0x00000000085c7210 */ /* 0x000fc60007fde0ff */
[----:B------:R1:W3:Y:S02]  /*4510*/  @!P3 LDG.E.U8 R89, desc[UR20][R6.64] ;  /* 0x000000140659b981 */ /* 0x0002e4000c1e1100 */
[----:B-1----:R-:W-:Y:S02]  /*4520*/  IMAD.X R7, R5, 0x1, R2, P6 ;  /* 0x0000000105077824 */ /* 0x002fe400030e0602 */
[----:B------:R-:W-:-:S05]  /*4530*/  @!P5 IMAD.MOV.U32 R6, RZ, RZ, R92 ;  /* 0x000000ffff06d224 */ /* 0x000fca00078e005c */
[----:B------:R1:W4:Y:S01]  /*4540*/  @!P5 LDG.E.U8 R91, desc[UR20][R6.64] ;  /* 0x00000014065bd981 */ /* 0x000322000c1e1100 */
[----:B0-----:R-:W-:-:S05]  /*4550*/  VIADD R9, R9, 0xffffffe5 ;  /* 0xffffffe509097836 */ /* 0x001fca0000000000 */
[----:B------:R-:W-:Y:S02]  /*4560*/  ISETP.GE.U32.AND P2, PT, R9, 0x7fffff66, PT ;  /* 0x7fffff660900780c */ /* 0x000fe40003f46070 */
[----:B------:R-:W0:Y:S01]  /*4570*/  LDC R9, c[0x0][0x3a0] ;  /* 0x0000e800ff097b82 */ /* 0x000e220000000800 */
[----:B------:R0:W-:Y:S02]  /*4580*/  STL [R1+0x2c0], R92 ;  /* 0x0002c05c01007387 */ /* 0x0001e40000100800 */
[----:B0-----:R-:W-:-:S05]  /*4590*/  VIADD R9, R9, 0xffffffdd ;  /* 0xffffffdd09097836 */ /* 0x001fca0000000000 */
[----:B------:R-:W-:Y:S02]  /*45a0*/  ISETP.GE.U32.AND P3, PT, R9, 0x7fffff5e, PT ;  /* 0x7fffff5e0900780c */ /* 0x000fe40003f66070 */
[----:B------:R-:W-:Y:S01]  /*45b0*/  PRMT R9, RZ, 0x7610, R9 ;  /* 0x00007610ff097816 */ /* 0x000fe20000000009 */
[----:B---3--:R0:W-:Y:S04]  /*45c0*/  STL [R1+0x134], R89 ;  /* 0x0001345901007387 */ /* 0x0081e80000100800 */
[----:B------:R1:W-:Y:S04]  /*45d0*/  STL [R1+0x2bc], R7 ;  /* 0x0002bc0701007387 */ /* 0x0003e80000100800 */
[----:B------:R-:W3:Y:S01]  /*45e0*/  LDL.LU R92, [R1+0xdcc] ;  /* 0x000dcc00015c7983 */ /* 0x000ee20000300800 */
[----:B0-----:R-:W-:-:S05]  /*45f0*/  IADD3 R89, P6, PT, R8, R3, RZ ;  /* 0x0000000308597210 */ /* 0x001fca0007fde0ff */
[----:B-1----:R-:W-:Y:S02]  /*4600*/  IMAD.MOV.U32 R7, RZ, RZ, R89 ;  /* 0x000000ffff077224 */ /* 0x002fe400078e0059 */
[----:B------:R-:W-:Y:S01]  /*4610*/  IMAD.X R6, R5, 0x1, R4, P6 ;  /* 0x0000000105067824 */ /* 0x000fe200030e0604 */
[----:B----4-:R0:W-:Y:S04]  /*4620*/  STL [R1+0x130], R91 ;  /* 0x0001305b01007387 */ /* 0x0101e80000100800 */
[-C--:B------:R-:W-:Y:S01]  /*4630*/  @!P5 LOP3.LUT R7, R7, R6.reuse, RZ, 0x3c, !PT ;  /* 0x000000060707d212 */ /* 0x080fe200078e3cff */
[----:B0-----:R-:W4:Y:S04]  /*4640*/  LDL.LU R91, [R1+0xdc8] ;  /* 0x000dc800015b7983 */ /* 0x001f280000300800 */
[----:B------:R-:W-:Y:S04]  /*4650*/  STL [R1+0x2c8], R89 ;  /* 0x0002c85901007387 */ /* 0x000fe80000100800 */
[----:B------:R0:W-:Y:S02]  /*4660*/  STL [R1+0x2c4], R6 ;  /* 0x0002c40601007387 */ /* 0x0001e40000100800 */
[----:B0-----:R-:W-:-:S04]  /*4670*/  @!P5 LOP3.LUT R6, R7, R6, RZ, 0x3c, !PT ;  /* 0x000000060706d212 */ /* 0x001fc800078e3cff */
[----:B------:R-:W-:-:S05]  /*4680*/  @!P5 LOP3.LUT R7, R7, R6, RZ, 0x3c, !PT ;  /* 0x000000060707d212 */ /* 0x000fca00078e3cff */
[----:B------:R0:W2:Y:S01]  /*4690*/  @!P5 LDG.E.U8 R9, desc[UR20][R6.64] ;  /* 0x000000140609d981 */ /* 0x0000a2000c1e1100 */
[----:B------:R-:W-:-:S05]  /*46a0*/  IMAD R8, R12, 0xa, RZ ;  /* 0x0000000a0c087824 */ /* 0x000fca00078e02ff */
[----:B------:R-:W-:Y:S02]  /*46b0*/  SHF.R.S32.HI R5, RZ, 0x1f, R8 ;  /* 0x0000001fff057819 */ /* 0x000fe40000011408 */
[----:B------:R-:W-:-:S05]  /*46c0*/  IADD3 R89, P6, PT, R8, R0, RZ ;  /* 0x0000000008597210 */ /* 0x000fca0007fde0ff */
[----:B0-----:R-:W-:Y:S02]  /*46d0*/  IMAD.MOV.U32 R7, RZ, RZ, R89 ;  /* 0x000000ffff077224 */ /* 0x001fe400078e0059 */
[----:B------:R-:W-:-:S05]  /*46e0*/  IMAD.X R6, R5, 0x1, R2, P6 ;  /* 0x0000000105067824 */ /* 0x000fca00030e0602 */
[-C--:B------:R-:W-:Y:S01]  /*46f0*/  @!P4 LOP3.LUT R7, R7, R6.reuse, RZ, 0x3c, !PT ;  /* 0x000000060707c212 */ /* 0x080fe200078e3cff */
[----:B--2---:R0:W-:Y:S04]  /*4700*/  STL [R1+0x120], R9 ;  /* 0x0001200901007387 */ /* 0x0041e80000100800 */
        /* <DEDUP_REMOVED lines=11> */
[----:B------:R-:W-:Y:S01]  /*47c0*/  IMAD R8, R12, 0x12, RZ ;  /* 0x000000120c087824 */ /* 0x000fe200078e02ff */
[----:B------:R-:W-:-:S04]  /*47d0*/  PRMT R88, RZ, 0x7610, R88 ;  /* 0x00007610ff587816 */ /* 0x000fc80000000058 */
        /* <DEDUP_REMOVED lines=8> */
[----:B------:R1:W2:Y:S02]  /*4860*/  @!P4 LDG.E.U8 R86, desc[UR20][R6.64] ;  /* 0x000000140656c981 */ /* 0x0002a4000c1e1100 */
[----:B-1----:R-:W-:Y:S02]  /*4870*/  IMAD.X R7, R5, 0x1, R2, P6 ;  /* 0x0000000105077824 */ /* 0x002fe400030e0602 */
[----:B------:R-:W-:-:S05]  /*4880*/  @!P0 IMAD.MOV.U32 R6, RZ, RZ, R89 ;  /* 0x000000ffff068224 */ /* 0x000fca00078e0059 */
[----:B------:R1:W3:Y:S01]  /*4890*/  @!P0 LDG.E.U8 R88, desc[UR20][R6.64] ;  /* 0x0000001406588981 */ /* 0x0002e2000c1e1100 */
[----:B0-----:R-:W-:-:S05]  /*48a0*/  VIADD R9, R9, 0xffffffd5 ;  /* 0xffffffd509097836 */ /* 0x001fca0000000000 */
[----:B------:R-:W-:Y:S02]  /*48b0*/  ISETP.GE.U32.AND P5, PT, R9, 0x7fffff56, PT ;  /* 0x7fffff560900780c */ /* 0x000fe40003fa6070 */
[----:B------:R-:W0:Y:S01]  /*48c0*/  LDC R9, c[0x0][0x3a0] ;  /* 0x0000e800ff097b82 */ /* 0x000e220000000800 */
[----:B------:R0:W-:Y:S02]  /*48d0*/  STL [R1+0x3c8], R89 ;  /* 0x0003c85901007387 */ /* 0x0001e40000100800 */
[----:B0-----:R-:W-:-:S05]  /*48e0*/  VIADD R9, R9, 0xffffffcd ;  /* 0xffffffcd09097836 */ /* 0x001fca0000000000 */
[----:B------:R-:W-:Y:S02]  /*48f0*/  ISETP.GE.U32.AND P4, PT, R9, 0x7fffff4e, PT ;  /* 0x7fffff4e0900780c */ /* 0x000fe40003f86070 */
[----:B------:R-:W-:Y:S01]  /*4900*/  PRMT R9, RZ, 0x7610, R9 ;  /* 0x00007610ff097816 */ /* 0x000fe20000000009 */
[----:B--2---:R0:W-:Y:S04]  /*4910*/  STL [R1+0x114], R86 ;  /* 0x0001145601007387 */ /* 0x0041e80000100800 */
[----:B------:R1:W-:Y:S04]  /*4920*/  STL [R1+0x3c4], R7 ;  /* 0x0003c40701007387 */ /* 0x0003e80000100800 */
[----:B------:R-:W2:Y:S01]  /*4930*/  LDL.LU R89, [R1+0xdc0] ;  /* 0x000dc00001597983 */ /* 0x000ea20000300800 */
[----:B0-----:R-:W-:-:S05]  /*4940*/  IADD3 R86, P6, PT, R8, R3, RZ ;  /* 0x0000000308567210 */ /* 0x001fca0007fde0ff */
[----:B-1----:R-:W-:Y:S02]  /*4950*/  IMAD.MOV.U32 R7, RZ, RZ, R86 ;  /* 0x000000ffff077224 */ /* 0x002fe400078e0056 */
[----:B------:R-:W-:Y:S01]  /*4960*/  IMAD.X R6, R5, 0x1, R4, P6 ;  /* 0x0000000105067824 */ /* 0x000fe200030e0604 */
[----:B---3--:R0:W-:Y:S04]  /*4970*/  STL [R1+0x10c], R88 ;  /* 0x00010c5801007387 */ /* 0x0081e80000100800 */
[-C--:B------:R-:W-:Y:S01]  /*4980*/  @!P0 LOP3.LUT R7, R7, R6.reuse, RZ, 0x3c, !PT ;  /* 0x0000000607078212 */ /* 0x080fe200078e3cff */
[----:B0-----:R-:W3:Y:S04]  /*4990*/  LDL.LU R88, [R1+0xdbc] ;  /* 0x000dbc0001587983 */ /* 0x001ee80000300800 */
        /* <DEDUP_REMOVED lines=10> */
[-C--:B------:R-:W-:Y:S02]  /*4a40*/  @!P2 LOP3.LUT R7, R7, R6.reuse, RZ, 0x3c, !PT ;  /* 0x000000060707a212 */ /* 0x080fe400078e3cff */
[----:B------:R-:W-:Y:S01]  /*4a50*/  PRMT R87, RZ, 0x7610, R87 ;  /* 0x00007610ff577816 */ /* 0x000fe20000000057 */
        /* <DEDUP_REMOVED lines=822> */
[----:B--2---:R1:W-:Y:S04]  /*7dc0*/  STL [R1], R39 ;  /* 0x0000002701007387 */ /* 0x0043e80000100800 */
[----:B-1----:R-:W2:Y:S04]  /*7dd0*/  LDL.LU R39, [R1+0xd04] ;  /* 0x000d040001277983 */ /* 0x002ea80000300800 */
[----:B------:R-:W-:Y:S04]  /*7de0*/  STL [R1+0x370], R42 ;  /* 0x0003702a01007387 */ /* 0x000fe80000100800 */
[----:B------:R1:W-:Y:S02]  /*7df0*/  STL [R1+0x36c], R6 ;  /* 0x00036c0601007387 */ /* 0x0003e40000100800 */
[----:B-1----:R-:W-:-:S04]  /*7e00*/  @!P2 LOP3.LUT R6, R7, R6, RZ, 0x3c, !PT ;  /* 0x000000060706a212 */ /* 0x002fc800078e3cff */
[----:B------:R-:W-:-:S05]  /*7e10*/  @!P2 LOP3.LUT R7, R7, R6, RZ, 0x3c, !PT ;  /* 0x000000060707a212 */ /* 0x000fca00078e3cff */
[----:B------:R1:W2:Y:S01]  /*7e20*/  @!P2 LDG.E.U8 R13, desc[UR20][R6.64] ;  /* 0x00000014060da981 */ /* 0x0002a2000c1e1100 */
[----:B------:R-:W-:-:S05]  /*7e30*/  IMAD R8, R12, 0x14, RZ ;  /* 0x000000140c087824 */ /* 0x000fca00078e02ff */
[----:B------:R-:W-:Y:S02]  /*7e40*/  SHF.R.S32.HI R5, RZ, 0x1f, R8 ;  /* 0x0000001fff057819 */ /* 0x000fe40000011408 */
[----:B------:R-:W-:-:S05]  /*7e50*/  IADD3 R42, P6, PT, R8, R0, RZ ;  /* 0x00000000082a7210 */ /* 0x000fca0007fde0ff */
[----:B-1----:R-:W-:Y:S01]  /*7e60*/  IMAD.X R6, R5, 0x1, R2, P6 ;  /* 0x0000000105067824 */ /* 0x002fe200030e0602 */
[----:B------:R-:W-:Y:S01]  /*7e70*/  STL [R1+0x404], R42 ;  /* 0x0004042a01007387 */ /* 0x000fe20000100800 */
[----:B------:R-:W-:Y:S02]  /*7e80*/  PRMT R93, RZ, 0x7610, R93 ;  /* 0x00007610ff5d7816 */ /* 0x000fe4000000005d */
[----:B------:R-:W-:Y:S02]  /*7e90*/  @!P3 IMAD.MOV.U32 R7, RZ, RZ, R6 ;  /* 0x000000ffff07b224 */ /* 0x000fe400078e0006 */
[----:B0-----:R-:W-:-:S05]  /*7ea0*/  VIADD R9, R9, 0xffffffd3 ;  /* 0xffffffd309097836 */ /* 0x001fca0000000000 */
[----:B------:R-:W-:Y:S02]  /*7eb0*/  ISETP.GE.U32.AND P0, PT, R9, 0x7fffff54, PT ;  /* 0x7fffff540900780c */ /* 0x000fe40003f06070 */
[----:B------:R-:W0:Y:S01]  /*7ec0*/  LDC R9, c[0x0][0x3a0] ;  /* 0x0000e800ff097b82 */ /* 0x000e220000000800 */
[----:B--2---:R1:W-:Y:S02]  /*7ed0*/  STL [R1+0xc64], R13 ;  /* 0x000c640d01007387 */ /* 0x0043e40000100800 */
[----:B-1----:R-:W-:Y:S02]  /*7ee0*/  IMAD.MOV.U32 R13, RZ, RZ, R44 ;  /* 0x000000ffff0d7224 */ /* 0x002fe400078e002c */
[----:B------:R-:W2:Y:S04]  /*7ef0*/  LDL.LU R44, [R1+0xd00] ;  /* 0x000d0000012c7983 */ /* 0x000ea80000300800 */
[----:B------:R1:W-:Y:S02]  /*7f00*/  STL [R1+0x3e4], R6 ;  /* 0x0003e40601007387 */ /* 0x0003e40000100800 */
[----:B-1----:R-:W-:-:S02]  /*7f10*/  @!P3 IMAD.MOV.U32 R6, RZ, RZ, R42 ;  /* 0x000000ffff06b224 */ /* 0x002fc400078e002a */
[----:B0-----:R-:W-:Y:S01]  /*7f20*/  VIADD R9, R9, 0xffffffcb ;  /* 0xffffffcb09097836 */ /* 0x001fe20000000000 */
[----:B------:R-:W2:Y:S04]  /*7f30*/  LDL.LU R42, [R1+0xcfc] ;  /* 0x000cfc00012a7983 */ /* 0x000ea80000300800 */
[----:B------:R0:W2:Y:S01]  /*7f40*/  @!P3 LDG.E.U8 R93, desc[UR20][R6.64] ;  /* 0x00000014065db981 */ /* 0x0000a2000c1e1100 */
[----:B------:R-:W-:Y:S02]  /*7f50*/  ISETP.GE.U32.AND P2, PT, R9, 0x7fffff4c, PT ;  /* 0x7fffff4c0900780c */ /* 0x000fe40003f46070 */
[----:B------:R-:W-:-:S05]  /*7f60*/  IADD3 R9, P6, PT, R8, R3, RZ ;  /* 0x0000000308097210 */ /* 0x000fca0007fde0ff */
[----:B0-----:R-:W-:Y:S02]  /*7f70*/  IMAD.MOV.U32 R7, RZ, RZ, R9 ;  /* 0x000000ffff077224 */ /* 0x001fe400078e0009 */
[----:B------:R-:W-:Y:S01]  /*7f80*/  IMAD.X R6, R5, 0x1, R4, P6 ;  /* 0x0000000105067824 */ /* 0x000fe200030e0604 */
[----:B------:R0:W-:Y:S04]  /*7f90*/  STL [R1+0x40c], R9 ;  /* 0x00040c0901007387 */ /* 0x0001e80000100800 */
[-C--:B------:R-:W-:Y:S02]  /*7fa0*/  @!P3 LOP3.LUT R7, R7, R6.reuse, RZ, 0x3c, !PT ;  /* 0x000000060707b212 */ /* 0x080fe400078e3cff */
[----:B------:R-:W-:Y:S01]  /*7fb0*/  PRMT R92, RZ, 0x7610, R92 ;  /* 0x00007610ff5c7816 */ /* 0x000fe2000000005c */
[----:B------:R-:W-:Y:S01]  /*7fc0*/  IMAD R8, R12, 0x1c, RZ ;  /* 0x0000001c0c087824 */ /* 0x000fe200078e02ff */
[----:B----4-:R-:W-:Y:S01]  /*7fd0*/  PRMT R91, RZ, 0x7610, R91 ;  /* 0x00007610ff5b7816 */ /* 0x010fe2000000005b */
[----:B0-----:R-:W0:Y:S01]  /*7fe0*/  LDC R9, c[0x0][0x3a0] ;  /* 0x0000e800ff097b82 */ /* 0x001e220000000800 */
[----:B--2---:R-:W-:Y:S04]  /*7ff0*/  STL [R1+0xc68], R93 ;  /* 0x000c685d01007387 */ /* 0x004fe80000100800 */
[----:B------:R1:W-:Y:S02]  /*8000*/  STL [R1+0x408], R6 ;  /* 0x0004080601007387 */ /* 0x0003e40000100800 */
[----:B-1----:R-:W-:-:S04]  /*8010*/  @!P3 LOP3.LUT R6, R7, R6, RZ, 0x3c, !PT ;  /* 0x000000060706b212 */ /* 0x002fc800078e3cff */
[----:B------:R-:W-:-:S05]  /*8020*/  @!P3 LOP3.LUT R7, R7, R6, RZ, 0x3c, !PT ;  /* 0x000000060707b212 */ /* 0x000fca00078e3cff */
[----:B------:R1:W2:Y:S01]  /*8030*/  @!P3 LDG.E.U8 R92, desc[UR20][R6.64] ;  /* 0x00000014065cb981 */ /* 0x0002a2000c1e1100 */
[----:B------:R-:W-:Y:S01]  /*8040*/  IMAD.MOV.U32 R93, RZ, RZ, R37 ;  /* 0x000000ffff5d7224 */ /* 0x000fe200078e0025 */
[----:B------:R-:W-:Y:S02]  /*8050*/  SHF.R.S32.HI R5, RZ, 0x1f, R8 ;  /* 0x0000001fff057819 */ /* 0x000fe40000011408 */
[----:B------:R-:W-:-:S05]  /*8060*/  IADD3 R37, P6, PT, R8, R0, RZ ;  /* 0x0000000008257210 */ /* 0x000fca0007fde0ff */
[----:B------:R-:W-:Y:S01]  /*8070*/  STL [R1+0x598], R37 ;  /* 0x0005982501007387 */ /* 0x000fe20000100800 */
[----:B-1----:R-:W-:-:S04]  /*8080*/  IMAD.X R6, R5, 0x1, R2, P6 ;  /* 0x0000000105067824 */ /* 0x002fc800030e0602 */
[----:B------:R-:W-:Y:S01]  /*8090*/  @!P5 IMAD.MOV.U32 R7, RZ, RZ, R6 ;  /* 0x000000ffff07d224 */ /* 0x000fe200078e0006 */
[----:B--2---:R1:W-:Y:S02]  /*80a0*/  STL [R1+0xc6c], R92 ;  /* 0x000c6c5c01007387 */ /* 0x0043e40000100800 */
[----:B-1----:R-:W-:Y:S02]  /*80b0*/  IMAD.MOV.U32 R92, RZ, RZ, R46 ;  /* 0x000000ffff5c7224 */ /* 0x002fe400078e002e */
[----:B------:R-:W2:Y:S04]  /*80c0*/  LDL.LU R46, [R1+0xcf8] ;  /* 0x000cf800012e7983 */ /* 0x000ea80000300800 */
[----:B------:R1:W-:Y:S02]  /*80d0*/  STL [R1+0x594], R6 ;  /* 0x0005940601007387 */ /* 0x0003e40000100800 */
[----:B-1----:R-:W-:-:S02]  /*80e0*/  @!P5 IMAD.MOV.U32 R6, RZ, RZ, R37 ;  /* 0x000000ffff06d224 */ /* 0x002fc400078e0025 */
[----:B0-----:R-:W-:Y:S01]  /*80f0*/  VIADD R9, R9, 0xffffffc3 ;  /* 0xffffffc309097836 */ /* 0x001fe20000000000 */
[----:B------:R-:W4:Y:S04]  /*8100*/  LDL.LU R37, [R1+0xcf4] ;  /* 0x000cf40001257983 */ /* 0x000f280000300800 */
        /* <DEDUP_REMOVED lines=9> */
[----:B------:R-:W-:Y:S01]  /*81a0*/  PRMT R89, RZ, 0x7610, R89 ;  /* 0x00007610ff597816 */ /* 0x000fe20000000059 */
        /* <DEDUP_REMOVED lines=83> */
[----:B------:R-:W-:Y:S02]  /*86e0*/  @!P2 LOP3.LUT R7, R7, R6, RZ, 0x3c, !PT ;  /* 0x000000060707a212 */ /* 0x000fe400078e3cff */
[----:B------:R-:W-:Y:S01]  /*86f0*/  PRMT R84, RZ, 0x7610, R84 ;  /* 0x00007610ff547816 */ /* 0x000fe20000000054 */
[----:B------:R-:W-:Y:S01]  /*8700*/  IMAD R8, R12, 0x3c, RZ ;  /* 0x0000003c0c087824 */ /* 0x000fe200078e02ff */
[----:B------:R-:W-:-:S02]  /*8710*/  PRMT R83, RZ, 0x7610, R83 ;  /* 0x00007610ff537816 */ /* 0x000fc40000000053 */
        /* <DEDUP_REMOVED lines=10> */
[----:B-1----:R-:W-:Y:S02]  /*87c0*/  IMAD.MOV.U32 R7, RZ, RZ, R11 ;  /* 0x000000ffff077224 */ /* 0x002fe400078e000b */
[----:B------:R-:W-:Y:S01]  /*87d0*/  IMAD.X R6, R5, 0x1, R2, P6 ;  /* 0x0000000105067824 */ /* 0x000fe200030e0602 */
[----:B------:R1:W-:Y:S04]  /*87e0*/  STL [R1+0x778], R11 ;  /* 0x0007780b01007387 */ /* 0x0003e80000100800 */
[-C--:B------:R-:W-:Y:S01]  /*87f0*/  @!P3 LOP3.LUT R7, R7, R6.reuse, RZ, 0x3c, !PT ;  /* 0x000000060707b212 */ /* 0x080fe200078e3cff */
[----:B-1----:R-:W3:Y:S04]  /*8800*/  LDL.LU R11, [R1+0xcd8] ;  /* 0x000cd800010b7983 */ /* 0x002ee80000300800 */
[----:B--2---:R-:W-:Y:S04]  /*8810*/  STL [R1+0xc8c], R84 ;  /* 0x000c8c5401007387 */ /* 0x004fe80000100800 */
[----:B------:R1:W-:Y:S02]  /*8820*/  STL [R1+0x774], R6 ;  /* 0x0007740601007387 */ /* 0x0003e40000100800 */
[----:B-1----:R-:W-:-:S04]  /*8830*/  @!P3 LOP3.LUT R6, R7, R6, RZ, 0x3c, !PT ;  /* 0x000000060706b212 */ /* 0x002fc800078e3cff */
[----:B------:R-:W-:-:S05]  /*8840*/  @!P3 LOP3.LUT R7, R7, R6, RZ, 0x3c, !PT ;  /* 0x000000060707b212 */ /* 0x000fca00078e3cff */
[----:B------:R1:W2:Y:S01]  /*8850*/  @!P3 LDG.E.U8 R83, desc[UR20][R6.64] ;  /* 0x000000140653b981 */ /* 0x0002a2000c1e1100 */
[----:B------:R-:W-:-:S05]  /*8860*/  IADD3 R84, P6, PT, R8, R3, RZ ;  /* 0x0000000308547210 */ /* 0x000fca0007fde0ff */
[----:B-1----:R-:W-:Y:S02]  /*8870*/  IMAD.MOV.U32 R7, RZ, RZ, R84 ;  /* 0x000000ffff077224 */ /* 0x002fe400078e0054 */
[----:B------:R-:W-:Y:S01]  /*8880*/  IMAD.X R6, R5, 0x1, R4, P6 ;  /* 0x0000000105067824 */ /* 0x000fe200030e0604 */
[----:B------:R1:W-:Y:S04]  /*8890*/  STL [R1+0x780], R84 ;  /* 0x0007805401007387 */ /* 0x0003e80000100800 */
[----:B------:R-:W-:Y:S01]  /*88a0*/  @!P3 LOP3.LUT R7, R7, R6, RZ, 0x3c, !PT ;  /* 0x000000060707b212 */ /* 0x000fe200078e3cff */
[----:B------:R-:W-:Y:S01]  /*88b0*/  IMAD R8, R12, 0x44, RZ ;  /* 0x000000440c087824 */ /* 0x000fe200078e02ff */
[----:B------:R-:W-:Y:S02]  /*88c0*/  PRMT R81, RZ, 0x7610, R81 ;  /* 0x00007610ff517816 */ /* 0x000fe40000000051 */
[----:B------:R-:W-:-:S02]  /*88d0*/  PRMT R80, RZ, 0x7610, R80 ;  /* 0x00007610ff507816 */ /* 0x000fc40000000050 */
[----:B------:R-:W-:Y:S02]  /*88e0*/  PRMT R79, RZ, 0x7610, R79 ;  /* 0x00007610ff4f7816 */ /* 0x000fe4000000004f */
[----:B------:R-:W-:Y:S02]  /*88f0*/  PRMT R78, RZ, 0x7610, R78 ;  /* 0x00007610ff4e7816 */ /* 0x000fe4000000004e */
[----:B------:R-:W-:Y:S02]  /*8900*/  PRMT R77, RZ, 0x7610, R77 ;  /* 0x00007610ff4d7816 */ /* 0x000fe4000000004d */
[----:B------:R-:W-:Y:S01]  /*8910*/  PRMT R76, RZ, 0x7610, R76 ;  /* 0x00007610ff4c7816 */ /* 0x000fe2000000004c */
[----:B0-----:R-:W-:Y:S01]  /*8920*/  VIADD R9, R9, 0xffffffa3 ;  /* 0xffffffa309097836 */ /* 0x001fe20000000000 */
[----:B------:R-:W-:Y:S01]  /*8930*/  PRMT R75, RZ, 0x7610, R75 ;  /* 0x00007610ff4b7816 */ /* 0x000fe2000000004b */
[----:B-1----:R-:W0:Y:S01]  /*8940*/  LDC R84, c[0x0][0x3a0] ;  /* 0x0000e800ff547b82 */ /* 0x002e220000000800 */
[----:B--2---:R-:W-:Y:S04]  /*8950*/  STL [R1+0xc90], R83 ;  /* 0x000c905301007387 */ /* 0x004fe80000100800 */
[----:B------:R1:W-:Y:S02]  /*8960*/  STL [R1+0x77c], R6 ;  /* 0x00077c0601007387 */ /* 0x0003e40000100800 */
[----:B-1----:R-:W-:-:S04]  /*8970*/  @!P3 LOP3.LUT R6, R7, R6, RZ, 0x3c, !PT ;  /* 0x000000060706b212 */ /* 0x002fc800078e3cff */
[----:B------:R-:W-:-:S05]  /*8980*/  @!P3 LOP3.LUT R7, R7, R6, RZ, 0x3c, !PT ;  /* 0x000000060707b212 */ /* 0x000fca00078e3cff */
[----:B------:R1:W2:Y:S01]  /*8990*/  @!P3 LDG.E.U8 R82, desc[UR20][R6.64] ;  /* 0x000000140652b981 */ /* 0x0002a2000c1e1100 */
[----:B------:R-:W-:Y:S02]  /*89a0*/  SHF.R.S32.HI R5, RZ, 0x1f, R8 ;  /* 0x0000001fff057819 */ /* 0x000fe40000011408 */
[----:B------:R-:W-:-:S05]  /*89b0*/  IADD3 R83, P6, PT, R8, R0, RZ ;  /* 0x0000000008537210 */ /* 0x000fca0007fde0ff */
[----:B-1----:R-:W-:Y:S02]  /*89c0*/  IMAD.MOV.U32 R7, RZ, RZ, R83 ;  /* 0x000000ffff077224 */ /* 0x002fe400078e0053 */
[----:B------:R-:W-:Y:S01]  /*89d0*/  IMAD.X R6, R5, 0x1, R2, P6 ;  /* 0x0000000105067824 */ /* 0x000fe200030e0602 */
[----:B------:R-:W-:Y:S04]  /*89e0*/  STL [R1+0x7f8], R83 ;  /* 0x0007f85301007387 */ /* 0x000fe80000100800 */
[-C--:B------:R-:W-:Y:S01]  /*89f0*/  @!P5 LOP3.LUT R7, R7, R6.reuse, RZ, 0x3c, !PT ;  /* 0x000000060707d212 */ /* 0x080fe200078e3cff */
[----:B--2---:R-:W-:Y:S04]  /*8a00*/  STL [R1+0xc94], R82 ;  /* 0x000c945201007387 */ /* 0x004fe80000100800 */
[----:B------:R1:W-:Y:S02]  /*8a10*/  STL [R1+0x7f4], R6 ;  /* 0x0007f40601007387 */ /* 0x0003e40000100800 */
[----:B-1----:R-:W-:-:S04]  /*8a20*/  @!P5 LOP3.LUT R6, R7, R6, RZ, 0x3c, !PT ;  /* 0x000000060706d212 */ /* 0x002fc800078e3cff */
[----:B------:R-:W-:-:S05]  /*8a30*/  @!P5 LOP3.LUT R7, R7, R6, RZ, 0x3c, !PT ;  /* 0x000000060707d212 */ /* 0x000fca00078e3cff */
[----:B------:R1:W2:Y:S01]  /*8a40*/  @!P5 LDG.E.U8 R81, desc[UR20][R6.64] ;  /* 0x000000140651d981 */ /* 0x0002a2000c1e1100 */
[----:B------:R-:W-:Y:S01]  /*8a50*/  IADD3 R83, P6, PT, R8, R3, RZ ;  /* 0x0000000308537210 */ /* 0x000fe20007fde0ff */
[----:B------:R-:W-:-:S04]  /*8a60*/  IMAD R8, R12, 0x4c, RZ ;  /* 0x0000004c0c087824 */ /* 0x000fc800078e02ff */
[----:B-1----:R-:W-:Y:S01]  /*8a70*/  IMAD.X R7, R5, 0x1, R4, P6 ;  /* 0x0000000105077824 */ /* 0x002fe200030e0604 */
[----:B------:R-:W-:Y:S02]  /*8a80*/  SHF.R.S32.HI R5, RZ, 0x1f, R8 ;  /* 0x0000001fff057819 */ /* 0x000fe40000011408 */
[----:B------:R-:W-:Y:S01]  /*8a90*/  IADD3 R82, P6, PT, R8, R0, RZ ;  /* 0x0000000008527210 */ /* 0x000fe20007fde0ff */
[----:B------:R-:W-:Y:S01]  /*8aa0*/  @!P5 IMAD.MOV.U32 R6, RZ, RZ, R83 ;  /* 0x000000ffff06d224 */ /* 0x000fe200078e0053 */
[----:B------:R1:W-:Y:S04]  /*8ab0*/  STL [R1+0x800], R83 ;  /* 0x0008005301007387 */ /* 0x0003e80000100800 */
[----:B------:R0:W3:Y:S01]  /*8ac0*/  @!P5 LDG.E.U8 R80, desc[UR20][R6.64] ;  /* 0x000000140650d981 */ /* 0x0000e2000c1e1100 */
[----:B-1----:R-:W-:-:S02]  /*8ad0*/  IMAD.X R83, R5, 0x1, R2, P6 ;  /* 0x0000000105537824 */ /* 0x002fc400030e0602 */
[----:B0-----:R-:W-:Y:S01]  /*8ae0*/  @!P4 IMAD.MOV.U32 R6, RZ, RZ, R82 ;  /* 0x000000ffff06c224 */ /* 0x001fe200078e0052 */
[----:B--2---:R-:W-:Y:S04]  /*8af0*/  STL [R1+0xc98], R81 ;  /* 0x000c985101007387 */ /* 0x004fe80000100800 */
[----:B------:R0:W-:Y:S02]  /*8b00*/  STL [R1+0x7fc], R7 ;  /* 0x0007fc0701007387 */ /* 0x0001e40000100800 */
[----:B0-----:R-:W-:-:S05]  /*8b10*/  @!P4 IMAD.MOV.U32 R7, RZ, RZ, R83 ;  /* 0x000000ffff07c224 */ /* 0x001fca00078e0053 */
[----:B------:R0:W2:Y:S01]  /*8b20*/  @!P4 LDG.E.U8 R79, desc[UR20][R6.64] ;  /* 0x00000014064fc981 */ /* 0x0000a2000c1e1100 */
[----:B------:R-:W-:Y:S01]  /*8b30*/  IADD3 R81, P6, PT, R8, R3, RZ ;  /* 0x0000000308517210 */ /* 0x000fe20007fde0ff */
[----:B------:R-:W-:Y:S02]  /*8b40*/  IMAD R8, R12, 0x54, RZ ;  /* 0x000000540c087824 */ /* 0x000fe400078e02ff */
[----:B------:R1:W-:Y:S04]  /*8b50*/  STL [R1+0x878], R82 ;  /* 0x0008785201007387 */ /* 0x0003e80000100800 */
[----:B---3--:R3:W-:Y:S01]  /*8b60*/  STL [R1+0xc9c], R80 ;  /* 0x000c9c5001007387 */ /* 0x0087e20000100800 */
[----:B0-----:R-:W-:Y:S02]  /*8b70*/  @!P4 IMAD.MOV.U32 R6, RZ, RZ, R81 ;  /* 0x000000ffff06c224 */ /* 0x001fe400078e0051 */
[----:B-1----:R-:W-:Y:S01]  /*8b80*/  IMAD.X R82, R5, 0x1, R4, P6 ;  /* 0x0000000105527824 */ /* 0x002fe200030e0604 */
[----:B------:R-:W-:-:S02]  /*8b90*/  SHF.R.S32.HI R5, RZ, 0x1f, R8 ;  /* 0x0000001fff057819 */ /* 0x000fc40000011408 */
[----:B---3--:R-:W-:Y:S01]  /*8ba0*/  IADD3 R80, P6, PT, R8, R0, RZ ;  /* 0x0000000008507210 */ /* 0x008fe20007fde0ff */
[----:B------:R-:W-:Y:S01]  /*8bb0*/  STL [R1+0x874], R83 ;  /* 0x0008745301007387 */ /* 0x000fe20000100800 */
[----:B------:R-:W-:-:S03]  /*8bc0*/  @!P4 IMAD.MOV.U32 R7, RZ, RZ, R82 ;  /* 0x000000ffff07c224 */ /* 0x000fc600078e0052 */
[----:B------:R0:W-:Y:S04]  /*8bd0*/  STL [R1+0x880], R81 ;  /* 0x0008805101007387 */ /* 0x0001e80000100800 */
[----:B------:R1:W3:Y:S01]  /*8be0*/  @!P4 LDG.E.U8 R78, desc[UR20][R6.64] ;  /* 0x00000014064ec981 */ /* 0x0002e2000c1e1100 */
[----:B0-----:R-:W-:Y:S02]  /*8bf0*/  IMAD.X R81, R5, 0x1, R2, P6 ;  /* 0x0000000105517824 */ /* 0x001fe400030e0602 */
[----:B-1----:R-:W-:Y:S02]  /*8c00*/  @!P0 IMAD.MOV.U32 R6, RZ, RZ, R80 ;  /* 0x000000ffff068224 */ /* 0x002fe400078e0050 */
[----:B------:R-:W-:-:S05]  /*8c10*/  @!P0 IMAD.MOV.U32 R7, RZ, RZ, R81 ;  /* 0x000000ffff078224 */ /* 0x000fca00078e0051 */
[----:B------:R0:W4:Y:S04]  /*8c20*/  @!P0 LDG.E.U8 R77, desc[UR20][R6.64] ;  /* 0x00000014064d8981 */ /* 0x000128000c1e1100 */
[----:B--2---:R1:W-:Y:S04]  /*8c30*/  STL [R1+0xca0], R79 ;  /* 0x000ca04f01007387 */ /* 0x0043e80000100800 */
[----:B------:R-:W-:Y:S01]  /*8c40*/  STL [R1+0x87c], R82 ;  /* 0x00087c5201007387 */ /* 0x000fe20000100800 */
[----:B-1----:R-:W-:-:S03]  /*8c50*/  IADD3 R79, P6, PT, R8, R3, RZ ;  /* 0x00000003084f7210 */ /* 0x002fc60007fde0ff */
[----:B------:R1:W-:Y:S02]  /*8c60*/  STL [R1+0x8f0], R80 ;  /* 0x0008f05001007387 */ /* 0x0003e40000100800 */
[----:B0-----:R-:W-:Y:S02]  /*8c70*/  @!P0 IMAD.MOV.U32 R6, RZ, RZ, R79 ;  /* 0x000000ffff068224 */ /* 0x001fe400078e004f */
[----:B-1----:R-:W-:-:S04]  /*8c80*/  IMAD.X R80, R5, 0x1, R4, P6 ;  /* 0x0000000105507824 */ /* 0x002fc800030e0604 */
[----:B------:R-:W-:-:S05]  /*8c90*/  @!P0 IMAD.MOV.U32 R7, RZ, RZ, R80 ;  /* 0x000000ffff078224 */ /* 0x000fca00078e0050 */
[----:B------:R0:W2:Y:S01]  /*8ca0*/  @!P0 LDG.E.U8 R76, desc[UR20][R6.64] ;  /* 0x00000014064c8981 */ /* 0x0000a2000c1e1100 */
[----:B------:R-:W-:Y:S01]  /*8cb0*/  IMAD R8, R12, 0x5c, RZ ;  /* 0x0000005c0c087824 */ /* 0x000fe200078e02ff */
[----:B------:R-:W-:Y:S02]  /*8cc0*/  ISETP.GE.U32.AND P2, PT, R9, 0x7fffff24, PT ;  /* 0x7fffff240900780c */ /* 0x000fe40003f46070 */
[----:B---3--:R1:W-:Y:S02]  /*8cd0*/  STL [R1+0xca4], R78 ;  /* 0x000ca44e01007387 */ /* 0x0083e40000100800 */
[----:B------:R-:W-:Y:S02]  /*8ce0*/  SHF.R.S32.HI R5, RZ, 0x1f, R8 ;  /* 0x0000001fff057819 */ /* 0x000fe40000011408 */
[----:B------:R-:W-:Y:S04]  /*8cf0*/  STL [R1+0x8ec], R81 ;  /* 0x0008ec5101007387 */ /* 0x000fe80000100800 */
[----:B------:R-:W-:Y:S01]  /*8d00*/  STL [R1+0x8f8], R79 ;  /* 0x0008f84f01007387 */ /* 0x000fe20000100800 */
[----:B-1----:R-:W-:-:S03]  /*8d10*/  IADD3 R78, P6, PT, R8, R0, RZ ;  /* 0x00000000084e7210 */ /* 0x002fc60007fde0ff */
[----:B----4-:R1:W-:Y:S04]  /*8d20*/  STL [R1+0xca8], R77 ;  /* 0x000ca84d01007387 */ /* 0x0103e80000100800 */
[----:B------:R3:W-:Y:S01]  /*8d30*/  STL [R1+0x8f4], R80 ;  /* 0x0008f45001007387 */ /* 0x0007e20000100800 */
[----:B0-----:R-:W-:-:S03]  /*8d40*/  @!P2 IMAD.MOV.U32 R6, RZ, RZ, R78 ;  /* 0x000000ffff06a224 */ /* 0x001fc600078e004e */
[----:B------:R-:W-:Y:S01]  /*8d50*/  STL [R1+0x960], R78 ;  /* 0x0009604e01007387 */ /* 0x000fe20000100800 */
[----:B------:R-:W-:Y:S01]  /*8d60*/  PRMT R74, RZ, 0x7610, R74 ;  /* 0x00007610ff4a7816 */ /* 0x000fe2000000004a */
[----:B------:R-:W-:Y:S01]  /*8d70*/  VIADD R9, R84, 0xffffff9b ;  /* 0xffffff9b54097836 */ /* 0x000fe20000000000 */
[----:B------:R-:W-:Y:S01]  /*8d80*/  PRMT R73, RZ, 0x7610, R73 ;  /* 0x00007610ff497816 */ /* 0x000fe20000000049 */
[----:B-1----:R-:W0:Y:S01]  /*8d90*/  LDC R77, c[0x0][0x3a0] ;  /* 0x0000e800ff4d7b82 */ /* 0x002e220000000800 */
[----:B---3--:R-:W-:Y:S01]  /*8da0*/  IMAD.X R80, R5, 0x1, R2, P6 ;  /* 0x0000000105507824 */ /* 0x008fe200030e0602 */
[----:B------:R-:W-:-:S03]  /*8db0*/  IADD3 R79, P6, PT, R8, R3, RZ ;  /* 0x00000003084f7210 */ /* 0x000fc60007fde0ff */
[----:B------:R-:W-:-:S05]  /*8dc0*/  @!P2 IMAD.MOV.U32 R7, RZ, RZ, R80 ;  /* 0x000000ffff07a224 */ /* 0x000fca00078e0050 */
[----:B------:R1:W3:Y:S02]  /*8dd0*/  @!P2 LDG.E.U8 R75, desc[UR20][R6.64] ;  /* 0x00000014064ba981 */ /* 0x0002e4000c1e1100 */
[----:B-1----:R-:W-:Y:S02]  /*8de0*/  @!P2 IMAD.MOV.U32 R6, RZ, RZ, R79 ;  /* 0x000000ffff06a224 */ /* 0x002fe400078e004f */
[----:B--2---:R1:W-:Y:S02]  /*8df0*/  STL [R1+0xcac], R76 ;  /* 0x000cac4c01007387 */ /* 0x0043e40000100800 */
[----:B-1----:R-:W-:-:S04]  /*8e00*/  IMAD.X R76, R5, 0x1, R4, P6 ;  /* 0x00000001054c7824 */ /* 0x002fc800030e0604 */
[----:B------:R-:W-:-:S05]  /*8e10*/  @!P2 IMAD.MOV.U32 R7, RZ, RZ, R76 ;  /* 0x000000ffff07a224 */ /* 0x000fca00078e004c */
[----:B------:R1:W2:Y:S01]  /*8e20*/  @!P2 LDG.E.U8 R74, desc[UR20][R6.64] ;  /* 0x00000014064aa981 */ /* 0x0002a2000c1e1100 */
[----:B------:R-:W-:Y:S01]  /*8e30*/  IMAD R8, R12, 0x64, RZ ;  /* 0x000000640c087824 */ /* 0x000fe200078e02ff */
[----:B------:R-:W-:Y:S02]  /*8e40*/  ISETP.GE.U32.AND P3, PT, R9, 0x7fffff1c, PT ;  /* 0x7fffff1c0900780c */ /* 0x000fe40003f66070 */
[----:B------:R-:W-:Y:S02]  /*8e50*/  STL [R1+0x95c], R80 ;  /* 0x00095c5001007387 */ /* 0x000fe40000100800 */
[----:B------:R-:W-:Y:S02]  /*8e60*/  SHF.R.S32.HI R5, RZ, 0x1f, R8 ;  /* 0x0000001fff057819 */ /* 0x000fe40000011408 */
[----:B------:R-:W-:Y:S01]  /*8e70*/  IADD3 R78, P6, PT, R8, R0, RZ ;  /* 0x00000000084e7210 */ /* 0x000fe20007fde0ff */
[----:B------:R-:W-:Y:S01]  /*8e80*/  STL [R1+0x968], R79 ;  /* 0x0009684f01007387 */ /* 0x000fe20000100800 */
[----:B------:R-:W-:-:S05]  /*8e90*/  PRMT R72, RZ, 0x7610, R72 ;  /* 0x00007610ff487816 */ /* 0x000fca0000000048 */
[----:B-1----:R-:W-:Y:S01]  /*8ea0*/  @!P3 IMAD.MOV.U32 R6, RZ, RZ, R78 ;  /* 0x000000ffff06b224 */ /* 0x002fe200078e004e */
[----:B---3--:R1:W-:Y:S04]  /*8eb0*/  STL [R1+0xcb0], R75 ;  /* 0x000cb04b01007387 */ /* 0x0083e80000100800 */
[----:B------:R3:W-:Y:S01]  /*8ec0*/  STL [R1+0x964], R76 ;  /* 0x0009644c01007387 */ /* 0x0007e20000100800 */
[----:B-1----:R-:W-:-:S03]  /*8ed0*/  IMAD.X R75, R5, 0x1, R2, P6 ;  /* 0x00000001054b7824 */ /* 0x002fc600030e0602 */
[----:B------:R-:W-:Y:S01]  /*8ee0*/  STL [R1+0x9d0], R78 ;  /* 0x0009d04e01007387 */ /* 0x000fe20000100800 */
[----:B---3--:R-:W-:Y:S01]  /*8ef0*/  IADD3 R76, P6, PT, R8, R3, RZ ;  /* 0x00000003084c7210 */ /* 0x008fe20007fde0ff */
[----:B------:R-:W-:-:S05]  /*8f00*/  @!P3 IMAD.MOV.U32 R7, RZ, RZ, R75 ;  /* 0x000000ffff07b224 */ /* 0x000fca00078e004b */
[----:B------:R1:W3:Y:S02]  /*8f10*/  @!P3 LDG.E.U8 R73, desc[UR20][R6.64] ;  /* 0x000000140649b981 */ /* 0x0002e4000c1e1100 */
[----:B-1----:R-:W-:Y:S02]  /*8f20*/  @!P3 IMAD.MOV.U32 R6, RZ, RZ, R76 ;  /* 0x000000ffff06b224 */ /* 0x002fe400078e004c */
[----:B--2---:R1:W-:Y:S02]  /*8f30*/  STL [R1+0xcb4], R74 ;  /* 0x000cb44a01007387 */ /* 0x0043e40000100800 */
[----:B-1----:R-:W-:-:S04]  /*8f40*/  IMAD.X R74, R5, 0x1, R4, P6 ;  /* 0x00000001054a7824 */ /* 0x002fc800030e0604 */
[----:B------:R-:W-:-:S05]  /*8f50*/  @!P3 IMAD.MOV.U32 R7, RZ, RZ, R74 ;  /* 0x000000ffff07b224 */ /* 0x000fca00078e004a */
[----:B------:R1:W2:Y:S01]  /*8f60*/  @!P3 LDG.E.U8 R72, desc[UR20][R6.64] ;  /* 0x000000140648b981 */ /* 0x0002a2000c1e1100 */
[----:B------:R-:W-:-:S05]  /*8f70*/  VIADD R9, R84, 0xffffff93 ;  /* 0xffffff9354097836 */ /* 0x000fca0000000000 */
[----:B------:R-:W-:Y:S01]  /*8f80*/  ISETP.GE.U32.AND P5, PT, R9, 0x7fffff14, PT ;  /* 0x7fffff140900780c */ /* 0x000fe20003fa6070 */
[----:B------:R-:W-:Y:S02]  /*8f90*/  VIADD R9, R84, 0xffffff8b ;  /* 0xffffff8b54097836 */ /* 0x000fe40000000000 */
[----:B------:R-:W-:-:S03]  /*8fa0*/  IMAD R8, R12, 0x6c, RZ ;  /* 0x0000006c0c087824 */ /* 0x000fc600078e02ff */
[----:B------:R-:W-:Y:S01]  /*8fb0*/  ISETP.GE.U32.AND P4, PT, R9, 0x7fffff0c, PT ;  /* 0x7fffff0c0900780c */ /* 0x000fe20003f86070 */
[----:B0-----:R-:W-:Y:S01]  /*8fc0*/  VIADD R9, R77, 0xffffff83 ;  /* 0xffffff834d097836 */ /* 0x001fe20000000000 */
[----:B------:R0:W-:Y:S01]  /*8fd0*/  STL [R1+0x9cc], R75 ;  /* 0x0009cc4b01007387 */ /* 0x0001e20000100800 */
[----:B------:R-:W-:-:S03]  /*8fe0*/  SHF.R.S32.HI R5, RZ, 0x1f, R8 ;  /* 0x0000001fff057819 */ /* 0x000fc60000011408 */
[----:B------:R-:W-:Y:S01]  /*8ff0*/  ISETP.GE.U32.AND P0, PT, R9, 0x7fffff04, PT ;  /* 0x7fffff040900780c */ /* 0x000fe20003f06070 */
[----:B------:R-:W-:Y:S01]  /*9000*/  VIADD R9, R77, 0xfffffffa ;  /* 0xfffffffa4d097836 */ /* 0x000fe20000000000 */
[----:B------:R-:W-:Y:S01]  /*9010*/  STL [R1+0x9d8], R76 ;  /* 0x0009d84c01007387 */ /* 0x000fe20000100800 */
[----:B0-----:R-:W-:-:S03]  /*9020*/  IADD3 R75, P6, PT, R8, R0, RZ ;  /* 0x00000000084b7210 */ /* 0x001fc60007fde0ff */
[----:B---3--:R0:W-:Y:S01]  /*9030*/  STL [R1+0xcb8], R73 ;  /* 0x000cb84901007387 */ /* 0x0081e20000100800 */
[----:B------:R-:W-:-:S03]  /*9040*/  ISETP.GE.U32.AND P2, PT, R9, 0x7fffff7b, PT ;  /* 0x7fffff7b0900780c */ /* 0x000fc60003f46070 */
[----:B------:R3:W-:Y:S01]  /*9050*/  STL [R1+0x9d4], R74 ;  /* 0x0009d44a01007387 */ /* 0x0007e20000100800 */
[----:B------:R-:W-:Y:S01]  /*9060*/  VIADD R9, R77, 0xfffffff2 ;  /* 0xfffffff24d097836 */ /* 0x000fe20000000000 */
[----:B------:R-:W-:Y:S01]  /*9070*/  PRMT R71, RZ, 0x7610, R71 ;  /* 0x00007610ff477816 */ /* 0x000fe20000000047 */
[----:B0-----:R-:W-:Y:S01]  /*9080*/  IMAD.X R73, R5, 0x1, R2, P6 ;  /* 0x0000000105497824 */ /* 0x001fe200030e0602 */
[----:B------:R-:W-:Y:S01]  /*9090*/  STL [R1+0xa4c], R75 ;  /* 0x000a4c4b01007387 */ /* 0x000fe20000100800 */
[----:B---3--:R-:W-:Y:S01]  /*90a0*/  IADD3 R74, P6, PT, R8, R3, RZ ;  /* 0x00000003084a7210 */ /* 0x008fe20007fde0ff */
[----:B-1----:R-:W-:Y:S02]  /*90b0*/  @!P5 IMAD.MOV.U32 R6, RZ, RZ, R75 ;  /* 0x000000ffff06d224 */ /* 0x002fe400078e004b */
[----:B------:R-:W-:Y:S01]  /*90c0*/  @!P5 IMAD.MOV.U32 R7, RZ, RZ, R73 ;  /* 0x000000ffff07d224 */ /* 0x000fe200078e0049 */
[----:B------:R-:W-:Y:S02]  /*90d0*/  ISETP.GE.U32.AND P3, PT, R9, 0x7fffff73, PT ;  /* 0x7fffff730900780c */ /* 0x000fe40003f66070 */
[----:B------:R-:W-:-:S02]  /*90e0*/  PRMT R9, RZ, 0x7610, R9 ;  /* 0x00007610ff097816 */ /* 0x000fc40000000009 */
[----:B------:R0:W3:Y:S02]  /*90f0*/  @!P5 LDG.E.U8 R71, desc[UR20][R6.64] ;  /* 0x000000140647d981 */ /* 0x0000e4000c1e1100 */
[----:B0-----:R-:W-:Y:S02]  /*9100*/  @!P5 IMAD.MOV.U32 R6, RZ, RZ, R74 ;  /* 0x000000ffff06d224 */ /* 0x001fe400078e004a */
[----:B--2---:R0:W-:Y:S02]  /*9110*/  STL [R1+0xcbc], R72 ;  /* 0x000cbc4801007387 */ /* 0x0041e40000100800 */
[----:B0-----:R-:W-:-:S04]  /*9120*/  IMAD.X R72, R5, 0x1, R4, P6 ;  /* 0x0000000105487824 */ /* 0x001fc800030e0604 */
[----:B------:R-:W-:-:S05]  /*9130*/  @!P5 IMAD.MOV.U32 R7, RZ, RZ, R72 ;  /* 0x000000ffff07d224 */ /* 0x000fca00078e0048 */
[----:B------:R0:W2:Y:S01]  /*9140*/  @!P5 LDG.E.U8 R9, desc[UR20][R6.64] ;  /* 0x000000140609d981 */ /* 0x0000a2000c1e1100 */
[----:B------:R-:W-:-:S03]  /*9150*/  IMAD R8, R12, 0x74, RZ ;  /* 0x000000740c087824 */ /* 0x000fc600078e02ff */
[----:B------:R1:W-:Y:S02]  /*9160*/  STL [R1+0xa48], R73 ;  /* 0x000a484901007387 */ /* 0x0003e40000100800 */
[----:B------:R-:W-:Y:S02]  /*9170*/  SHF.R.S32.HI R5, RZ, 0x1f, R8 ;  /* 0x0000001fff057819 */ /* 0x000fe40000011408 */
[----:B------:R-:W-:Y:S01]  /*9180*/  STL [R1+0xa54], R74 ;  /* 0x000a544a01007387 */ /* 0x000fe20000100800 */
[----:B-1----:R-:W-:Y:S02]  /*9190*/  IADD3 R73, P6, PT, R8, R0, RZ ;  /* 0x0000000008497210 */ /* 0x002fe40007fde0ff */
[----:B------:R-:W-:-:S03]  /*91a0*/  PRMT R70, RZ, 0x7610, R70 ;  /* 0x00007610ff467816 */ /* 0x000fc60000000046 */
[----:B0-----:R-:W-:Y:S01]  /*91b0*/  @!P4 IMAD.MOV.U32 R6, RZ, RZ, R73 ;  /* 0x000000ffff06c224 */ /* 0x001fe200078e0049 */
[----:B---3--:R0:W-:Y:S04]  /*91c0*/  STL [R1+0xcc0], R71 ;  /* 0x000cc04701007387 */ /* 0x0081e80000100800 */
[----:B------:R1:W-:Y:S01]  /*91d0*/  STL [R1+0xa50], R72 ;  /* 0x000a504801007387 */ /* 0x0003e20000100800 */
[----:B0-----:R-:W-:-:S03]  /*91e0*/  IMAD.X R71, R5, 0x1, R2, P6 ;  /* 0x0000000105477824 */ /* 0x001fc600030e0602 */
[----:B------:R-:W-:Y:S01]  /*91f0*/  STL [R1+0xacc], R73 ;  /* 0x000acc4901007387 */ /* 0x000fe20000100800 */
[----:B-1----:R-:W-:Y:S01]  /*9200*/  IADD3 R72, P6, PT, R8, R3, RZ ;  /* 0x0000000308487210 */ /* 0x002fe20007fde0ff */
[----:B------:R-:W-:Y:S01]  /*9210*/  @!P4 IMAD.MOV.U32 R7, RZ, RZ, R71 ;  /* 0x000000ffff07c224 */ /* 0x000fe200078e0047 */
[----:B------:R-:W-:-:S04]  /*9220*/  PRMT R49, RZ, 0x7610, R49 ;  /* 0x00007610ff317816 */ /* 0x000fc80000000031 */
        /* <DEDUP_REMOVED lines=22> */
[----:B--2---:R-:W-:Y:S04]  /*9390*/  STL [R1+0xccc], R49 ;  /* 0x000ccc3101007387 */ /* 0x004fe80000100800 */
[----:B------:R0:W-:Y:S02]  /*93a0*/  STL [R1+0xb48], R70 ;  /* 0x000b484601007387 */ /* 0x0001e40000100800 */
[----:B0-----:R-:W-:-:S04]  /*93b0*/  IMAD.X R70, R5, 0x1, R4, P6 ;  /* 0x0000000105467824 */ /* 0x001fc800030e0604 */
[----:B------:R-:W-:-:S05]  /*93c0*/  @!P0 IMAD.MOV.U32 R7, RZ, RZ, R70 ;  /* 0x000000ffff078224 */ /* 0x000fca00078e0046 */
[----:B------:R0:W2:Y:S01]  /*93d0*/  @!P0 LDG.E.U8 R47, desc[UR20][R6.64] ;  /* 0x00000014062f8981 */ /* 0x0000a2000c1e1100 */
[----:B------:R-:W-:-:S05]  /*93e0*/  IMAD R8, R12, 0x5, RZ ;  /* 0x000000050c087824 */ /* 0x000fca00078e02ff */
[----:B------:R-:W-:Y:S02]  /*93f0*/  SHF.R.S32.HI R5, RZ, 0x1f, R8 ;  /* 0x0000001fff057819 */ /* 0x000fe40000011408 */
[----:B------:R-:W-:Y:S01]  /*9400*/  IADD3 R49, P6, PT, R8, R0, RZ ;  /* 0x0000000008317210 */ /* 0x000fe20007fde0ff */
[----:B------:R-:W-:Y:S01]  /*9410*/  STL [R1+0xb54], R9 ;  /* 0x000b540901007387 */ /* 0x000fe20000100800 */
[----:B------:R-:W-:-:S03]  /*9420*/  PRMT R69, RZ, 0x7610, R69 ;  /* 0x00007610ff457816 */ /* 0x000fc60000000045 */
[----:B0-----:R-:W-:Y:S02]  /*9430*/  @!P2 IMAD.MOV.U32 R6, RZ, RZ, R49 ;  /* 0x000000ffff06a224 */ /* 0x001fe400078e0031 */
[----:B------:R-:W-:Y:S01]  /*9440*/  IMAD.MOV.U32 R84, RZ, RZ, R85 ;  /* 0x000000ffff547224 */ /* 0x000fe200078e0055 */
[----:B------:R-:W-:Y:S01]  /*9450*/  PRMT R67, RZ, 0x7610, R67 ;  /* 0x00007610ff437816 */ /* 0x000fe20000000043 */
[----:B------:R-:W-:Y:S01]  /*9460*/  IMAD.MOV.U32 R85, RZ, RZ, R92 ;  /* 0x000000ffff557224 */ /* 0x000fe200078e005c */
[----:B---3--:R0:W-:Y:S04]  /*9470*/  STL [R1+0xcd0], R48 ;  /* 0x000cd03001007387 */ /* 0x0081e80000100800 */
[----:B------:R-:W-:Y:S01]  /*9480*/  STL [R1+0xb50], R70 ;  /* 0x000b504601007387 */ /* 0x000fe20000100800 */
[----:B0-----:R-:W-:Y:S01]  /*9490*/  IMAD.X R48, R5, 0x1, R2, P6 ;  /* 0x0000000105307824 */ /* 0x001fe200030e0602 */
[----:B------:R-:W-:Y:S01]  /*94a0*/  IADD3 R9, P6, PT, R8, R3, RZ ;  /* 0x0000000308097210 */ /* 0x000fe20007fde0ff */
[----:B------:R-:W-:Y:S01]  /*94b0*/  IMAD R8, R12, 0xd, RZ ;  /* 0x0000000d0c087824 */ /* 0x000fe200078e02ff */
[----:B------:R-:W-:Y:S01]  /*94c0*/  STL [R1+0x2f8], R49 ;  /* 0x0002f83101007387 */ /* 0x000fe20000100800 */
[----:B------:R-:W-:-:S02]  /*94d0*/  @!P2 IMAD.MOV.U32 R7, RZ, RZ, R48 ;  /* 0x000000ffff07a224 */ /* 0x000fc400078e0030 */
[----:B------:R-:W-:Y:S02]  /*94e0*/  IMAD.MOV.U32 R92, RZ, RZ, R10 ;  /* 0x000000ffff5c7224 */ /* 0x000fe400078e000a */
[----:B------:R-:W-:Y:S01]  /*94f0*/  VIADD R10, R77, 0xffffffea ;  /* 0xffffffea4d0a7836 */ /* 0x000fe20000000000 */
[----:B------:R0:W3:Y:S01]  /*9500*/  @!P2 LDG.E.U8 R69, desc[UR20][R6.64] ;  /* 0x000000140645a981 */ /* 0x0000e2000c1e1100 */
[----:B------:R-:W-:-:S03]  /*9510*/  PRMT R66, RZ, 0x7610, R66 ;  /* 0x00007610ff427816 */ /* 0x000fc60000000042 */
[----:B------:R-:W-:Y:S01]  /*9520*/  ISETP.GE.U32.AND P5, PT, R10, 0x7fffff6b, PT ;  /* 0x7fffff6b0a00780c */ /* 0x000fe20003fa6070 */
[----:B0-----:R-:W-:Y:S01]  /*9530*/  @!P2 IMAD.MOV.U32 R6, RZ, RZ, R9 ;  /* 0x000000ffff06a224 */ /* 0x001fe200078e0009 */
[----:B------:R-:W-:Y:S01]  /*9540*/  PRMT R65, RZ, 0x7610, R65 ;  /* 0x00007610ff417816 */ /* 0x000fe20000000041 */
[----:B------:R-:W-:Y:S01]  /*9550*/  VIADD R10, R77, 0xffffffe2 ;  /* 0xffffffe24d0a7836 */ /* 0x000fe20000000000 */
[----:B------:R-:W-:-:S04]  /*9560*/  PRMT R64, RZ, 0x7610, R64 ;  /* 0x00007610ff407816 */ /* 0x000fc80000000040 */
[----:B------:R-:W-:Y:S01]  /*9570*/  ISETP.GE.U32.AND P4, PT, R10, 0x7fffff63, PT ;  /* 0x7fffff630a00780c */ /* 0x000fe20003f86070 */
[C---:B------:R-:W-:Y:S01]  /*9580*/  VIADD R10, R77.reuse, 0xffffffda ;  /* 0xffffffda4d0a7836 */ /* 0x040fe20000000000 */
[----:B------:R-:W-:Y:S02]  /*9590*/  PRMT R63, RZ, 0x7610, R63 ;  /* 0x00007610ff3f7816 */ /* 0x000fe4000000003f */
[----:B------:R-:W-:Y:S02]  /*95a0*/  PRMT R62, RZ, 0x7610, R62 ;  /* 0x00007610ff3e7816 */ /* 0x000fe4000000003e */
[----:B------:R-:W-:Y:S01]  /*95b0*/  ISETP.GE.U32.AND P0, PT, R10, 0x7fffff5b, PT ;  /* 0x7fffff5b0a00780c */ /* 0x000fe20003f06070 */
[----:B------:R-:W-:Y:S01]  /*95c0*/  VIADD R10, R77, 0xffffffd2 ;  /* 0xffffffd24d0a7836 */ /* 0x000fe20000000000 */
[----:B------:R-:W-:Y:S02]  /*95d0*/  PRMT R61, RZ, 0x7610, R61 ;  /* 0x00007610ff3d7816 */ /* 0x000fe4000000003d */
[----:B------:R-:W-:-:S02]  /*95e0*/  PRMT R60, RZ, 0x7610, R60 ;  /* 0x00007610ff3c7816 */ /* 0x000fc4000000003c */
[----:B------:R-:W-:Y:S02]  /*95f0*/  PRMT R59, RZ, 0x7610, R59 ;  /* 0x00007610ff3b7816 */ /* 0x000fe4000000003b */
[----:B------:R-:W-:Y:S02]  /*9600*/  PRMT R58, RZ, 0x7610, R58 ;  /* 0x00007610ff3a7816 */ /* 0x000fe4000000003a */
[----:B------:R-:W-:Y:S02]  /*9610*/  PRMT R57, RZ, 0x7610, R57 ;  /* 0x00007610ff397816 */ /* 0x000fe40000000039 */
[----:B------:R-:W-:Y:S02]  /*9620*/  PRMT R56, RZ, 0x7610, R56 ;  /* 0x00007610ff387816 */ /* 0x000fe40000000038 */
[----:B------:R-:W-:Y:S02]  /*9630*/  PRMT R55, RZ, 0x7610, R55 ;  /* 0x00007610ff377816 */ /* 0x000fe40000000037 */
[----:B------:R-:W-:-:S02]  /*9640*/  PRMT R54, RZ, 0x7610, R54 ;  /* 0x00007610ff367816 */ /* 0x000fc40000000036 */
[----:B------:R-:W-:Y:S02]  /*9650*/  PRMT R53, RZ, 0x7610, R53 ;  /* 0x00007610ff357816 */ /* 0x000fe40000000035 */
[----:B------:R-:W-:Y:S02]  /*9660*/  PRMT R52, RZ, 0x7610, R52 ;  /* 0x00007610ff347816 */ /* 0x000fe40000000034 */
[----:B------:R-:W-:Y:S02]  /*9670*/  PRMT R51, RZ, 0x7610, R51 ;  /* 0x00007610ff337816 */ /* 0x000fe40000000033 */
[----:B------:R-:W-:Y:S02]  /*9680*/  PRMT R50, RZ, 0x7610, R50 ;  /* 0x00007610ff327816 */ /* 0x000fe40000000032 */
[----:B------:R-:W-:Y:S01]  /*9690*/  PRMT R45, RZ, 0x7610, R45 ;  /* 0x00007610ff2d7816 */ /* 0x000fe2000000002d */
[----:B------:R-:W-:Y:S02]  /*96a0*/  IMAD.MOV.U32 R82, RZ, RZ, R84 ;  /* 0x000000ffff527224 */ /* 0x000fe400078e0054 */
[----:B------:R-:W-:-:S02]  /*96b0*/  IMAD.MOV.U32 R84, RZ, RZ, R16 ;  /* 0x000000ffff547224 */ /* 0x000fc400078e0010 */
[C---:B------:R-:W-:Y:S02]  /*96c0*/  IMAD R16, R12.reuse, 0x5d, RZ ;  /* 0x0000005d0c107824 */ /* 0x040fe400078e02ff */
[----:B------:R-:W-:Y:S01]  /*96d0*/  IMAD.MOV.U32 R83, RZ, RZ, R19 ;  /* 0x000000ffff537224 */ /* 0x000fe200078e0013 */
[----:B------:R-:W-:Y:S01]  /*96e0*/  PRMT R40, RZ, 0x7610, R40 ;  /* 0x00007610ff287816 */ /* 0x000fe20000000028 */
[C---:B------:R-:W-:Y:S02]  /*96f0*/  IMAD R19, R12.reuse, 0x65, RZ ;  /* 0x000000650c137824 */ /* 0x040fe400078e02ff */
[----:B------:R-:W-:Y:S02]  /*9700*/  IMAD.MOV.U32 R81, RZ, RZ, R20 ;  /* 0x000000ffff517224 */ /* 0x000fe400078e0014 */
[----:B------:R-:W-:Y:S01]  /*9710*/  IMAD.MOV.U32 R80, RZ, RZ, R83 ;  /* 0x000000ffff507224 */ /* 0x000fe200078e0053 */
[----:B------:R-:W-:Y:S01]  /*9720*/  PRMT R38, RZ, 0x7610, R38 ;  /* 0x00007610ff267816 */ /* 0x000fe20000000026 */
[----:B------:R-:W-:-:S02]  /*9730*/  IMAD R20, R12, 0x6d, RZ ;  /* 0x0000006d0c147824 */ /* 0x000fc400078e02ff */
[----:B------:R-:W-:Y:S02]  /*9740*/  IMAD.MOV.U32 R83, RZ, RZ, R84 ;  /* 0x000000ffff537224 */ /* 0x000fe400078e0054 */
[----:B------:R-:W-:Y:S02]  /*9750*/  IMAD.MOV.U32 R84, RZ, RZ, R86 ;  /* 0x000000ffff547224 */ /* 0x000fe400078e0056 */
[----:B------:R-:W-:Y:S02]  /*9760*/  IMAD.MOV.U32 R86, RZ, RZ, R91 ;  /* 0x000000ffff567224 */ /* 0x000fe400078e005b */
[----:B------:R-:W-:Y:S02]  /*9770*/  IMAD.MOV.U32 R91, RZ, RZ, R92 ;  /* 0x000000ffff5b7224 */ /* 0x000fe400078e005c */
[----:B------:R-:W-:Y:S01]  /*9780*/  IMAD.MOV.U32 R92, RZ, RZ, R15 ;  /* 0x000000ffff5c7224 */ /* 0x000fe200078e000f */
[----:B------:R-:W-:Y:S02]  /*9790*/  SHF.R.S32.HI R15, RZ, 0x1f, R20 ;  /* 0x0000001fff0f7819 */ /* 0x000fe40000011414 */
[----:B------:R-:W-:-:S02]  /*97a0*/  PRMT R36, RZ, 0x7610, R36 ;  /* 0x00007610ff247816 */ /* 0x000fc40000000024 */
[----:B------:R-:W-:Y:S01]  /*97b0*/  PRMT R34, RZ, 0x7610, R34 ;  /* 0x00007610ff227816 */ /* 0x000fe20000000022 */
[----:B------:R-:W-:Y:S01]  /*97c0*/  IMAD.MOV.U32 R78, RZ, RZ, R21 ;  /* 0x000000ffff4e7224 */ /* 0x000fe200078e0015 */
[----:B------:R-:W-:Y:S01]  /*97d0*/  PRMT R39, RZ, 0x7610, R39 ;  /* 0x00007610ff277816 */ /* 0x000fe20000000027 */
[----:B------:R-:W-:Y:S02]  /*97e0*/  IMAD.MOV.U32 R76, RZ, RZ, R18 ;  /* 0x000000ffff4c7224 */ /* 0x000fe400078e0012 */
[C---:B------:R-:W-:Y:S02]  /*97f0*/  IMAD R18, R12.reuse, 0x75, RZ ;  /* 0x000000750c127824 */ /* 0x040fe400078e02ff */
[----:B------:R-:W-:Y:S02]  /*9800*/  IMAD R21, R12, 0x7d, RZ ;  /* 0x0000007d0c157824 */ /* 0x000fe400078e02ff */
[----:B------:R-:W-:Y:S02]  /*9810*/  IMAD.MOV.U32 R79, RZ, RZ, R84 ;  /* 0x000000ffff4f7224 */ /* 0x000fe400078e0054 */
[----:B------:R-:W-:-:S02]  /*9820*/  IMAD.MOV.U32 R84, RZ, RZ, R86 ;  /* 0x000000ffff547224 */ /* 0x000fc400078e0056 */
[----:B------:R-:W-:Y:S01]  /*9830*/  IMAD.MOV.U32 R86, RZ, RZ, R22 ;  /* 0x000000ffff567224 */ /* 0x000fe200078e0016 */
[----:B--2---:R-:W-:Y:S04]  /*9840*/  STL [R1+0xcd4], R47 ;  /* 0x000cd42f01007387 */ /* 0x004fe80000100800 */
[----:B------:R0:W-:Y:S04]  /*9850*/  STL [R1+0x2f4], R48 ;  /* 0x0002f43001007387 */ /* 0x0001e80000100800 */
[----:B------:R-:W-:Y:S01]  /*9860*/  STL [R1+0x300], R9 ;  /* 0x0003000901007387 */ /* 0x000fe20000100800 */
[----:B0-----:R-:W-:Y:S01]  /*9870*/  IMAD.X R48, R5, 0x1, R4, P6 ;  /* 0x0000000105307824 */ /* 0x001fe200030e0604 */
[----:B------:R-:W-:-:S02]  /*9880*/  SHF.R.S32.HI R5, RZ, 0x1f, R8 ;  /* 0x0000001fff057819 */ /* 0x000fc40000011408 */
[C---:B------:R-:W-:Y:S01]  /*9890*/  IADD3 R47, P6, PT, R8.reuse, R0, RZ ;  /* 0x00000000082f7210 */ /* 0x040fe20007fde0ff */
[----:B------:R-:W-:Y:S01]  /*98a0*/  @!P2 IMAD.MOV.U32 R7, RZ, RZ, R48 ;  /* 0x000000ffff07a224 */ /* 0x000fe200078e0030 */
[----:B------:R0:W-:Y:S04]  /*98b0*/  STL [R1+0x2fc], R48 ;  /* 0x0002fc3001007387 */ /* 0x0001e80000100800 */
[----:B------:R1:W2:Y:S01]  /*98c0*/  @!P2 LDG.E.U8 R67, desc[UR20][R6.64] ;  /* 0x000000140643a981 */ /* 0x0002a2000c1e1100 */
[----:B0-----:R-:W-:Y:S01]  /*98d0*/  IMAD.X R48, R5, 0x1, R2, P6 ;  /* 0x0000000105307824 */ /* 0x001fe200030e0602 */
[----:B------:R-:W-:Y:S01]  /*98e0*/  IADD3 R9, P6, PT, R8, R3, RZ ;  /* 0x0000000308097210 */ /* 0x000fe20007fde0ff */
[----:B------:R-:W-:Y:S01]  /*98f0*/  IMAD R8, R12, 0x15, RZ ;  /* 0x000000150c087824 */ /* 0x000fe200078e02ff */
[----:B------:R-:W-:Y:S01]  /*9900*/  STL [R1+0x378], R47 ;  /* 0x0003782f01007387 */ /* 0x000fe20000100800 */
[----:B-1----:R-:W-:-:S02]  /*9910*/  @!P3 IMAD.MOV.U32 R6, RZ, RZ, R47 ;  /* 0x000000ffff06b224 */ /* 0x002fc400078e002f */
[----:B------:R-:W-:Y:S01]  /*9920*/  @!P3 IMAD.MOV.U32 R7, RZ, RZ, R48 ;  /* 0x000000ffff07b224 */ /* 0x000fe200078e0030 */
[----:B------:R0:W-:Y:S04]  /*9930*/  STL [R1+0x374], R48 ;  /* 0x0003743001007387 */ /* 0x0001e80000100800 */
[----:B------:R1:W4:Y:S01]  /*9940*/  @!P3 LDG.E.U8 R66, desc[UR20][R6.64] ;  /* 0x000000140642b981 */ /* 0x000322000c1e1100 */
[----:B0-----:R-:W-:Y:S01]  /*9950*/  IMAD.X R48, R5, 0x1, R4, P6 ;  /* 0x0000000105307824 */ /* 0x001fe200030e0604 */
[----:B------:R-:W-:Y:S02]  /*9960*/  SHF.R.S32.HI R5, RZ, 0x1f, R8 ;  /* 0x0000001fff057819 */ /* 0x000fe40000011408 */
[----:B------:R-:W-:Y:S01]  /*9970*/  IADD3 R47, P6, PT, R8, R0, RZ ;  /* 0x00000000082f7210 */ /* 0x000fe20007fde0ff */
[----:B------:R-:W-:Y:S01]  /*9980*/  STL [R1+0x380], R9 ;  /* 0x0003800901007387 */ /* 0x000fe20000100800 */
[----:B-1----:R-:W-:-:S02]  /*9990*/  @!P3 IMAD.MOV.U32 R6, RZ, RZ, R9 ;  /* 0x000000ffff06b224 */ /* 0x002fc400078e0009 */
        /* <DEDUP_REMOVED lines=10> */
[----:B------:R1:W2:Y:S01]  /*9a40*/  @!P5 LDG.E.U8 R64, desc[UR20][R6.64] ;  /* 0x000000140640d981 */ /* 0x0002a2000c1e1100 */
        /* <DEDUP_REMOVED lines=22> */
[----:B------:R0:W-:Y:S01]  /*9bb0*/  STL [R1+0x5ac], R48 ;  /* 0x0005ac3001007387 */ /* 0x0001e20000100800 */
[----:B------:R-:W-:-:S03]  /*9bc0*/  ISETP.GE.U32.AND P2, PT, R10, 0x7fffff53, PT ;  /* 0x7fffff530a00780c */ /* 0x000fc60003f46070 */
[----:B------:R1:W2:Y:S01]  /*9bd0*/  @!P4 LDG.E.U8 R61, desc[UR20][R6.64] ;  /* 0x00000014063dc981 */ /* 0x0002a2000c1e1100 */
[----:B0-----:R-:W-:Y:S01]  /*9be0*/  IMAD.X R48, R5, 0x1, R2, P6 ;  /* 0x0000000105307824 */ /* 0x001fe200030e0602 */
[----:B------:R-:W-:Y:S01]  /*9bf0*/  IADD3 R9, P6, PT, R8, R3, RZ ;  /* 0x0000000308097210 */ /* 0x000fe20007fde0ff */
[----:B------:R-:W-:Y:S01]  /*9c00*/  IMAD R8, R12, 0x2d, RZ ;  /* 0x0000002d0c087824 */ /* 0x000fe200078e02ff */
[----:B------:R-:W-:Y:S01]  /*9c10*/  STL [R1+0x618], R47 ;  /* 0x0006182f01007387 */ /* 0x000fe20000100800 */
[----:B-1----:R-:W-:Y:S02]  /*9c20*/  @!P0 IMAD.MOV.U32 R6, RZ, RZ, R47 ;  /* 0x000000ffff068224 */ /* 0x002fe400078e002f */
[----:B------:R-:W-:Y:S01]  /*9c30*/  @!P0 IMAD.MOV.U32 R7, RZ, RZ, R48 ;  /* 0x000000ffff078224 */ /* 0x000fe200078e0030 */
[----:B------:R0:W-:Y:S01]  /*9c40*/  STL [R1+0x614], R48 ;  /* 0x0006143001007387 */ /* 0x0001e20000100800 */
[----:B------:R-:W-:-:S03]  /*9c50*/  VIADD R10, R77, 0xffffffca ;  /* 0xffffffca4d0a7836 */ /* 0x000fc60000000000 */
[----:B------:R1:W2:Y:S01]  /*9c60*/  @!P0 LDG.E.U8 R60, desc[UR20][R6.64] ;  /* 0x00000014063c8981 */ /* 0x0002a2000c1e1100 */
[----:B0-----:R-:W-:Y:S01]  /*9c70*/  IMAD.X R48, R5, 0x1, R4, P6 ;  /* 0x0000000105307824 */ /* 0x001fe200030e0604 */
[----:B------:R-:W-:Y:S02]  /*9c80*/  SHF.R.S32.HI R5, RZ, 0x1f, R8 ;  /* 0x0000001fff057819 */ /* 0x000fe40000011408 */
[----:B------:R-:W-:Y:S01]  /*9c90*/  IADD3 R47, P6, PT, R8, R0, RZ ;  /* 0x00000000082f7210 */ /* 0x000fe20007fde0ff */
[----:B------:R-:W-:Y:S01]  /*9ca0*/  STL [R1+0x620], R9 ;  /* 0x0006200901007387 */ /* 0x000fe20000100800 */
[----:B-1----:R-:W-:Y:S02]  /*9cb0*/  @!P0 IMAD.MOV.U32 R6, RZ, RZ, R9 ;  /* 0x000000ffff068224 */ /* 0x002fe400078e0009 */
        /* <DEDUP_REMOVED lines=40> */
[C---:B0-----:R-:W-:Y:S01]  /*9f40*/  IMAD.X R48, R5.reuse, 0x1, R2, P6 ;  /* 0x0000000105307824 */ /* 0x041fe200030e0602 */
[----:B------:R-:W-:Y:S01]  /*9f50*/  IADD3 R9, P6, PT, R8, R3, RZ ;  /* 0x0000000308097210 */ /* 0x000fe20007fde0ff */
[----:B------:R-:W-:Y:S01]  /*9f60*/  IMAD R8, R12, 0x45, RZ ;  /* 0x000000450c087824 */ /* 0x000fe200078e02ff */
[----:B------:R-:W-:Y:S01]  /*9f70*/  STL [R1+0x788], R47 ;  /* 0x0007882f01007387 */ /* 0x000fe20000100800 */
[----:B-1----:R-:W-:Y:S02]  /*9f80*/  @!P5 IMAD.MOV.U32 R6, RZ, RZ, R47 ;  /* 0x000000ffff06d224 */ /* 0x002fe400078e002f */
[----:B------:R-:W-:Y:S01]  /*9f90*/  @!P5 IMAD.MOV.U32 R7, RZ, RZ, R48 ;  /* 0x000000ffff07d224 */ /* 0x000fe200078e0030 */
[----:B------:R0:W-:Y:S04]  /*9fa0*/  STL [R1+0x784], R48 ;  /* 0x0007843001007387 */ /* 0x0001e80000100800 */
[----:B------:R1:W2:Y:S01]  /*9fb0*/  @!P5 LDG.E.U8 R54, desc[UR20][R6.64] ;  /* 0x000000140636d981 */ /* 0x0002a2000c1e1100 */
[----:B0-----:R-:W-:Y:S01]  /*9fc0*/  IMAD.X R48, R5, 0x1, R4, P6 ;  /* 0x0000000105307824 */ /* 0x001fe200030e0604 */
[----:B------:R-:W-:-:S02]  /*9fd0*/  SHF.R.S32.HI R5, RZ, 0x1f, R8 ;  /* 0x0000001fff057819 */ /* 0x000fc40000011408 */
[----:B------:R-:W-:Y:S01]  /*9fe0*/  IADD3 R47, P6, PT, R8, R0, RZ ;  /* 0x00000000082f7210 */ /* 0x000fe20007fde0ff */
[----:B------:R-:W-:Y:S01]  /*9ff0*/  STL [R1+0x790], R9 ;  /* 0x0007900901007387 */ /* 0x000fe20000100800 */
[----:B-1----:R-:W-:Y:S02]  /*a000*/  @!P5 IMAD.MOV.U32 R6, RZ, RZ, R9 ;  /* 0x000000ffff06d224 */ /* 0x002fe400078e0009 */
[----:B------:R-:W-:Y:S01]  /*a010*/  @!P5 IMAD.MOV.U32 R7, RZ, RZ, R48 ;  /* 0x000000ffff07d224 */ /* 0x000fe200078e0030 */
[----:B------:R0:W-:Y:S01]  /*a020*/  STL [R1+0x78c], R48 ;  /* 0x00078c3001007387 */ /* 0x0001e20000100800 */
[----:B------:R-:W-:-:S03]  /*a030*/  VIADD R10, R77, 0xffffffb2 ;  /* 0xffffffb24d0a7836 */ /* 0x000fc60000000000 */
[----:B------:R1:W2:Y:S01]  /*a040*/  @!P5 LDG.E.U8 R53, desc[UR20][R6.64] ;  /* 0x000000140635d981 */ /* 0x0002a2000c1e1100 */
[C---:B0-----:R-:W-:Y:S01]  /*a050*/  IMAD.X R48, R5.reuse, 0x1, R2, P6 ;  /* 0x0000000105307824 */ /* 0x041fe200030e0602 */
[----:B------:R-:W-:Y:S02]  /*a060*/  IADD3 R9, P6, PT, R8, R3, RZ ;  /* 0x0000000308097210 */ /* 0x000fe40007fde0ff */
[----:B------:R0:W-:Y:S01]  /*a070*/  STL [R1+0x808], R47 ;  /* 0x0008082f01007387 */ /* 0x0001e20000100800 */
[----:B------:R-:W-:Y:S02]  /*a080*/  IMAD R8, R12, 0x4d, RZ ;  /* 0x0000004d0c087824 */ /* 0x000fe400078e02ff */
[----:B-1----:R-:W-:Y:S02]  /*a090*/  @!P4 IMAD.MOV.U32 R6, RZ, RZ, R47 ;  /* 0x000000ffff06c224 */ /* 0x002fe400078e002f */
[----:B------:R-:W-:Y:S01]  /*a0a0*/  @!P4 IMAD.MOV.U32 R7, RZ, RZ, R48 ;  /* 0x000000ffff07c224 */ /* 0x000fe200078e0030 */
[----:B------:R-:W-:Y:S01]  /*a0b0*/  ISETP.GE.U32.AND P0, PT, R10, 0x7fffff33, PT ;  /* 0x7fffff330a00780c */ /* 0x000fe20003f06070 */
[----:B------:R1:W-:Y:S01]  /*a0c0*/  STL [R1+0x804], R48 ;  /* 0x0008043001007387 */ /* 0x0003e20000100800 */
[----:B0-----:R-:W-:-:S03]  /*a0d0*/  IMAD.X R47, R5, 0x1, R4, P6 ;  /* 0x00000001052f7824 */ /* 0x001fc600030e0604 */
[----:B------:R0:W2:Y:S01]  /*a0e0*/  @!P4 LDG.E.U8 R52, desc[UR20][R6.64] ;  /* 0x000000140634c981 */ /* 0x0000a2000c1e1100 */
[----:B------:R-:W-:Y:S02]  /*a0f0*/  SHF.R.S32.HI R5, RZ, 0x1f, R8 ;  /* 0x0000001fff057819 */ /* 0x000fe40000011408 */
[----:B-1----:R-:W-:Y:S01]  /*a100*/  IADD3 R48, P6, PT, R8, R0, RZ ;  /* 0x0000000008307210 */ /* 0x002fe20007fde0ff */
[----:B0-----:R-:W-:Y:S02]  /*a110*/  @!P4 IMAD.MOV.U32 R6, RZ, RZ, R9 ;  /* 0x000000ffff06c224 */ /* 0x001fe400078e0009 */
[----:B------:R-:W-:Y:S01]  /*a120*/  @!P4 IMAD.MOV.U32 R7, RZ, RZ, R47 ;  /* 0x000000ffff07c224 */ /* 0x000fe200078e002f */
[----:B------:R0:W-:Y:S01]  /*a130*/  STL [R1+0x810], R9 ;  /* 0x0008100901007387 */ /* 0x0001e20000100800 */
[----:B------:R-:W-:-:S03]  /*a140*/  IMAD.X R49, R5, 0x1, R2, P6 ;  /* 0x0000000105317824 */ /* 0x000fc600030e0602 */
[----:B------:R1:W2:Y:S01]  /*a150*/  @!P4 LDG.E.U8 R51, desc[UR20][R6.64] ;  /* 0x000000140633c981 */ /* 0x0002a2000c1e1100 */
[----:B------:R-:W-:Y:S01]  /*a160*/  VIADD R10, R77, 0xffffffaa ;  /* 0xffffffaa4d0a7836 */ /* 0x000fe20000000000 */
[----:B0-----:R-:W-:Y:S02]  /*a170*/  IADD3 R9, P4, PT, R8, R3, RZ ;  /* 0x0000000308097210 */ /* 0x001fe40007f9e0ff */
[----:B------:R0:W-:Y:S01]  /*a180*/  STL [R1+0x80c], R47 ;  /* 0x00080c2f01007387 */ /* 0x0001e20000100800 */
[----:B-1----:R-:W-:Y:S02]  /*a190*/  @!P0 IMAD.MOV.U32 R6, RZ, RZ, R48 ;  /* 0x000000ffff068224 */ /* 0x002fe400078e0030 */
[----:B------:R-:W-:Y:S01]  /*a1a0*/  @!P0 IMAD.MOV.U32 R7, RZ, RZ, R49 ;  /* 0x000000ffff078224 */ /* 0x000fe200078e0031 */
[----:B------:R-:W-:Y:S01]  /*a1b0*/  ISETP.GE.U32.AND P2, PT, R10, 0x7fffff2b, PT ;  /* 0x7fffff2b0a00780c */ /* 0x000fe20003f46070 */
[----:B0-----:R-:W-:-:S03]  /*a1c0*/  IMAD.X R47, R5, 0x1, R4, P4 ;  /* 0x00000001052f7824 */ /* 0x001fc600020e0604 */
[----:B------:R0:W2:Y:S01]  /*a1d0*/  @!P0 LDG.E.U8 R50, desc[UR20][R6.64] ;  /* 0x0000001406328981 */ /* 0x0000a2000c1e1100 */
[C---:B------:R-:W-:Y:S02]  /*a1e0*/  VIADD R10, R77.reuse, 0xffffffa2 ;  /* 0xffffffa24d0a7836 */ /* 0x040fe40000000000 */
[----:B------:R-:W-:Y:S01]  /*a1f0*/  IMAD R8, R12, 0x55, RZ ;  /* 0x000000550c087824 */ /* 0x000fe200078e02ff */
[----:B------:R-:W-:Y:S01]  /*a200*/  STL [R1+0x888], R48 ;  /* 0x0008883001007387 */ /* 0x000fe20000100800 */
[----:B0-----:R-:W-:Y:S02]  /*a210*/  @!P0 IMAD.MOV.U32 R6, RZ, RZ, R9 ;  /* 0x000000ffff068224 */ /* 0x001fe400078e0009 */
[----:B------:R-:W-:Y:S01]  /*a220*/  @!P0 IMAD.MOV.U32 R7, RZ, RZ, R47 ;  /* 0x000000ffff078224 */ /* 0x000fe200078e002f */
[----:B------:R-:W-:Y:S01]  /*a230*/  ISETP.GE.U32.AND P3, PT, R10, 0x7fffff23, PT ;  /* 0x7fffff230a00780c */ /* 0x000fe20003f66070 */
[----:B------:R0:W-:Y:S01]  /*a240*/  STL [R1+0x890], R9 ;  /* 0x0008900901007387 */ /* 0x0001e20000100800 */
[----:B------:R-:W-:Y:S01]  /*a250*/  VIADD R10, R77, 0xffffff9a ;  /* 0xffffff9a4d0a7836 */ /* 0x000fe20000000000 */
[----:B------:R-:W-:-:S02]  /*a260*/  SHF.R.S32.HI R5, RZ, 0x1f, R8 ;  /* 0x0000001fff057819 */ /* 0x000fc40000011408 */
[----:B------:R1:W2:Y:S01]  /*a270*/  @!P0 LDG.E.U8 R45, desc[UR20][R6.64] ;  /* 0x00000014062d8981 */ /* 0x0002a2000c1e1100 */
[C---:B------:R-:W-:Y:S02]  /*a280*/  IADD3 R70, P0, PT, R8.reuse, R0, RZ ;  /* 0x0000000008467210 */ /* 0x040fe40007f1e0ff */
[----:B0-----:R-:W-:Y:S01]  /*a290*/  IADD3 R9, P4, PT, R8, R3, RZ ;  /* 0x0000000308097210 */ /* 0x001fe20007f9e0ff */
[----:B------:R-:W-:Y:S01]  /*a2a0*/  STL [R1+0x884], R49 ;  /* 0x0008843101007387 */ /* 0x000fe20000100800 */
[----:B------:R-:W-:Y:S01]  /*a2b0*/  ISETP.GE.U32.AND P5, PT, R10, 0x7fffff1b, PT ;  /* 0x7fffff1b0a00780c */ /* 0x000fe20003fa6070 */
[----:B-1----:R-:W-:Y:S02]  /*a2c0*/  VIADD R6, R77, 0xffffff8a ;  /* 0xffffff8a4d067836 */ /* 0x002fe40000000000 */
[----:B------:R0:W-:Y:S01]  /*a2d0*/  STL [R1+0x88c], R47 ;  /* 0x00088c2f01007387 */ /* 0x0001e20000100800 */
[----:B------:R-:W-:Y:S01]  /*a2e0*/  IMAD.X R72, R5, 0x1, R2, P0 ;  /* 0x0000000105487824 */ /* 0x000fe200000e0602 */
[----:B------:R-:W-:Y:S01]  /*a2f0*/  SHF.R.S32.HI R8, RZ, 0x1f, R16 ;  /* 0x0000001fff087819 */ /* 0x000fe20000011410 */
[----:B------:R-:W-:Y:S01]  /*a300*/  VIADD R10, R77, 0xffffff92 ;  /* 0xffffff924d0a7836 */ /* 0x000fe20000000000 */
[----:B------:R-:W-:Y:S01]  /*a310*/  ISETP.GE.U32.AND P0, PT, R6, 0x7fffff0b, PT ;  /* 0x7fffff0b0600780c */ /* 0x000fe20003f06070 */
[----:B------:R-:W-:-:S02]  /*a320*/  @!P2 IMAD.MOV.U32 R6, RZ, RZ, R70 ;  /* 0x000000ffff06a224 */ /* 0x000fc400078e0046 */
[----:B0-----:R-:W-:Y:S01]  /*a330*/  IMAD.X R47, R5, 0x1, R4, P4 ;  /* 0x00000001052f7824 */ /* 0x001fe200020e0604 */
[-C--:B------:R-:W-:Y:S01]  /*a340*/  IADD3 R48, P4, PT, R16, R0.reuse, RZ ;  /* 0x0000000010307210 */ /* 0x080fe20007f9e0ff */
[----:B------:R-:W-:Y:S01]  /*a350*/  @!P2 IMAD.MOV.U32 R7, RZ, RZ, R72 ;  /* 0x000000ffff07a224 */ /* 0x000fe200078e0048 */
[----:B------:R-:W-:Y:S02]  /*a360*/  ISETP.GE.U32.AND P6, PT, R10, 0x7fffff13, PT ;  /* 0x7fffff130a00780c */ /* 0x000fe40003fc6070 */
[----:B------:R-:W-:Y:S01]  /*a370*/  SHF.R.S32.HI R10, RZ, 0x1f, R19 ;  /* 0x0000001fff0a7819 */ /* 0x000fe20000011413 */
[----:B------:R-:W-:Y:S01]  /*a380*/  IMAD.X R71, R8, 0x1, R2, P4 ;  /* 0x0000000108477824 */ /* 0x000fe200020e0602 */
[----:B------:R-:W-:Y:S01]  /*a390*/  IADD3 R49, P4, PT, R19, R0, RZ ;  /* 0x0000000013317210 */ /* 0x000fe20007f9e0ff */
[----:B------:R0:W2:Y:S04]  /*a3a0*/  @!P2 LDG.E.U8 R40, desc[UR20][R6.64] ;  /* 0x000000140628a981 */ /* 0x0000a8000c1e1100 */
[----:B------:R1:W-:Y:S01]  /*a3b0*/  STL [R1+0x900], R70 ;  /* 0x0009004601007387 */ /* 0x0003e20000100800 */
[----:B0-----:R-:W-:-:S02]  /*a3c0*/  @!P3 IMAD.MOV.U32 R6, RZ, RZ, R48 ;  /* 0x000000ffff06b224 */ /* 0x001fc400078e0030 */
[----:B------:R-:W-:Y:S02]  /*a3d0*/  @!P3 IMAD.MOV.U32 R7, RZ, RZ, R71 ;  /* 0x000000ffff07b224 */ /* 0x000fe400078e0047 */
[----:B-1----:R-:W-:Y:S01]  /*a3e0*/  IMAD.X R70, R10, 0x1, R2, P4 ;  /* 0x000000010a467824 */ /* 0x002fe200020e0602 */
[----:B------:R-:W-:Y:S01]  /*a3f0*/  IADD3 R5, P4, PT, R20, R0, RZ ;  /* 0x0000000014057210 */ /* 0x000fe20007f9e0ff */
[----:B------:R-:W-:Y:S04]  /*a400*/  STL [R1+0x908], R9 ;  /* 0x0009080901007387 */ /* 0x000fe80000100800 */
[----:B------:R-:W-:Y:S04]  /*a410*/  STL [R1+0x8fc], R72 ;  /* 0x0008fc4801007387 */ /* 0x000fe80000100800 */
[----:B------:R0:W2:Y:S04]  /*a420*/  @!P3 LDG.E.U8 R38, desc[UR20][R6.64] ;  /* 0x000000140626b981 */ /* 0x0000a8000c1e1100 */
[----:B------:R-:W-:Y:S04]  /*a430*/  STL [R1+0x904], R47 ;  /* 0x0009042f01007387 */ /* 0x000fe80000100800 */
[----:B------:R1:W-:Y:S01]  /*a440*/  STL [R1+0x970], R48 ;  /* 0x0009703001007387 */ /* 0x0003e20000100800 */
[----:B0-----:R-:W-:-:S02]  /*a450*/  @!P5 IMAD.MOV.U32 R6, RZ, RZ, R49 ;  /* 0x000000ffff06d224 */ /* 0x001fc400078e0031 */
[----:B------:R-:W-:-:S05]  /*a460*/  @!P5 IMAD.MOV.U32 R7, RZ, RZ, R70 ;  /* 0x000000ffff07d224 */ /* 0x000fca00078e0046 */
[----:B------:R0:W2:Y:S01]  /*a470*/  @!P5 LDG.E.U8 R36, desc[UR20][R6.64] ;  /* 0x000000140624d981 */ /* 0x0000a2000c1e1100 */
[----:B-1----:R-:W-:Y:S02]  /*a480*/  IMAD.X R48, R15, 0x1, R2, P4 ;  /* 0x000000010f307824 */ /* 0x002fe400020e0602 */
[----:B0-----:R-:W-:Y:S02]  /*a490*/  @!P6 IMAD.MOV.U32 R6, RZ, RZ, R5 ;  /* 0x000000ffff06e224 */ /* 0x001fe400078e0005 */
[----:B------:R-:W-:Y:S01]  /*a4a0*/  @!P6 IMAD.MOV.U32 R7, RZ, RZ, R48 ;  /* 0x000000ffff07e224 */ /* 0x000fe200078e0030 */
[----:B------:R-:W-:Y:S04]  /*a4b0*/  STL [R1+0x96c], R71 ;  /* 0x00096c4701007387 */ /* 0x000fe80000100800 */
[----:B------:R0:W2:Y:S04]  /*a4c0*/  @!P6 LDG.E.U8 R34, desc[UR20][R6.64] ;  /* 0x000000140622e981 */ /* 0x0000a8000c1e1100 */
[----:B------:R-:W-:Y:S01]  /*a4d0*/  STL [R1+0x9e0], R49 ;  /* 0x0009e03101007387 */ /* 0x000fe20000100800 */
[----:B0-----:R-:W-:Y:S01]  /*a4e0*/  @!P2 IMAD.MOV.U32 R6, RZ, RZ, R9 ;  /* 0x000000ffff06a224 */ /* 0x001fe200078e0009 */
[----:B------:R-:W-:Y:S01]  /*a4f0*/  IADD3 R9, P4, PT, R16, R3, RZ ;  /* 0x0000000310097210 */ /* 0x000fe20007f9e0ff */
[----:B------:R-:W-:Y:S01]  /*a500*/  @!P2 IMAD.MOV.U32 R7, RZ, RZ, R47 ;  /* 0x000000ffff07a224 */ /* 0x000fe200078e002f */
[----:B------:R0:W-:Y:S01]  /*a510*/  STL [R1+0x9dc], R70 ;  /* 0x0009dc4601007387 */ /* 0x0001e20000100800 */
[----:B------:R-:W-:-:S02]  /*a520*/  SHF.R.S32.HI R16, RZ, 0x1f, R21 ;  /* 0x0000001fff107819 */ /* 0x000fc40000011415 */
[----:B------:R-:W-:Y:S01]  /*a530*/  IMAD.X R47, R8, 0x1, R4, P4 ;  /* 0x00000001082f7824 */ /* 0x000fe200020e0604 */
[----:B------:R1:W-:Y:S01]  /*a540*/  STL [R1+0xa5c], R5 ;  /* 0x000a5c0501007387 */ /* 0x0003e20000100800 */
[----:B------:R-:W-:-:S03]  /*a550*/  IMAD R22, R12, 0x6, RZ ;  /* 0x000000060c167824 */ /* 0x000fc600078e02ff */
[----:B------:R3:W2:Y:S01]  /*a560*/  @!P2 LDG.E.U8 R39, desc[UR20][R6.64] ;  /* 0x000000140627a981 */ /* 0x0006a2000c1e1100 */
[-C--:B------:R-:W-:Y:S02]  /*a570*/  IADD3 R72, P2, PT, R18, R0.reuse, RZ ;  /* 0x0000000012487210 */ /* 0x080fe40007f5e0ff */
[-C--:B0-----:R-:W-:Y:S02]  /*a580*/  IADD3 R70, P4, PT, R21, R0.reuse, RZ ;  /* 0x0000000015467210 */ /* 0x081fe40007f9e0ff */
[----:B-1----:R-:W-:Y:S01]  /*a590*/  SHF.R.S32.HI R5, RZ, 0x1f, R18 ;  /* 0x0000001fff057819 */ /* 0x002fe20000011412 */
[----:B---3--:R-:W-:Y:S01]  /*a5a0*/  VIADD R6, R77, 0xffffff82 ;  /* 0xffffff824d067836 */ /* 0x008fe20000000000 */
[----:B------:R0:W-:Y:S03]  /*a5b0*/  STL [R1+0xa58], R48 ;  /* 0x000a583001007387 */ /* 0x0001e60000100800 */
[----:B------:R-:W-:Y:S01]  /*a5c0*/  IMAD.X R73, R5, 0x1, R2, P2 ;  /* 0x0000000105497824 */ /* 0x000fe200010e0602 */
[----:B------:R-:W-:Y:S01]  /*a5d0*/  SHF.R.S32.HI R8, RZ, 0x1f, R22 ;  /* 0x0000001fff087819 */ /* 0x000fe20000011416 */
[----:B------:R-:W-:Y:S01]  /*a5e0*/  IMAD.X R71, R16, 0x1, R2, P4 ;  /* 0x0000000110477824 */ /* 0x000fe200020e0602 */
[----:B------:R-:W-:Y:S01]  /*a5f0*/  ISETP.GE.U32.AND P2, PT, R6, 0x7fffff03, PT ;  /* 0x7fffff030600780c */ /* 0x000fe20003f46070 */
[----:B------:R-:W-:Y:S01]  /*a600*/  VIADD R6, R77, 0xfffffff9 ;  /* 0xfffffff94d067836 */ /* 0x000fe20000000000 */
[----:B0-----:R-:W-:Y:S01]  /*a610*/  IADD3 R48, P4, PT, R22, R0, RZ ;  /* 0x0000000016307210 */ /* 0x001fe20007f9e0ff */
[----:B------:R-:W-:Y:S01]  /*a620*/  @!P0 IMAD.MOV.U32 R7, RZ, RZ, R73 ;  /* 0x000000ffff078224 */ /* 0x000fe200078e0049 */
[----:B------:R-:W-:-:S03]  /*a630*/  PRMT R44, RZ, 0x7610, R44 ;  /* 0x00007610ff2c7816 */ /* 0x000fc6000000002c */
[----:B------:R-:W-:Y:S01]  /*a640*/  IMAD.X R49, R8, 0x1, R2, P4 ;  /* 0x0000000108317824 */ /* 0x000fe200020e0602 */
[----:B------:R-:W-:Y:S01]  /*a650*/  ISETP.GE.U32.AND P4, PT, R6, 0x7fffff7a, PT ;  /* 0x7fffff7a0600780c */ /* 0x000fe20003f86070 */
[----:B------:R-:W-:Y:S01]  /*a660*/  @!P0 IMAD.MOV.U32 R6, RZ, RZ, R72 ;  /* 0x000000ffff068224 */ /* 0x000fe200078e0048 */
[----:B------:R-:W-:-:S04]  /*a670*/  PRMT R42, RZ, 0x7610, R42 ;  /* 0x00007610ff2a7816 */ /* 0x000fc8000000002a */
[----:B------:R0:W3:Y:S01]  /*a680*/  @!P0 LDG.E.U8 R44, desc[UR20][R6.64] ;  /* 0x00000014062c8981 */ /* 0x0000e2000c1e1100 */
[----:B------:R-:W-:Y:S01]  /*a690*/  PRMT R46, RZ, 0x7610, R46 ;  /* 0x00007610ff2e7816 */ /* 0x000fe2000000002e */
[----:B0-----:R-:W-:Y:S02]  /*a6a0*/  @!P2 IMAD.MOV.U32 R6, RZ, RZ, R70 ;  /* 0x000000ffff06a224 */ /* 0x001fe400078e0046 */
[----:B------:R-:W-:-:S05]  /*a6b0*/  @!P2 IMAD.MOV.U32 R7, RZ, RZ, R71 ;  /* 0x000000ffff07a224 */ /* 0x000fca00078e0047 */
[----:B------:R0:W2:Y:S01]  /*a6c0*/  @!P2 LDG.E.U8 R42, desc[UR20][R6.64] ;  /* 0x00000014062aa981 */ /* 0x0000a2000c1e1100 */
[----:B------:R-:W-:Y:S01]  /*a6d0*/  PRMT R37, RZ, 0x7610, R37 ;  /* 0x00007610ff257816 */ /* 0x000fe20000000025 */
[----:B0-----:R-:W-:Y:S02]  /*a6e0*/  @!P4 IMAD.MOV.U32 R6, RZ, RZ, R48 ;  /* 0x000000ffff06c224 */ /* 0x001fe400078e0030 */
[----:B------:R-:W-:-:S05]  /*a6f0*/  @!P4 IMAD.MOV.U32 R7, RZ, RZ, R49 ;  /* 0x000000ffff07c224 */ /* 0x000fca00078e0031 */
[----:B------:R0:W2:Y:S04]  /*a700*/  @!P4 LDG.E.U8 R46, desc[UR20][R6.64] ;  /* 0x00000014062ec981 */ /* 0x0000a8000c1e1100 */
[----:B------:R1:W-:Y:S01]  /*a710*/  STL [R1+0x978], R9 ;  /* 0x0009780901007387 */ /* 0x0003e20000100800 */
[----:B0-----:R-:W-:Y:S02]  /*a720*/  @!P3 IMAD.MOV.U32 R6, RZ, RZ, R9 ;  /* 0x000000ffff06b224 */ /* 0x001fe400078e0009 */
[----:B------:R-:W-:Y:S01]  /*a730*/  @!P3 IMAD.MOV.U32 R7, RZ, RZ, R47 ;  /* 0x000000ffff07b224 */ /* 0x000fe200078e002f */
[----:B------:R-:W-:Y:S04]  /*a740*/  STL [R1+0xadc], R72 ;  /* 0x000adc4801007387 */ /* 0x000fe80000100800 */
[----:B------:R0:W2:Y:S01]  /*a750*/  @!P3 LDG.E.U8 R37, desc[UR20][R6.64] ;  /* 0x000000140625b981 */ /* 0x0000a2000c1e1100 */
[----:B-1----:R-:W-:-:S03]  /*a760*/  IADD3 R9, P3, PT, R19, R3, RZ ;  /* 0x0000000313097210 */ /* 0x002fc60007f7e0ff */
[----:B------:R1:W-:Y:S04]  /*a770*/  STL [R1+0x974], R47 ;  /* 0x0009742f01007387 */ /* 0x0003e80000100800 */
[----:B------:R-:W-:Y:S01]  /*a780*/  STL [R1+0xb5c], R70 ;  /* 0x000b5c4601007387 */ /* 0x000fe20000100800 */
[----:B------:R-:W-:-:S03]  /*a790*/  PRMT R35, RZ, 0x7610, R35 ;  /* 0x00007610ff237816 */ /* 0x000fc60000000023 */
[----:B------:R-:W-:Y:S01]  /*a7a0*/  STL [R1+0xad8], R73 ;  /* 0x000ad84901007387 */ /* 0x000fe20000100800 */
[----:B-1----:R-:W-:-:S03]  /*a7b0*/  IMAD.X R47, R10, 0x1, R4, P3 ;  /* 0x000000010a2f7824 */ /* 0x002fc600018e0604 */
[----:B------:R-:W-:Y:S01]  /*a7c0*/  STL [R1+0xb58], R71 ;  /* 0x000b584701007387 */ /* 0x000fe20000100800 */
[----:B0-----:R-:W-:-:S03]  /*a7d0*/  @!P5 IMAD.MOV.U32 R6, RZ, RZ, R9 ;  /* 0x000000ffff06d224 */ /* 0x001fc600078e0009 */
[----:B------:R-:W-:Y:S01]  /*a7e0*/  STL [R1+0x308], R48 ;  /* 0x0003083001007387 */ /* 0x000fe20000100800 */
[----:B------:R-:W-:-:S03]  /*a7f0*/  @!P5 IMAD.MOV.U32 R7, RZ, RZ, R47 ;  /* 0x000000ffff07d224 */ /* 0x000fc600078e002f */
[----:B------:R-:W-:Y:S04]  /*a800*/  STL [R1+0x304], R49 ;  /* 0x0003043101007387 */ /* 0x000fe80000100800 */
[----:B------:R0:W-:Y:S04]  /*a810*/  STL [R1+0x9e8], R9 ;  /* 0x0009e80901007387 */ /* 0x0001e80000100800 */
[----:B------:R-:W-:Y:S04]  /*a820*/  STL [R1+0x9e4], R47 ;  /* 0x0009e42f01007387 */ /* 0x000fe80000100800 */
[----:B------:R1:W2:Y:S01]  /*a830*/  @!P5 LDG.E.U8 R35, desc[UR20][R6.64] ;  /* 0x000000140623d981 */ /* 0x0002a2000c1e1100 */
[----:B0-----:R-:W-:-:S02]  /*a840*/  IADD3 R9, P3, PT, R20, R3, RZ ;  /* 0x0000000314097210 */ /* 0x001fc40007f7e0ff */
[----:B------:R-:W-:-:S03]  /*a850*/  PRMT R10, RZ, 0x7610, R10 ;  /* 0x00007610ff0a7816 */ /* 0x000fc6000000000a */
[----:B------:R-:W-:Y:S01]  /*a860*/  IMAD.X R15, R15, 0x1, R4, P3 ;  /* 0x000000010f0f7824 */ /* 0x000fe200018e0604 */
[----:B------:R0:W-:Y:S01]  /*a870*/  STL [R1+0xa64], R9 ;  /* 0x000a640901007387 */ /* 0x0001e20000100800 */
[----:B-1----:R-:W-:Y:S02]  /*a880*/  @!P6 IMAD.MOV.U32 R6, RZ, RZ, R9 ;  /* 0x000000ffff06e224 */ /* 0x002fe400078e0009 */
[----:B------:R-:W-:Y:S01]  /*a890*/  @!P6 IMAD.MOV.U32 R7, RZ, RZ, R15 ;  /* 0x000000ffff07e224 */ /* 0x000fe200078e000f */
[----:B------:R-:W-:Y:S01]  /*a8a0*/  PRMT R43, RZ, 0x7610, R43 ;  /* 0x00007610ff2b7816 */ /* 0x000fe2000000002b */
[----:B------:R-:W-:-:S03]  /*a8b0*/  IMAD.SHL.U32 R68, R68, 0x20, RZ ;  /* 0x0000002044447824 */ /* 0x000fc600078e00ff */
[----:B------:R1:W2:Y:S01]  /*a8c0*/  @!P6 LDG.E.U8 R10, desc[UR20][R6.64] ;  /* 0x00000014060ae981 */ /* 0x0002a2000c1e1100 */
[----:B0-----:R-:W-:-:S05]  /*a8d0*/  IADD3 R9, P3, PT, R18, R3, RZ ;  /* 0x0000000312097210 */ /* 0x001fca0007f7e0ff */
[----:B------:R-:W-:Y:S01]  /*a8e0*/  IMAD.X R5, R5, 0x1, R4, P3 ;  /* 0x0000000105057824 */ /* 0x000fe200018e0604 */
[----:B------:R0:W-:Y:S01]  /*a8f0*/  STL [R1+0xa60], R15 ;  /* 0x000a600f01007387 */ /* 0x0001e20000100800 */
[----:B-1----:R-:W-:Y:S02]  /*a900*/  @!P0 IMAD.MOV.U32 R6, RZ, RZ, R9 ;  /* 0x000000ffff068224 */ /* 0x002fe400078e0009 */
[----:B------:R-:W-:Y:S01]  /*a910*/  @!P0 IMAD.MOV.U32 R7, RZ, RZ, R5 ;  /* 0x000000ffff078224 */ /* 0x000fe200078e0005 */
[----:B------:R-:W-:Y:S04]  /*a920*/  STL [R1+0xae4], R9 ;  /* 0x000ae40901007387 */ /* 0x000fe80000100800 */
[----:B------:R1:W-:Y:S01]  /*a930*/  STL [R1+0xae0], R5 ;  /* 0x000ae00501007387 */ /* 0x0003e20000100800 */
[----:B0-----:R-:W-:-:S03]  /*a940*/  IABS R15, R68 ;  /* 0x00000044000f7213 */ /* 0x001fc60000000000 */
[----:B------:R0:W2:Y:S01]  /*a950*/  @!P0 LDG.E.U8 R43, desc[UR20][R6.64] ;  /* 0x00000014062b8981 */ /* 0x0000a2000c1e1100 */
[----:B-1----:R-:W-:-:S05]  /*a960*/  IADD3 R5, P0, PT, R21, R3, RZ ;  /* 0x0000000315057210 */ /* 0x002fca0007f1e0ff */
[----:B------:R1:W-:Y:S01]  /*a970*/  STL [R1+0xb64], R5 ;  /* 0x000b640501007387 */ /* 0x0003e20000100800 */
[----:B0-----:R-:W-:Y:S02]  /*a980*/  @!P2 IMAD.MOV.U32 R6, RZ, RZ, R5 ;  /* 0x000000ffff06a224 */ /* 0x001fe400078e0005 */
[----:B------:R-:W-:Y:S02]  /*a990*/  IMAD.X R9, R16, 0x1, R4, P0 ;  /* 0x0000000110097824 */ /* 0x000fe400000e0604 */
[----:B-1----:R-:W-:-:S03]  /*a9a0*/  IMAD.HI.U32 R5, R14, R15, RZ ;  /* 0x0000000f0e057227 */ /* 0x002fc600078e00ff */
[----:B------:R0:W-:Y:S01]  /*a9b0*/  STL [R1+0xb60], R9 ;  /* 0x000b600901007387 */ /* 0x0001e20000100800 */
[----:B------:R-:W-:Y:S02]  /*a9c0*/  IMAD.MOV R5, RZ, RZ, -R5 ;  /* 0x000000ffff057224 */ /* 0x000fe400078e0a05 */
[----:B------:R-:W-:Y:S01]  /*a9d0*/  @!P2 IMAD.MOV.U32 R7, RZ, RZ, R9 ;  /* 0x000000ffff07a224 */ /* 0x000fe200078e0009 */
[----:B------:R-:W-:Y:S01]  /*a9e0*/  PRMT R33, RZ, 0x7610, R33 ;  /* 0x00007610ff217816 */ /* 0x000fe20000000021 */
[----:B------:R-:W-:Y:S01]  /*a9f0*/  IMAD R15, R11, R5, R15 ;  /* 0x000000050b0f7224 */ /* 0x000fe200078e020f */
[----:B0-----:R-:W-:Y:S01]  /*aa00*/  IADD3 R9, P0, PT, R22, R3, RZ ;  /* 0x0000000316097210 */ /* 0x001fe20007f1e0ff */
[----:B------:R-:W-:-:S03]  /*aa10*/  VIADD R5, R68, 0x1 ;  /* 0x0000000144057836 */ /* 0x000fc60000000000 */
[----:B------:R0:W2:Y:S01]  /*aa20*/  @!P2 LDG.E.U8 R33, desc[UR20][R6.64] ;  /* 0x000000140621a981 */ /* 0x0000a2000c1e1100 */
[----:B------:R-:W-:Y:S01]  /*aa30*/  IMAD.X R8, R8, 0x1, R4, P0 ;  /* 0x0000000108087824 */ /* 0x000fe200000e0604 */
[----:B------:R-:W-:Y:S02]  /*aa40*/  IABS R22, R5 ;  /* 0x0000000500167213 */ /* 0x000fe40000000000 */
[----:B------:R1:W-:Y:S01]  /*aa50*/  STL [R1+0x310], R9 ;  /* 0x0003100901007387 */ /* 0x0003e20000100800 */
[----:B------:R-:W-:Y:S01]  /*aa60*/  ISETP.GE.AND P2, PT, R5, RZ, PT ;  /* 0x000000ff0500720c */ /* 0x000fe20003f46270 */
[----:B------:R-:W-:Y:S02]  /*aa70*/  VIADD R16, R68, 0x4 ;  /* 0x0000000444107836 */ /* 0x000fe40000000000 */
[----:B------:R4:W-:Y:S01]  /*aa80*/  STL [R1+0x30c], R8 ;  /* 0x00030c0801007387 */ /* 0x0009e20000100800 */
[----:B0-----:R-:W-:Y:S02]  /*aa90*/  @!P4 IMAD.MOV.U32 R6, RZ, RZ, R9 ;  /* 0x000000ffff06c224 */ /* 0x001fe400078e0009 */
[----:B------:R-:W-:-:S02]  /*aaa0*/  @!P4 IMAD.MOV.U32 R7, RZ, RZ, R8 ;  /* 0x000000ffff07c224 */ /* 0x000fc400078e0008 */
[----:B-1----:R-:W-:Y:S02]  /*aab0*/  VIADD R9, R68, 0x2 ;  /* 0x0000000244097836 */ /* 0x002fe40000000000 */
[----:B------:R-:W-:-:S04]  /*aac0*/  IMAD.HI.U32 R5, R14, R22, RZ ;  /* 0x000000160e057227 */ /* 0x000fc800078e00ff */
[C---:B----4-:R-:W-:Y:S01]  /*aad0*/  VIADD R8, R68.reuse, 0x3 ;  /* 0x0000000344087836 */ /* 0x050fe20000000000 */
[----:B------:R0:W-:Y:S01]  /*aae0*/  STL [R1+0x124], R9 ;  /* 0x0001240901007387 */ /* 0x0001e20000100800 */
[----:B------:R-:W-:Y:S01]  /*aaf0*/  IABS R21, R9 ;  /* 0x0000000900157213 */ /* 0x000fe20000000000 */
[----:B------:R-:W-:Y:S01]  /*ab00*/  IMAD.MOV R5, RZ, RZ, -R5 ;  /* 0x000000ffff057224 */ /* 0x000fe200078e0a05 */
[----:B------:R-:W-:Y:S01]  /*ab10*/  IABS R19, R16 ;  /* 0x0000001000137213 */ /* 0x000fe20000000000 */
[----:B------:R1:W-:Y:S01]  /*ab20*/  STL [R1+0x12c], R8 ;  /* 0x00012c0801007387 */ /* 0x0003e20000100800 */
[----:B------:R-:W-:Y:S01]  /*ab30*/  IABS R20, R8 ;  /* 0x0000000800147213 */ /* 0x000fe20000000000 */
[----:B------:R-:W-:Y:S02]  /*ab40*/  IMAD.MOV.U32 R74, RZ, RZ, R78 ;  /* 0x000000ffff4a7224 */ /* 0x000fe400078e004e */
[----:B------:R-:W-:Y:S02]  /*ab50*/  IMAD.MOV.U32 R78, RZ, RZ, R92 ;  /* 0x000000ffff4e7224 */ /* 0x000fe400078e005c */
[----:B0-----:R-:W-:Y:S01]  /*ab60*/  VIADD R9, R68, 0x5 ;  /* 0x0000000544097836 */ /* 0x001fe20000000000 */
[----:B------:R-:W-:Y:S01]  /*ab70*/  PRMT R41, RZ, 0x7610, R41 ;  /* 0x00007610ff297816 */ /* 0x000fe20000000029 */
[----:B------:R-:W-:-:S02]  /*ab80*/  IMAD.MOV.U32 R92, RZ, RZ, R26 ;  /* 0x000000ffff5c7224 */ /* 0x000fc400078e001a */
[C---:B-1----:R-:W-:Y:S01]  /*ab90*/  VIADD R8, R68.reuse, 0x6 ;  /* 0x0000000644087836 */ /* 0x042fe20000000000 */
[----:B------:R0:W-:Y:S01]  /*aba0*/  STL [R1+0xfc], R16 ;  /* 0x0000fc1001007387 */ /* 0x0001e20000100800 */
[----:B------:R-:W-:Y:S01]  /*abb0*/  IMAD R22, R11, R5, R22 ;  /* 0x000000050b167224 */ /* 0x000fe200078e0216 */
[----:B------:R-:W-:Y:S01]  /*abc0*/  IABS R18, R9 ;  /* 0x0000000900127213 */ /* 0x000fe20000000000 */
[----:B------:R-:W-:Y:S01]  /*abd0*/  VIADD R26, R68, 0x7 ;  /* 0x00000007441a7836 */ /* 0x000fe20000000000 */
[----:B------:R1:W-:Y:S01]  /*abe0*/  STL [R1+0x118], R9 ;  /* 0x0001180901007387 */ /* 0x0003e20000100800 */
[----:B------:R-:W-:-:S03]  /*abf0*/  IMAD.HI.U32 R5, R14, R19, RZ ;  /* 0x000000130e057227 */ /* 0x000fc600078e00ff */
[----:B------:R4:W-:Y:S01]  /*ac00*/  STL [R1+0x128], R8 ;  /* 0x0001280801007387 */ /* 0x0009e20000100800 */
[----:B------:R-:W-:Y:S01]  /*ac10*/  IMAD.MOV.U32 R71, RZ, RZ, R74 ;  /* 0x000000ffff477224 */ /* 0x000fe200078e004a */
[----:B0-----:R-:W-:Y:S01]  /*ac20*/  IABS R16, R8 ;  /* 0x0000000800107213 */ /* 0x001fe20000000000 */
[----:B------:R-:W-:Y:S01]  /*ac30*/  IMAD.MOV.U32 R73, RZ, RZ, R76 ;  /* 0x000000ffff497224 */ /* 0x000fe200078e004c */
[----:B------:R0:W2:Y:S01]  /*ac40*/  @!P4 LDG.E.U8 R41, desc[UR20][R6.64] ;  /* 0x000000140629c981 */ /* 0x0000a2000c1e1100 */
[----:B------:R-:W-:Y:S02]  /*ac50*/  IMAD.MOV.U32 R76, RZ, RZ, R79 ;  /* 0x000000ffff4c7224 */ /* 0x000fe400078e004f */
[C---:B-1----:R-:W-:Y:S02]  /*ac60*/  VIADD R9, R68.reuse, 0x8 ;  /* 0x0000000844097836 */ /* 0x042fe40000000000 */
[----:B------:R-:W-:Y:S02]  /*ac70*/  IMAD.MOV.U32 R79, RZ, RZ, R28 ;  /* 0x000000ffff4f7224 */ /* 0x000fe400078e001c */
[----:B----4-:R-:W-:Y:S01]  /*ac80*/  VIADD R8, R68, 0x9 ;  /* 0x0000000944087836 */ /* 0x010fe20000000000 */
[----:B------:R-:W-:Y:S01]  /*ac90*/  IABS R28, R26 ;  /* 0x0000001a001c7213 */ /* 0x000fe20000000000 */
[----:B------:R-:W-:Y:S01]  /*aca0*/  IMAD.MOV R5, RZ, RZ, -R5 ;  /* 0x000000ffff057224 */ /* 0x000fe200078e0a05 */
[----:B------:R1:W-:Y:S01]  /*acb0*/  STL [R1+0x108], R26 ;  /* 0x0001081a01007387 */ /* 0x0003e20000100800 */
[----:B------:R-:W-:-:S02]  /*acc0*/  IMAD.MOV.U32 R70, RZ, RZ, R71 ;  /* 0x000000ffff467224 */ /* 0x000fc400078e0047 */
[----:B------:R-:W-:Y:S01]  /*acd0*/  IMAD.MOV.U32 R71, RZ, RZ, R86 ;  /* 0x000000ffff477224 */ /* 0x000fe200078e0056 */
[----:B------:R-:W-:Y:S01]  /*ace0*/  STL [R1+0x104], R9 ;  /* 0x0001040901007387 */ /* 0x000fe20000100800 */
[----:B0-----:R-:W-:Y:S01]  /*acf0*/  IMAD.HI.U32 R7, R14, R20, RZ ;  /* 0x000000140e077227 */ /* 0x001fe200078e00ff */
[----:B------:R-:W0:Y:S03]  /*ad00*/  S2R R86, SR_TID.X ;  /* 0x0000000000567919 */ /* 0x000e260000002100 */
[----:B------:R-:W-:Y:S01]  /*ad10*/  IMAD R19, R11, R5, R19 ;  /* 0x000000050b137224 */ /* 0x000fe200078e0213 */
[----:B-1----:R-:W-:Y:S01]  /*ad20*/  IABS R26, R8 ;  /* 0x00000008001a7213 */ /* 0x002fe20000000000 */
[----:B------:R-:W-:Y:S01]  /*ad30*/  IMAD.MOV.U32 R72, RZ, RZ, R73 ;  /* 0x000000ffff487224 */ /* 0x000fe200078e0049 */
[----:B------:R1:W-:Y:S01]  /*ad40*/  STL [R1+0x110], R8 ;  /* 0x0001100801007387 */ /* 0x0003e20000100800 */
[----:B------:R-:W-:-:S02]  /*ad50*/  IMAD.MOV.U32 R73, RZ, RZ, R79 ;  /* 0x000000ffff497224 */ /* 0x000fc400078e004f */
[----:B------:R-:W-:-:S04]  /*ad60*/  IMAD.HI.U32 R5, R14, R28, RZ ;  /* 0x0000001c0e057227 */ /* 0x000fc800078e00ff */
[----:B------:R-:W-:Y:S02]  /*ad70*/  IMAD.MOV R7, RZ, RZ, -R7 ;  /* 0x000000ffff077224 */ /* 0x000fe400078e0a07 */
[----:B-1----:R-:W-:Y:S02]  /*ad80*/  VIADD R8, R68, 0xa ;  /* 0x0000000a44087836 */ /* 0x002fe40000000000 */
[----:B------:R-:W-:Y:S02]  /*ad90*/  IMAD.MOV.U32 R79, RZ, RZ, R83 ;  /* 0x000000ffff4f7224 */ /* 0x000fe400078e0053 */
[----:B------:R-:W-:Y:S02]  /*ada0*/  IMAD.MOV.U32 R83, RZ, RZ, R88 ;  /* 0x000000ffff537224 */ /* 0x000fe400078e0058 */
[----:B------:R-:W-:Y:S01]  /*adb0*/  IMAD.MOV.U32 R88, RZ, RZ, R25 ;  /* 0x000000ffff587224 */ /* 0x000fe200078e0019 */
[----:B------:R-:W-:Y:S01]  /*adc0*/  IABS R25, R8 ;  /* 0x0000000800197213 */ /* 0x000fe20000000000 */
[----:B------:R-:W-:-:S02]  /*add0*/  IMAD.MOV R5, RZ, RZ, -R5 ;  /* 0x000000ffff057224 */ /* 0x000fc400078e0a05 */
[----:B------:R-:W-:Y:S02]  /*ade0*/  IMAD R20, R11, R7, R20 ;  /* 0x000000070b147224 */ /* 0x000fe400078e0214 */
[----:B------:R-:W-:-:S04]  /*adf0*/  IMAD.HI.U32 R7, R14, R16, RZ ;  /* 0x000000100e077227 */ /* 0x000fc800078e00ff */
[----:B------:R-:W-:Y:S02]  /*ae00*/  IMAD R28, R11, R5, R28 ;  /* 0x000000050b1c7224 */ /* 0x000fe400078e021c */
[----:B------:R-:W-:-:S04]  /*ae10*/  IMAD.HI.U32 R5, R14, R25, RZ ;  /* 0x000000190e057227 */ /* 0x000fc800078e00ff */
[----:B------:R-:W-:Y:S02]  /*ae20*/  IMAD.MOV R7, RZ, RZ, -R7 ;  /* 0x000000ffff077224 */ /* 0x000fe400078e0a07 */
[----:B------:R-:W-:Y:S02]  /*ae30*/  IMAD.MOV R5, RZ, RZ, -R5 ;  /* 0x000000ffff057224 */ /* 0x000fe400078e0a05 */
[C---:B------:R-:W-:Y:S02]  /*ae40*/  IMAD R16, R11.reuse, R7, R16 ;  /* 0x000000070b107224 */ /* 0x040fe400078e0210 */
[----:B------:R-:W-:Y:S01]  /*ae50*/  IMAD.HI.U32 R7, R14, R26, RZ ;  /* 0x0000001a0e077227 */ /* 0x000fe200078e00ff */
[----:B------:R1:W-:Y:S03]  /*ae60*/  STL [R1+0xec], R8 ;  /* 0x0000ec0801007387 */ /* 0x0003e60000100800 */
[----:B------:R-:W-:-:S02]  /*ae70*/  IMAD R25, R11, R5, R25 ;  /* 0x000000050b197224 */ /* 0x000fc400078e0219 */
[----:B------:R-:W-:Y:S02]  /*ae80*/  VIADD R5, R77, 0xfffffff1 ;  /* 0xfffffff14d057836 */ /* 0x000fe40000000000 */
[----:B------:R-:W-:Y:S01]  /*ae90*/  IMAD.MOV R7, RZ, RZ, -R7 ;  /* 0x000000ffff077224 */ /* 0x000fe200078e0a07 */
[----:B------:R-:W-:-:S04]  /*aea0*/  @!UP1 UIADD3 UR4, UPT, UPT, -UR6, 0x100000, URZ ;  /* 0x0010000006049890 */ /* 0x000fc8000fffe1ff */
[----:B------:R-:W-:Y:S02]  /*aeb0*/  @!UP1 USHF.L.U32 UR5, UR4, 0xb, URZ ;  /* 0x0000000b04059899 */ /* 0x000fe400080006ff */
[----:B------:R-:W-:Y:S01]  /*aec0*/  @!UP1 USHF.L.U32 UR4, UR4, 0x1, URZ ;  /* 0x0000000104049899 */ /* 0x000fe200080006ff */
[----:B-1----:R-:W-:Y:S01]  /*aed0*/  IMAD R8, R12, 0xe, RZ ;  /* 0x0000000e0c087824 */ /* 0x002fe200078e02ff */
[----:B------:R-:W-:Y:S01]  /*aee0*/  ISETP.GE.U32.AND P0, PT, R5, 0x7fffff72, PT ;  /* 0x7fffff720500780c */ /* 0x000fe20003f06070 */
[----:B------:R-:W-:Y:S01]  /*aef0*/  IMAD R26, R11, R7, R26 ;  /* 0x000000070b1a7224 */ /* 0x000fe200078e021a */
[----:B0-----:R-:W-:Y:S01]  /*af00*/  LOP3.LUT R86, R86, 0x7f, RZ, 0xc0, !PT ;  /* 0x0000007f56567812 */ /* 0x001fe200078ec0ff */
[----:B------:R-:W-:Y:S01]  /*af10*/  IMAD.MOV.U32 R75, RZ, RZ, R91 ;  /* 0x000000ffff4b7224 */ /* 0x000fe200078e005b */
[----:B------:R-:W-:Y:S01]  /*af20*/  SHF.R.S32.HI R5, RZ, 0x1f, R8 ;  /* 0x0000001fff057819 */ /* 0x000fe20000011408 */
[----:B------:R-:W-:Y:S01]  /*af30*/  IMAD.MOV.U32 R74, RZ, RZ, R78 ;  /* 0x000000ffff4a7224 */ /* 0x000fe200078e004e */
[C---:B------:R-:W-:Y:S01]  /*af40*/  IADD3 R7, P3, PT, R8.reuse, R0, RZ ;  /* 0x0000000008077210 */ /* 0x040fe20007f7e0ff */
[----:B------:R-:W-:Y:S01]  /*af50*/  VOTEU.ALL UP1, P1 ;  /* 0x0000000000ff7886 */ /* 0x000fe20000820000 */
[----:B------:R-:W-:Y:S01]  /*af60*/  IMAD.MOV.U32 R91, RZ, RZ, R27 ;  /* 0x000000ffff5b7224 */ /* 0x000fe200078e001b */
[----:B------:R-:W0:Y:S02]  /*af70*/  LDCU UR6, c[0x0][0x3b0] ;  /* 0x00007600ff0677ac */ /* 0x000e240008000800 */
[C---:B------:R-:W-:Y:S01]  /*af80*/  IMAD.X R47, R5.reuse, 0x1, R2, P3 ;  /* 0x00000001052f7824 */ /* 0x040fe200018e0602 */
[----:B------:R-:W-:Y:S01]  /*af90*/  IADD3 R8, P3, PT, R8, R3, RZ ;  /* 0x0000000308087210 */ /* 0x000fe20007f7e0ff */
[----:B------:R1:W4:Y:S01]  /*afa0*/  @!UP1 SYNCS.EXCH.64 URZ, [UR9+0x12008], UR4 ;  /* 0x0120080409ff95b2 */ /* 0x0003220008000100 */
[----:B------:R-:W-:Y:S01]  /*afb0*/  IABS R27, R9 ;  /* 0x00000009001b7213 */ /* 0x000fe20000000000 */
[----:B------:R-:W-:Y:S01]  /*afc0*/  IMAD.MOV.U32 R9, RZ, RZ, R72 ;  /* 0x000000ffff097224 */ /* 0x000fe200078e0048 */
[----:B------:R-:W-:Y:S01]  /*afd0*/  STS.U8 [R86+UR9], R30 ;  /* 0x0000001e56007988 */ /* 0x000fe20008000009 */
[----:B------:R-:W-:-:S02]  /*afe0*/  IMAD.X R5, R5, 0x1, R4, P3 ;  /* 0x0000000105057824 */ /* 0x000fc400018e0604 */
[----:B------:R-:W-:Y:S01]  /*aff0*/  IMAD.MOV.U32 R72, RZ, RZ, R89 ;  /* 0x000000ffff487224 */ /* 0x000fe200078e0059 */
[----:B------:R-:W-:Y:S04]  /*b000*/  STS.U8 [R86+UR9+0x4000], R29 ;  /* 0x0040001d56007988 */ /* 0x000fe80008000009 */
[----:B------:R-:W-:Y:S01]  /*b010*/  STS.U8 [R86+UR9+0x400], R23 ;  /* 0x0004001756007988 */ /* 0x000fe20008000009 */
[----:B------:R-:W-:Y:S01]  /*b020*/  IMAD.HI.U32 R6, R14, R21, RZ ;  /* 0x000000150e067227 */ /* 0x000fe200078e00ff */
[----:B-1----:R-:W1:Y:S02]  /*b030*/  LDCU UR4, c[0x0][0x3b0] ;  /* 0x00007600ff0477ac */ /* 0x002e640008000800 */
[----:B------:R-:W-:Y:S01]  /*b040*/  STL [R1+0x388], R7 ;  /* 0x0003880701007387 */ /* 0x000fe20000100800 */
[----:B------:R-:W-:Y:S01]  /*b050*/  IMAD.MOV.U32 R78, RZ, RZ, R17 ;  /* 0x000000ffff4e7224 */ /* 0x000fe200078e0011 */
[----:B------:R-:W0:Y:S02]  /*b060*/  LDCU UR5, c[0x0][0x3b0] ;  /* 0x00007600ff0577ac */ /* 0x000e240008000800 */
[----:B------:R-:W-:Y:S04]  /*b070*/  STS.U8 [R86+UR9+0x4400], R31 ;  /* 0x0044001f56007988 */ /* 0x000fe80008000009 */
[----:B------:R-:W-:Y:S04]  /*b080*/  STL [R1+0x384], R47 ;  /* 0x0003842f01007387 */ /* 0x000fe80000100800 */
[----:B------:R-:W-:Y:S04]  /*b090*/  STS.U8 [R86+UR9+0x800], R70 ;  /* 0x0008004656007988 */ /* 0x000fe80008000009 */
[----:B------:R-:W-:Y:S04]  /*b0a0*/  STL [R1+0x390], R8 ;  /* 0x0003900801007387 */ /* 0x000fe80000100800 */
[----:B------:R-:W-:Y:S04]  /*b0b0*/  STS.U8 [R86+UR9+0x4800], R9 ;  /* 0x0048000956007988 */ /* 0x000fe80008000009 */
[----:B------:R-:W-:Y:S04]  /*b0c0*/  STL [R1+0x38c], R5 ;  /* 0x00038c0501007387 */ /* 0x000fe80000100800 */
[----:B------:R0:W-:Y:S04]  /*b0d0*/  STS.U8 [R86+UR9+0xc00], R71 ;  /* 0x000c004756007988 */ /* 0x0001e80008000009 */
[----:B------:R1:W-:Y:S04]  /*b0e0*/  STS.U8 [R86+UR9+0x4c00], R72 ;  /* 0x004c004856007988 */ /* 0x0003e80008000009 */
[----:B0-----:R-:W2:Y:S01]  /*b0f0*/  LDL.LU R71, [R1+0x1f0] ;  /* 0x0001f00001477983 */ /* 0x001ea20000300800 */
[----:B-1----:R-:W-:-:S02]  /*b100*/  IMAD.MOV.U32 R72, RZ, RZ, R73 ;  /* 0x000000ffff487224 */ /* 0x002fc400078e0049 */
[----:B------:R-:W-:Y:S02]  /*b110*/  IMAD.MOV.U32 R73, RZ, RZ, R74 ;  /* 0x000000ffff497224 */ /* 0x000fe400078e004a */
[----:B------:R-:W-:Y:S02]  /*b120*/  IMAD.MOV.U32 R74, RZ, RZ, R75 ;  /* 0x000000ffff4a7224 */ /* 0x000fe400078e004b */
[----:B------:R-:W-:Y:S02]  /*b130*/  IMAD.MOV.U32 R75, RZ, RZ, R76 ;  /* 0x000000ffff4b7224 */ /* 0x000fe400078e004c */
[----:B------:R-:W3:Y:S01]  /*b140*/  LDL.LU R76, [R1+0x1f8] ;  /* 0x0001f800014c7983 */ /* 0x000ee20000300800 */
[----:B------:R-:W-:-:S04]  /*b150*/  IMAD.MOV R6, RZ, RZ, -R6 ;  /* 0x000000ffff067224 */ /* 0x000fc800078e0a06 */
[----:B------:R-:W-:Y:S02]  /*b160*/  IMAD R21, R11, R6, R21 ;  /* 0x000000060b157224 */ /* 0x000fe400078e0215 */
[----:B------:R-:W-:-:S04]  /*b170*/  IMAD.HI.U32 R6, R14, R18, RZ ;  /* 0x000000120e067227 */ /* 0x000fc800078e00ff */
[----:B------:R-:W-:Y:S02]  /*b180*/  IMAD.MOV R6, RZ, RZ, -R6 ;  /* 0x000000ffff067224 */ /* 0x000fe400078e0a06 */
[----:B------:R-:W-:Y:S02]  /*b190*/  VIADD R17, R68, 0xb ;  /* 0x0000000b44117836 */ /* 0x000fe40000000000 */
[----:B------:R-:W-:Y:S02]  /*b1a0*/  IMAD R18, R11, R6, R18 ;  /* 0x000000060b127224 */ /* 0x000fe400078e0212 */
[----:B------:R-:W-:-:S04]  /*b1b0*/  IMAD.HI.U32 R6, R14, R27, RZ ;  /* 0x0000001b0e067227 */ /* 0x000fc800078e00ff */
[----:B------:R-:W-:Y:S01]  /*b1c0*/  IMAD.MOV.U32 R89, RZ, RZ, R24 ;  /* 0x000000ffff597224 */ /* 0x000fe200078e0018 */
[----:B------:R-:W-:Y:S01]  /*b1d0*/  IABS R24, R17 ;  /* 0x0000001100187213 */ /* 0x000fe20000000000 */
[----:B------:R-:W-:-:S04]  /*b1e0*/  IMAD.MOV R6, RZ, RZ, -R6 ;  /* 0x000000ffff067224 */ /* 0x000fc800078e0a06 */
[----:B------:R-:W-:Y:S02]  /*b1f0*/  IMAD R27, R11, R6, R27 ;  /* 0x000000060b1b7224 */ /* 0x000fe400078e021b */
[----:B------:R-:W-:-:S04]  /*b200*/  IMAD.HI.U32 R6, R14, R24, RZ ;  /* 0x000000180e067227 */ /* 0x000fc800078e00ff */
[----:B------:R-:W-:Y:S01]  /*b210*/  IMAD.MOV R6, RZ, RZ, -R6 ;  /* 0x000000ffff067224 */ /* 0x000fe200078e0a06 */
[----:B------:R-:W-:-:S03]  /*b220*/  PRMT R30, RZ, 0x7610, R30 ;  /* 0x00007610ff1e7816 */ /* 0x000fc6000000001e */
[----:B------:R-:W-:Y:S02]  /*b230*/  IMAD R24, R11, R6, R24 ;  /* 0x000000060b187224 */ /* 0x000fe400078e0218 */
[----:B------:R-:W-:Y:S02]  /*b240*/  @!P0 IMAD.MOV.U32 R6, RZ, RZ, R7 ;  /* 0x000000ffff068224 */ /* 0x000fe400078e0007 */
[----:B------:R-:W-:Y:S01]  /*b250*/  @!P0 IMAD.MOV.U32 R7, RZ, RZ, R47 ;  /* 0x000000ffff078224 */ /* 0x000fe200078e002f */
[----:B------:R-:W-:-:S04]  /*b260*/  PRMT R29, RZ, 0x7610, R29 ;  /* 0x00007610ff1d7816 */ /* 0x000fc8000000001d */
[----:B------:R0:W4:Y:S02]  /*b270*/  @!P0 LDG.E.U8 R30, desc[UR20][R6.64] ;  /* 0x00000014061e8981 */ /* 0x000124000c1e1100 */
[----:B0-----:R-:W-:Y:S02]  /*b280*/  @!P0 IMAD.MOV.U32 R6, RZ, RZ, R8 ;  /* 0x000000ffff068224 */ /* 0x001fe400078e0008 */
[----:B------:R-:W-:Y:S02]  /*b290*/  @!P0 IMAD.MOV.U32 R7, RZ, RZ, R5 ;  /* 0x000000ffff078224 */ /* 0x000fe400078e0005 */
[----:B------:R-:W-:Y:S02]  /*b2a0*/  VIADD R5, R77, 0xffffffe9 ;  /* 0xffffffe94d057836 */ /* 0x000fe40000000000 */
[----:B------:R-:W-:Y:S01]  /*b2b0*/  IMAD R8, R12, 0x16, RZ ;  /* 0x000000160c087824 */ /* 0x000fe200078e02ff */
[----:B------:R0:W4:Y:S02]  /*b2c0*/  @!P0 LDG.E.U8 R29, desc[UR20][R6.64] ;  /* 0x00000014061d8981 */ /* 0x000124000c1e1100 */
[----:B------:R-:W-:-:S02]  /*b2d0*/  ISETP.GE.U32.AND P0, PT, R5, 0x7fffff6a, PT ;  /* 0x7fffff6a0500780c */ /* 0x000fc40003f06070 */
[----:B------:R-:W-:Y:S02]  /*b2e0*/  SHF.R.S32.HI R5, RZ, 0x1f, R8 ;  /* 0x0000001fff057819 */ /* 0x000fe40000011408 */
[----:B0-----:R-:W-:Y:S02]  /*b2f0*/  IADD3 R6, P3, PT, R8, R0, RZ ;  /* 0x0000000008067210 */ /* 0x001fe40007f7e0ff */
[----:B------:R-:W-:-:S03]  /*b300*/  PRMT R23, RZ, 0x7610, R23 ;  /* 0x00007610ff177816 */ /* 0x000fc60000000017 */
[C---:B------:R-:W-:Y:S01]  /*b310*/  IMAD.X R7, R5.reuse, 0x1, R2, P3 ;  /* 0x0000000105077824 */ /* 0x040fe200018e0602 */
[----:B------:R-:W-:Y:S01]  /*b320*/  IADD3 R8, P3, PT, R8, R3, RZ ;  /* 0x0000000308087210 */ /* 0x000fe20007f7e0ff */
[----:B------:R0:W-:Y:S04]  /*b330*/  STS.U8 [R86+UR9+0x1000], R32 ;  /* 0x0010002056007988 */ /* 0x0001e80008000009 */
[----:B------:R-:W-:Y:S01]  /*b340*/  IMAD.X R5, R5, 0x1, R4, P3 ;  /* 0x0000000105057824 */ /* 0x000fe200018e0604 */
[----:B------:R1:W-:Y:S04]  /*b350*/  STL [R1+0x424], R6 ;  /* 0x0004240601007387 */ /* 0x0003e80000100800 */
[----:B------:R1:W-:Y:S01]  /*b360*/  STL [R1+0x420], R7 ;  /* 0x0004200701007387 */ /* 0x0003e20000100800 */
[----:B0-----:R-:W-:-:S03]  /*b370*/  PRMT R32, RZ, 0x7610, R32 ;  /* 0x00007610ff207816 */ /* 0x001fc60000000020 */
[----:B------:R1:W4:Y:S04]  /*b380*/  @!P0 LDG.E.U8 R23, desc[UR20][R6.64] ;  /* 0x0000001406178981 */ /* 0x000328000c1e1100 */
[----:B------:R-:W-:Y:S01]  /*b390*/  STL [R1+0x550], R8 ;  /* 0x0005500801007387 */ /* 0x000fe20000100800 */
[----:B-1----:R-:W-:Y:S02]  /*b3a0*/  @!P0 IMAD.MOV.U32 R6, RZ, RZ, R8 ;  /* 0x000000ffff068224 */ /* 0x002fe400078e0008 */
[----:B------:R-:W-:Y:S01]  /*b3b0*/  @!P0 IMAD.MOV.U32 R7, RZ, RZ, R5 ;  /* 0x000000ffff078224 */ /* 0x000fe200078e0005 */
[----:B------:R0:W-:Y:S04]  /*b3c0*/  STL [R1+0x54c], R5 ;  /* 0x00054c0501007387 */ /* 0x0001e80000100800 */
[----:B------:R1:W4:Y:S01]  /*b3d0*/  @!P0 LDG.E.U8 R32, desc[UR20][R6.64] ;  /* 0x0000001406208981 */ /* 0x000322000c1e1100 */
[----:B0-----:R-:W-:-:S02]  /*b3e0*/  VIADD R5, R77, 0xffffffe1 ;  /* 0xffffffe14d057836 */ /* 0x001fc40000000000 */
[----:B-1----:R-:W-:-:S03]  /*b3f0*/  IMAD R7, R12, 0x1e, RZ ;  /* 0x0000001e0c077824 */ /* 0x002fc600078e02ff */
[----:B------:R-:W-:Y:S02]  /*b400*/  ISETP.GE.U32.AND P0, PT, R5, 0x7fffff62, PT ;  /* 0x7fffff620500780c */ /* 0x000fe40003f06070 */
[----:B------:R-:W-:Y:S02]  /*b410*/  SHF.R.S32.HI R6, RZ, 0x1f, R7 ;  /* 0x0000001fff067819 */ /* 0x000fe40000011407 */
[----:B------:R-:W-:-:S05]  /*b420*/  IADD3 R5, P3, PT, R7, R0, RZ ;  /* 0x0000000007057210 */ /* 0x000fca0007f7e0ff */
[----:B------:R-:W-:Y:S01]  /*b430*/  IMAD.X R6, R6, 0x1, R2, P3 ;  /* 0x0000000106067824 */ /* 0x000fe200018e0602 */
[----:B------:R-:W-:Y:S04]  /*b440*/  STL [R1+0x5b8], R5 ;  /* 0x0005b80501007387 */ /* 0x000fe80000100800 */
[----:B------:R-:W-:Y:S04]  /*b450*/  STL [R1+0x5b4], R6 ;  /* 0x0005b40601007387 */ /* 0x000fe80000100800 */
[----:B--2---:R-:W-:Y:S04]  /*b460*/  STS.U8 [R86+UR9+0x5000], R71 ;  /* 0x0050004756007988 */ /* 0x004fe80008000009 */
[----:B------:R-:W-:Y:S04]  /*b470*/  STS.U8 [R86+UR9+0x1400], R72 ;  /* 0x0014004856007988 */ /* 0x000fe80008000009 */
[----:B------:R0:W-:Y:S04]  /*b480*/  STS.U8 [R86+UR9+0x5400], R73 ;  /* 0x0054004956007988 */ /* 0x0001e80008000009 */
[----:B------:R1:W-:Y:S04]  /*b490*/  STS.U8 [R86+UR9+0x1800], R74 ;  /* 0x0018004a56007988 */ /* 0x0003e80008000009 */
[----:B------:R2:W-:Y:S01]  /*b4a0*/  STS.U8 [R86+UR9+0x5800], R75 ;  /* 0x0058004b56007988 */ /* 0x0005e20008000009 */
[----:B0-----:R-:W-:-:S03]  /*b4b0*/  IMAD.MOV.U32 R73, RZ, RZ, R79 ;  /* 0x000000ffff497224 */ /* 0x001fc600078e004f */
[----:B------:R-:W4:Y:S01]  /*b4c0*/  LDL.LU R79, [R1+0x1b4] ;  /* 0x0001b400014f7983 */ /* 0x000f220000300800 */
[----:B-1----:R-:W-:-:S03]  /*b4d0*/  IMAD.MOV.U32 R74, RZ, RZ, R80 ;  /* 0x000000ffff4a7224 */ /* 0x002fc600078e0050 */
[----:B---3--:R-:W-:Y:S01]  /*b4e0*/  STS.U8 [R86+UR9+0x1c00], R76 ;  /* 0x001c004c56007988 */ /* 0x008fe20008000009 */
[----:B--2---:R-:W-:-:S03]  /*b4f0*/  IMAD.MOV.U32 R75, RZ, RZ, R81 ;  /* 0x000000ffff4b7224 */ /* 0x004fc600078e0051 */
[----:B------:R-:W2:Y:S01]  /*b500*/  LDL.LU R80, [R1+0x1b0] ;  /* 0x0001b00001507983 */ /* 0x000ea20000300800 */
[----:B------:R-:W-:-:S03]  /*b510*/  IMAD.MOV.U32 R72, RZ, RZ, R78 ;  /* 0x000000ffff487224 */ /* 0x000fc600078e004e */
[----:B------:R0:W-:Y:S04]  /*b520*/  STS.U8 [R86+UR9+0x5c00], R92 ;  /* 0x005c005c56007988 */ /* 0x0001e80008000009 */
[----:B------:R-:W3:Y:S04]  /*b530*/  LDL.LU R81, [R1+0x1ac] ;  /* 0x0001ac0001517983 */ /* 0x000ee80000300800 */
[----:B------:R1:W-:Y:S04]  /*b540*/  STS.U8 [R86+UR9+0x2000], R84 ;  /* 0x0020005456007988 */ /* 0x0003e80008000009 */
[----:B0-----:R-:W3:Y:S01]  /*b550*/  LDL.LU R92, [R1+0x1a8] ;  /* 0x0001a800015c7983 */ /* 0x001ee20000300800 */
[----:B------:R-:W-:-:S03]  /*b560*/  IMAD.MOV.U32 R76, RZ, RZ, R82 ;  /* 0x000000ffff4c7224 */ /* 0x000fc600078e0052 */
[----:B------:R0:W-:Y:S01]  /*b570*/  STS.U8 [R86+UR9+0x6000], R85 ;  /* 0x0060005556007988 */ /* 0x0001e20008000009 */
[----:B------:R-:W-:-:S03]  /*b580*/  IMAD.MOV.U32 R78, RZ, RZ, R83 ;  /* 0x000000ffff4e7224 */ /* 0x000fc600078e0053 */
[----:B------:R0:W-:Y:S04]  /*b590*/  STS.U8 [R86+UR9+0x2400], R87 ;  /* 0x0024005756007988 */ /* 0x0001e80008000009 */
[----:B------:R0:W-:Y:S04]  /*b5a0*/  STS.U8 [R86+UR9+0x6400], R88 ;  /* 0x0064005856007988 */ /* 0x0001e80008000009 */
[----:B------:R0:W-:Y:S04]  /*b5b0*/  STS.U8 [R86+UR9+0x2800], R89 ;  /* 0x0028005956007988 */ /* 0x0001e80008000009 */
[----:B------:R-:W3:Y:S04]  /*b5c0*/  LDL.LU R82, [R1+0x1a4] ;  /* 0x0001a40001527983 */ /* 0x000ee80000300800 */
[----:B------:R0:W-:Y:S04]  /*b5d0*/  STS.U8 [R86+UR9+0x6800], R90 ;  /* 0x0068005a56007988 */ /* 0x0001e80008000009 */
[----:B------:R-:W3:Y:S04]  /*b5e0*/  LDL.LU R83, [R1+0x1a0] ;  /* 0x0001a00001537983 */ /* 0x000ee80000300800 */
[----:B------:R0:W-:Y:S04]  /*b5f0*/  STS.U8 [R86+UR9+0x2c00], R91 ;  /* 0x002c005b56007988 */ /* 0x0001e80008000009 */
[----:B-1----:R-:W3:Y:S04]  /*b600*/  LDL.LU R84, [R1+0x19c] ;  /* 0x00019c0001547983 */ /* 0x002ee80000300800 */
[----:B------:R-:W-:Y:S04]  /*b610*/  STS.U8 [R86+UR9+0x6c00], R72 ;  /* 0x006c004856007988 */ /* 0x000fe80008000009 */
[----:B0-----:R-:W3:Y:S04]  /*b620*/  LDL.LU R85, [R1+0x198] ;  /* 0x0001980001557983 */ /* 0x001ee80000300800 */
[----:B------:R-:W-:Y:S04]  /*b630*/  STS.U8 [R86+UR9+0x3000], R73 ;  /* 0x0030004956007988 */ /* 0x000fe80008000009 */
[----:B------:R-:W3:Y:S04]  /*b640*/  LDL.LU R87, [R1+0x194] ;  /* 0x0001940001577983 */ /* 0x000ee80000300800 */
        /* <DEDUP_REMOVED lines=8> */
[----:B------:R0:W-:Y:S04]  /*b6d0*/  STS.U8 [R86+UR9+0x7800], R13 ;  /* 0x0078000d56007988 */ /* 0x0001e80008000009 */
[----:B0-----:R-:W3:Y:S04]  /*b6e0*/  LDL.LU R13, [R1+0x180] ;  /* 0x00018000010d7983 */ /* 0x001ee80000300800 */
[----:B------:R0:W-:Y:S04]  /*b6f0*/  STS.U8 [R86+UR9+0x3c00], R93 ;  /* 0x003c005d56007988 */ /* 0x0001e80008000009 */
[----:B0-----:R-:W3:Y:S01]  /*b700*/  LDL.LU R93, [R1+0x17c] ;  /* 0x00017c00015d7983 */ /* 0x001ee20000300800 */
[----:B------:R-:W-:-:S02]  /*b710*/  @!P0 IMAD.MOV.U32 R7, RZ, RZ, R6 ;  /* 0x000000ffff078224 */ /* 0x000fc400078e0006 */
[----:B------:R-:W-:Y:S01]  /*b720*/  @!P0 IMAD.MOV.U32 R6, RZ, RZ, R5 ;  /* 0x000000ffff068224 */ /* 0x000fe200078e0005 */
[----:B------:R-:W-:Y:S01]  /*b730*/  LOP3.LUT R5, R86, 0x10, RZ, 0x3c, !PT ;  /* 0x0000001056057812 */ /* 0x000fe200078e3cff */
[----:B----4-:R-:W-:Y:S04]  /*b740*/  STS.U8 [R86+UR9+0x7c00], R79 ;  /* 0x007c004f56007988 */ /* 0x010fe80008000009 */
[----:B--2---:R-:W-:Y:S04]  /*b750*/  STS.U8 [R5+UR9+0x80], R80 ;  /* 0x0000805005007988 */ /* 0x004fe80008000009 */
[----:B---3--:R0:W-:Y:S04]  /*b760*/  STS.U8 [R5+UR9+0x480], R92 ;  /* 0x0004805c05007988 */ /* 0x0081e80008000009 */
[----:B0-----:R-:W2:Y:S04]  /*b770*/  LDL.LU R92, [R1+0x178] ;  /* 0x00017800015c7983 */ /* 0x001ea80000300800 */
[----:B------:R-:W3:Y:S04]  /*b780*/  LDL.LU R71, [R1+0x174] ;  /* 0x0001740001477983 */ /* 0x000ee80000300800 */
[----:B------:R-:W4:Y:S04]  /*b790*/  LDL.LU R72, [R1+0x170] ;  /* 0x0001700001487983 */ /* 0x000f280000300800 */
[----:B------:R-:W3:Y:S04]  /*b7a0*/  LDL.LU R73, [R1+0x16c] ;  /* 0x00016c0001497983 */ /* 0x000ee80000300800 */
[----:B------:R-:W3:Y:S04]  /*b7b0*/  LDL.LU R74, [R1+0x168] ;  /* 0x00016800014a7983 */ /* 0x000ee80000300800 */
[----:B------:R-:W3:Y:S04]  /*b7c0*/  LDL.LU R75, [R1+0x164] ;  /* 0x00016400014b7983 */ /* 0x000ee80000300800 */
[----:B------:R-:W3:Y:S04]  /*b7d0*/  LDL.LU R76, [R1+0x160] ;  /* 0x00016000014c7983 */ /* 0x000ee80000300800 */
[----:B------:R-:W3:Y:S04]  /*b7e0*/  LDL.LU R78, [R1+0x15c] ;  /* 0x00015c00014e7983 */ /* 0x000ee80000300800 */
[----:B------:R-:W3:Y:S04]  /*b7f0*/  LDL.LU R79, [R1+0x158] ;  /* 0x00015800014f7983 */ /* 0x000ee80000300800 */
[----:B------:R0:W-:Y:S04]  /*b800*/  STS.U8 [R5+UR9+0x4080], R81 ;  /* 0x0040805105007988 */ /* 0x0001e80008000009 */
[----:B------:R-:W3:Y:S04]  /*b810*/  LDL.LU R80, [R1+0x154] ;  /* 0x0001540001507983 */ /* 0x000ee80000300800 */
[----:B------:R1:W-:Y:S04]  /*b820*/  STS.U8 [R5+UR9+0x4480], R82 ;  /* 0x0044805205007988 */ /* 0x0003e80008000009 */
[----:B0-----:R-:W3:Y:S04]  /*b830*/  LDL.LU R81, [R1+0x150] ;  /* 0x0001500001517983 */ /* 0x001ee80000300800 */
[----:B------:R0:W-:Y:S04]  /*b840*/  STS.U8 [R5+UR9+0x880], R83 ;  /* 0x0008805305007988 */ /* 0x0001e80008000009 */
[----:B-1----:R-:W3:Y:S04]  /*b850*/  LDL.LU R82, [R1+0x14c] ;  /* 0x00014c0001527983 */ /* 0x002ee80000300800 */
[----:B------:R1:W-:Y:S04]  /*b860*/  STS.U8 [R5+UR9+0x4880], R84 ;  /* 0x0048805405007988 */ /* 0x0003e80008000009 */
[----:B0-----:R-:W3:Y:S04]  /*b870*/  LDL.LU R83, [R1+0x148] ;  /* 0x0001480001537983 */ /* 0x001ee80000300800 */
[----:B-1----:R-:W3:Y:S04]  /*b880*/  LDL.LU R84, [R1+0x144] ;  /* 0x0001440001547983 */ /* 0x002ee80000300800 */
[----:B------:R0:W-:Y:S04]  /*b890*/  STS.U8 [R5+UR9+0x1880], R13 ;  /* 0x0018800d05007988 */ /* 0x0001e80008000009 */
[----:B0-----:R-:W3:Y:S04]  /*b8a0*/  LDL.LU R13, [R1+0x140] ;  /* 0x00014000010d7983 */ /* 0x001ee80000300800 */
[----:B------:R0:W-:Y:S04]  /*b8b0*/  STS.U8 [R5+UR9+0xc80], R85 ;  /* 0x000c805505007988 */ /* 0x0001e80008000009 */
[----:B------:R1:W-:Y:S04]  /*b8c0*/  STS.U8 [R5+UR9+0x4c80], R87 ;  /* 0x004c805705007988 */ /* 0x0003e80008000009 */
[----:B------:R1:W-:Y:S04]  /*b8d0*/  STS.U8 [R5+UR9+0x1080], R88 ;  /* 0x0010805805007988 */ /* 0x0003e80008000009 */
[----:B0-----:R-:W4:Y:S04]  /*b8e0*/  LDL.LU R85, [R1+0x13c] ;  /* 0x00013c0001557983 */ /* 0x001f280000300800 */
[----:B-1----:R-:W4:Y:S04]  /*b8f0*/  LDL.LU R87, [R1+0x138] ;  /* 0x0001380001577983 */ /* 0x002f280000300800 */
[----:B------:R0:W-:Y:S04]  /*b900*/  STS.U8 [R5+UR9+0x5080], R89 ;  /* 0x0050805905007988 */ /* 0x0001e80008000009 */
[----:B------:R-:W4:Y:S04]  /*b910*/  LDL.LU R88, [R1+0x134] ;  /* 0x0001340001587983 */ /* 0x000f280000300800 */
[----:B------:R1:W-:Y:S04]  /*b920*/  STS.U8 [R5+UR9+0x5880], R93 ;  /* 0x0058805d05007988 */ /* 0x0003e80008000009 */
[----:B0-----:R-:W4:Y:S04]  /*b930*/  LDL.LU R89, [R1+0x130] ;  /* 0x0001300001597983 */ /* 0x001f280000300800 */
[----:B-1----:R-:W4:Y:S04]  /*b940*/  LDL.LU R93, [R1+0x120] ;  /* 0x00012000015d7983 */ /* 0x002f280000300800 */
[----:B------:R0:W-:Y:S04]  /*b950*/  STS.U8 [R5+UR9+0x1480], R90 ;  /* 0x0014805a05007988 */ /* 0x0001e80008000009 */
[----:B------:R1:W-:Y:S04]  /*b960*/  STS.U8 [R5+UR9+0x5480], R91 ;  /* 0x0054805b05007988 */ /* 0x0003e80008000009 */
[----:B0-----:R-:W4:Y:S04]  /*b970*/  LDL.LU R90, [R1+0x11c] ;  /* 0x00011c00015a7983 */ /* 0x001f280000300800 */
[----:B-1----:R-:W4:Y:S04]  /*b980*/  LDL.LU R91, [R1+0x114] ;  /* 0x00011400015b7983 */ /* 0x002f280000300800 */
[----:B--2---:R0:W-:Y:S04]  /*b990*/  STS.U8 [R5+UR9+0x1c80], R92 ;  /* 0x001c805c05007988 */ /* 0x0041e80008000009 */
[----:B0-----:R-:W2:Y:S04]  /*b9a0*/  LDL.LU R92, [R1+0x10c] ;  /* 0x00010c00015c7983 */ /* 0x001ea80000300800 */
[----:B---3--:R0:W-:Y:S04]  /*b9b0*/  STS.U8 [R5+UR9+0x3880], R13 ;  /* 0x0038800d05007988 */ /* 0x0081e80008000009 */
[----:B0-----:R-:W3:Y:S01]  /*b9c0*/  LDL.LU R13, [R1+0xf8] ;  /* 0x0000f800010d7983 */ /* 0x001ee20000300800 */
[----:B------:R-:W-:-:S06]  /*b9d0*/  PRMT R31, RZ, 0x7610, R31 ;  /* 0x00007610ff1f7816 */ /* 0x000fcc000000001f */
[----:B------:R0:W2:Y:S02]  /*b9e0*/  @!P0 LDG.E.U8 R31, desc[UR20][R6.64] ;  /* 0x00000014061f8981 */ /* 0x0000a4000c1e1100 */
[----:B0-----:R-:W-:-:S05]  /*b9f0*/  VIADD R6, R77, 0xffffff81 ;  /* 0xffffff814d067836 */ /* 0x001fca0000000000 */
[----:B------:R-:W-:Y:S01]  /*ba00*/  ISETP.GE.U32.AND P3, PT, R6, 0x7fffff02, PT ;  /* 0x7fffff020600780c */ /* 0x000fe20003f66070 */
[----:B------:R-:W-:-:S05]  /*ba10*/  VIADD R6, R77, 0xffffff88 ;  /* 0xffffff884d067836 */ /* 0x000fca0000000000 */
[----:B------:R-:W-:Y:S02]  /*ba20*/  ISETP.GE.U32.AND P4, PT, R6, 0x7fffff09, PT ;  /* 0x7fffff090600780c */ /* 0x000fe40003f86070 */
[----:B------:R-:W-:Y:S01]  /*ba30*/  LOP3.LUT R6, R86, 0x20, RZ, 0x3c, !PT ;  /* 0x0000002056067812 */ /* 0x000fe200078e3cff */
[----:B------:R-:W-:Y:S04]  /*ba40*/  STS.U8 [R5+UR9+0x5c80], R71 ;  /* 0x005c804705007988 */ /* 0x000fe80008000009 */
[----:B----4-:R-:W-:Y:S04]  /*ba50*/  STS.U8 [R5+UR9+0x2080], R72 ;  /* 0x0020804805007988 */ /* 0x010fe80008000009 */
[----:B------:R-:W-:Y:S04]  /*ba60*/  STS.U8 [R5+UR9+0x6080], R73 ;  /* 0x0060804905007988 */ /* 0x000fe80008000009 */
        /* <DEDUP_REMOVED lines=13> */
[----:B------:R0:W-:Y:S04]  /*bb40*/  STS.U8 [R6+UR9+0x4100], R93 ;  /* 0x0041005d06007988 */ /* 0x0001e80008000009 */
[----:B0-----:R-:W4:Y:S04]  /*bb50*/  LDL.LU R93, [R1+0xf4] ;  /* 0x0000f400015d7983 */ /* 0x001f280000300800 */
[----:B------:R-:W4:Y:S04]  /*bb60*/  LDL.LU R8, [R1+0xf0] ;  /* 0x0000f00001087983 */ /* 0x000f280000300800 */
[----:B------:R-:W4:Y:S04]  /*bb70*/  LDL.LU R47, [R1+0xe8] ;  /* 0x0000e800012f7983 */ /* 0x000f280000300800 */
[----:B------:R-:W4:Y:S04]  /*bb80*/  LDL.LU R48, [R1+0xe4] ;  /* 0x0000e40001307983 */ /* 0x000f280000300800 */
[----:B------:R-:W4:Y:S04]  /*bb90*/  LDL.LU R49, [R1+0xe0] ;  /* 0x0000e00001317983 */ /* 0x000f280000300800 */
[----:B------:R-:W4:Y:S04]  /*bba0*/  LDL.LU R70, [R1+0xdc] ;  /* 0x0000dc0001467983 */ /* 0x000f280000300800 */
[----:B------:R-:W4:Y:S04]  /*bbb0*/  LDL.LU R9, [R1+0xd8] ;  /* 0x0000d80001097983 */ /* 0x000f280000300800 */
[----:B------:R-:W4:Y:S04]  /*bbc0*/  LDL.LU R71, [R1+0xd4] ;  /* 0x0000d40001477983 */ /* 0x000f280000300800 */
[----:B------:R-:W4:Y:S01]  /*bbd0*/  LDL.LU R72, [R1+0xd0] ;  /* 0x0000d00001487983 */ /* 0x000f220000300800 */
[----:B------:R-:W-:-:S03]  /*bbe0*/  VIADD R7, R77, 0xffffff89 ;  /* 0xffffff894d077836 */ /* 0x000fc60000000000 */
[----:B------:R-:W4:Y:S04]  /*bbf0*/  LDL.LU R73, [R1+0xcc] ;  /* 0x0000cc0001497983 */ /* 0x000f280000300800 */
        /* <DEDUP_REMOVED lines=13> */
[----:B------:R0:W-:Y:S04]  /*bcd0*/  STS.U8 [R6+UR9+0x100], R89 ;  /* 0x0001005906007988 */ /* 0x0001e80008000009 */
[----:B------:R-:W4:Y:S04]  /*bce0*/  LDL.LU R88, [R1+0x94] ;  /* 0x0000940001587983 */ /* 0x000f280000300800 */
[----:B------:R1:W-:Y:S04]  /*bcf0*/  STS.U8 [R6+UR9+0x500], R90 ;  /* 0x0005005a06007988 */ /* 0x0003e80008000009 */
[----:B0-----:R-:W4:Y:S04]  /*bd00*/  LDL.LU R89, [R1+0x90] ;  /* 0x0000900001597983 */ /* 0x001f280000300800 */
[----:B-1----:R-:W4:Y:S04]  /*bd10*/  LDL.LU R90, [R1+0x8c] ;  /* 0x00008c00015a7983 */ /* 0x002f280000300800 */
[----:B---3--:R0:W-:Y:S04]  /*bd20*/  STS.U8 [R6+UR9+0x4900], R13 ;  /* 0x0049000d06007988 */ /* 0x0081e80008000009 */
[----:B0-----:R-:W3:Y:S04]  /*bd30*/  LDL.LU R13, [R1+0x88] ;  /* 0x00008800010d7983 */ /* 0x001ee80000300800 */
[----:B------:R0:W-:Y:S04]  /*bd40*/  STS.U8 [R6+UR9+0x4500], R91 ;  /* 0x0045005b06007988 */ /* 0x0001e80008000009 */
[----:B0-----:R-:W3:Y:S04]  /*bd50*/  LDL.LU R91, [R1+0x84] ;  /* 0x00008400015b7983 */ /* 0x001ee80000300800 */
[----:B--2---:R0:W-:Y:S04]  /*bd60*/  STS.U8 [R6+UR9+0x900], R92 ;  /* 0x0009005c06007988 */ /* 0x0041e80008000009 */
[----:B0-----:R-:W2:Y:S01]  /*bd70*/  LDL.LU R92, [R1+0x80] ;  /* 0x00008000015c7983 */ /* 0x001ea20000300800 */
[----:B------:R-:W-:-:S02]  /*bd80*/  ISETP.GE.U32.AND P5, PT, R7, 0x7fffff0a, PT ;  /* 0x7fffff0a0700780c */ /* 0x000fc40003fa6070 */
[----:B------:R-:W-:Y:S01]  /*bd90*/  LOP3.LUT R7, R86, 0x30, RZ, 0x3c, !PT ;  /* 0x0000003056077812 */ /* 0x000fe200078e3cff */
[----:B----4-:R0:W-:Y:S04]  /*bda0*/  STS.U8 [R6+UR9+0xd00], R93 ;  /* 0x000d005d06007988 */ /* 0x0101e80008000009 */
[----:B0-----:R-:W4:Y:S04]  /*bdb0*/  LDL.LU R93, [R1+0x7c] ;  /* 0x00007c00015d7983 */ /* 0x001f280000300800 */
        /* <DEDUP_REMOVED lines=25> */
[----:B---3--:R0:W-:Y:S04]  /*bf50*/  STS.U8 [R7+UR9+0x180], R13 ;  /* 0x0001800d07007988 */ /* 0x0081e80008000009 */
[----:B0-----:R-:W3:Y:S04]  /*bf60*/  LDL.LU R13, [R1+0x78] ;  /* 0x00007800010d7983 */ /* 0x001ee80000300800 */
[----:B------:R-:W3:Y:S04]  /*bf70*/  LDL.LU R47, [R1+0x74] ;  /* 0x00007400012f7983 */ /* 0x000ee80000300800 */
        /* <DEDUP_REMOVED lines=25> */
[----:B0-----:R-:W3:Y:S04]  /*c110*/  LDL.LU R91, [R1+0x10] ;  /* 0x00001000015b7983 */ /* 0x001ee80000300800 */
[----:B------:R-:W3:Y:S04]  /*c120*/  LDL.LU R8, [R1+0xc] ;  /* 0x00000c0001087983 */ /* 0x000ee80000300800 */
[----:B--2---:R0:W-:Y:S04]  /*c130*/  STS.U8 [R7+UR9+0x580], R92 ;  /* 0x0005805c07007988 */ /* 0x0041e80008000009 */
[----:B----4-:R1:W-:Y:S04]  /*c140*/  STS.U8 [R7+UR9+0x4580], R93 ;  /* 0x0045805d07007988 */ /* 0x0103e80008000009 */
[----:B0-----:R-:W2:Y:S04]  /*c150*/  LDL.LU R92, [R1+0x8] ;  /* 0x00000800015c7983 */ /* 0x001ea80000300800 */
[----:B-1----:R-:W4:Y:S04]  /*c160*/  LDL.LU R93, [R1+0x4] ;  /* 0x00000400015d7983 */ /* 0x002f280000300800 */
[----:B---3--:R0:W-:Y:S04]  /*c170*/  STS.U8 [R7+UR9+0x980], R13 ;  /* 0x0009800d07007988 */ /* 0x0081e80008000009 */
[----:B0-----:R-:W3:Y:S04]  /*c180*/  LDL.LU R13, [R1] ;  /* 0x00000000010d7983 */ /* 0x001ee80000300800 */
[----:B------:R0:W-:Y:S04]  /*c190*/  STS.U8 [R7+UR9+0x4980], R47 ;  /* 0x0049802f07007988 */ /* 0x0001e80008000009 */
[----:B------:R1:W-:Y:S04]  /*c1a0*/  STS.U8 [R7+UR9+0xd80], R48 ;  /* 0x000d803007007988 */ /* 0x0003e80008000009 */
[----:B------:R1:W-:Y:S04]  /*c1b0*/  STS.U8 [R7+UR9+0x4d80], R49 ;  /* 0x004d803107007988 */ /* 0x0003e80008000009 */
[----:B0-----:R-:W3:Y:S04]  /*c1c0*/  LDL.LU R47, [R1+0xcd4] ;  /* 0x000cd400012f7983 */ /* 0x001ee80000300800 */
[----:B-1----:R-:W3:Y:S04]  /*c1d0*/  LDL.LU R48, [R1+0xcd0] ;  /* 0x000cd00001307983 */ /* 0x002ee80000300800 */
[----:B------:R-:W3:Y:S04]  /*c1e0*/  LDL.LU R49, [R1+0xccc] ;  /* 0x000ccc0001317983 */ /* 0x000ee80000300800 */
        /* <DEDUP_REMOVED lines=18> */
[----:B------:R0:W-:Y:S02]  /*c310*/  STS.U8 [R7+UR9+0x7d80], R8 ;  /* 0x007d800807007988 */ /* 0x0001e40008000009 */
[----:B0-----:R-:W0:Y:S02]  /*c320*/  S2R R8, SR_TID.X ;  /* 0x0000000000087919 */ /* 0x001e240000002100 */
[----:B------:R1:W-:Y:S04]  /*c330*/  STS.U8 [R7+UR9+0x6180], R78 ;  /* 0x0061804e07007988 */ /* 0x0003e80008000009 */
[----:B------:R2:W-:Y:S04]  /*c340*/  STS.U8 [R7+UR9+0x2580], R79 ;  /* 0x0025804f07007988 */ /* 0x0005e80008000009 */
[----:B------:R4:W-:Y:S04]  /*c350*/  STS.U8 [R7+UR9+0x6580], R80 ;  /* 0x0065805007007988 */ /* 0x0009e80008000009 */
[----:B-1----:R-:W3:Y:S04]  /*c360*/  LDL.LU R78, [R1+0xca4] ;  /* 0x000ca400014e7983 */ /* 0x002ee80000300800 */
[----:B--2---:R-:W2:Y:S04]  /*c370*/  LDL.LU R79, [R1+0xca0] ;  /* 0x000ca000014f7983 */ /* 0x004ea80000300800 */
[----:B----4-:R-:W4:Y:S04]  /*c380*/  LDL.LU R80, [R1+0xc9c] ;  /* 0x000c9c0001507983 */ /* 0x010f280000300800 */
[----:B------:R1:W-:Y:S04]  /*c390*/  STS.U8 [R7+UR9+0x2980], R81 ;  /* 0x0029805107007988 */ /* 0x0003e80008000009 */
[----:B------:R1:W-:Y:S01]  /*c3a0*/  STS.U8 [R7+UR9+0x6980], R82 ;  /* 0x0069805207007988 */ /* 0x0003e20008000009 */
[----:B0-----:R-:W-:-:S03]  /*c3b0*/  LOP3.LUT R8, R8, 0x7f, RZ, 0xc0, !PT ;  /* 0x0000007f08087812 */ /* 0x001fc600078ec0ff */
[----:B------:R0:W-:Y:S04]  /*c3c0*/  STS.U8 [R7+UR9+0x2d80], R83 ;  /* 0x002d805307007988 */ /* 0x0001e80008000009 */
[----:B-1----:R-:W4:Y:S04]  /*c3d0*/  LDL.LU R81, [R1+0xc98] ;  /* 0x000c980001517983 */ /* 0x002f280000300800 */
[----:B------:R-:W4:Y:S01]  /*c3e0*/  LDL.LU R82, [R1+0xc94] ;  /* 0x000c940001527983 */ /* 0x000f220000300800 */
[----:B------:R-:W-:-:S03]  /*c3f0*/  LOP3.LUT R8, R8, 0x40, RZ, 0x3c, !PT ;  /* 0x0000004008087812 */ /* 0x000fc600078e3cff */
[----:B0-----:R-:W4:Y:S04]  /*c400*/  LDL.LU R83, [R1+0xc90] ;  /* 0x000c900001537983 */ /* 0x001f280000300800 */
[----:B------:R0:W-:Y:S04]  /*c410*/  STS.U8 [R7+UR9+0x6d80], R84 ;  /* 0x006d805407007988 */ /* 0x0001e80008000009 */
[----:B------:R1:W-:Y:S04]  /*c420*/  STS.U8 [R7+UR9+0x3180], R85 ;  /* 0x0031805507007988 */ /* 0x0003e80008000009 */
[----:B------:R1:W-:Y:S04]  /*c430*/  STS.U8 [R7+UR9+0x7180], R86 ;  /* 0x0071805607007988 */ /* 0x0003e80008000009 */
[----:B0-----:R-:W4:Y:S04]  /*c440*/  LDL.LU R84, [R1+0xc8c] ;  /* 0x000c8c0001547983 */ /* 0x001f280000300800 */
[----:B-1----:R-:W4:Y:S04]  /*c450*/  LDL.LU R85, [R1+0xc88] ;  /* 0x000c880001557983 */ /* 0x002f280000300800 */
[----:B------:R-:W4:Y:S04]  /*c460*/  LDL.LU R86, [R1+0xc84] ;  /* 0x000c840001567983 */ /* 0x000f280000300800 */
        /* <DEDUP_REMOVED lines=13> */
[----:B0-----:R-:W4:Y:S04]  /*c540*/  LDL.LU R93, [R1+0xc68] ;  /* 0x000c6800015d7983 */ /* 0x001f280000300800 */
[----:B---3--:R0:W-:Y:S04]  /*c550*/  STS.U8 [R8+UR9+0x600], R13 ;  /* 0x0006000d08007988 */ /* 0x0081e80008000009 */
[----:B0-----:R-:W3:Y:S04]  /*c560*/  LDL.LU R13, [R1+0xc64] ;  /* 0x000c6400010d7983 */ /* 0x001ee80000300800 */
        /* <DEDUP_REMOVED lines=13> */
[----:B--2---:R-:W-:Y:S04]  /*c640*/  STS.U8 [R8+UR9+0x2600], R79 ;  /* 0x0026004f08007988 */ /* 0x004fe80008000009 */
        /* <DEDUP_REMOVED lines=9> */
[----:B------:R0:W-:Y:S02]  /*c6e0*/  STS.U8 [R8+UR9+0xa00], R93 ;  /* 0x000a005d08007988 */ /* 0x0001e40008000009 */
[----:B0-----:R-:W0:Y:S02]  /*c6f0*/  S2R R93, SR_TID.X ;  /* 0x00000000005d7919 */ /* 0x001e240000002100 */
[----:B------:R-:W-:Y:S04]  /*c700*/  STS.U8 [R8+UR9+0x4a00], R92 ;  /* 0x004a005c08007988 */ /* 0x000fe80008000009 */
[----:B------:R-:W-:Y:S04]  /*c710*/  STS.U8 [R8+UR9+0xe00], R91 ;  /* 0x000e005b08007988 */ /* 0x000fe80008000009 */
[----:B------:R-:W-:Y:S04]  /*c720*/  STS.U8 [R8+UR9+0x4e00], R90 ;  /* 0x004e005a08007988 */ /* 0x000fe80008000009 */
[----:B------:R-:W-:Y:S01]  /*c730*/  STS.U8 [R8+UR9+0x1200], R89 ;  /* 0x0012005908007988 */ /* 0x000fe20008000009 */
[----:B0-----:R-:W-:-:S04]  /*c740*/  LOP3.LUT R93, R93, 0x7f, RZ, 0xc0, !PT ;  /* 0x0000007f5d5d7812 */ /* 0x001fc800078ec0ff */
[C---:B------:R-:W-:Y:S01]  /*c750*/  LOP3.LUT R9, R93.reuse, 0x50, RZ, 0x3c, !PT ;  /* 0x000000505d097812 */ /* 0x040fe200078e3cff */
[----:B---3--:R0:W-:Y:S04]  /*c760*/  STS.U8 [R8+UR9+0x4600], R13 ;  /* 0x0046000d08007988 */ /* 0x0081e80008000009 */
[----:B------:R1:W-:Y:S04]  /*c770*/  STS.U8 [R9+UR9+0x7680], R10 ;  /* 0x0076800a09007988 */ /* 0x0003e80008000009 */
[----:B------:R2:W-:Y:S04]  /*c780*/  STS.U8 [R9+UR9+0x3280], R36 ;  /* 0x0032802409007988 */ /* 0x0005e80008000009 */
[----:B0-----:R-:W3:Y:S01]  /*c790*/  LDL.LU R13, [R1+0xc60] ;  /* 0x000c6000010d7983 */ /* 0x001ee20000300800 */
[----:B-1----:R-:W-:Y:S01]  /*c7a0*/  LOP3.LUT R10, R93, 0x60, RZ, 0x3c, !PT ;  /* 0x000000605d0a7812 */ /* 0x002fe200078e3cff */
[----:B------:R-:W-:-:S02]  /*c7b0*/  IMAD R93, R12, 0x1e, RZ ;  /* 0x0000001e0c5d7824 */ /* 0x000fc400078e02ff */
[----:B------:R-:W-:Y:S03]  /*c7c0*/  STS.U8 [R9+UR9+0x280], R69 ;  /* 0x0002804509007988 */ /* 0x000fe60008000009 */
[----:B--2---:R-:W-:Y:S02]  /*c7d0*/  IADD3 R36, P6, PT, R93, R3, RZ ;  /* 0x000000035d247210 */ /* 0x004fe40007fde0ff */
[----:B------:R-:W-:Y:S01]  /*c7e0*/  SHF.R.S32.HI R93, RZ, 0x1f, R93 ;  /* 0x0000001fff5d7819 */ /* 0x000fe2000001145d */
        /* <DEDUP_REMOVED lines=30> */
[----:B------:R1:W-:Y:S01]  /*c9d0*/  STS.U8 [R10+UR9+0x700], R30 ;  /* 0x0007001e0a007988 */ /* 0x0003e20008000009 */
[----:B0-----:R-:W-:-:S03]  /*c9e0*/  IMAD R29, R12, 0x7e, RZ ;  /* 0x0000007e0c1d7824 */ /* 0x001fc600078e02ff */
[----:B------:R0:W-:Y:S01]  /*c9f0*/  STS.U8 [R10+UR9+0xb00], R23 ;  /* 0x000b00170a007988 */ /* 0x0001e20008000009 */
[----:B-1----:R-:W-:-:S03]  /*ca00*/  IMAD.X R30, R93, 0x1, R4, P6 ;  /* 0x000000015d1e7824 */ /* 0x002fc600030e0604 */
[----:B------:R1:W-:Y:S01]  /*ca10*/  STS.U8 [R10+UR9+0xf00], R31 ;  /* 0x000f001f0a007988 */ /* 0x0003e20008000009 */
[----:B------:R-:W-:Y:S01]  /*ca20*/  IADD3 R35, P6, PT, R29, R0, RZ ;  /* 0x000000001d237210 */ /* 0x000fe20007fde0ff */
[----:B------:R-:W2:Y:S01]  /*ca30*/  LDC R93, c[0x0][0x3a0] ;  /* 0x0000e800ff5d7b82 */ /* 0x000ea20000000800 */
[----:B------:R-:W-:Y:S01]  /*ca40*/  PRMT R34, RZ, 0x7610, R34 ;  /* 0x00007610ff227816 */ /* 0x000fe20000000022 */
[----:B------:R-:W-:Y:S01]  /*ca50*/  STL [R1+0x5c0], R36 ;  /* 0x0005c02401007387 */ /* 0x000fe20000100800 */
[----:B0-----:R-:W-:-:S03]  /*ca60*/  SHF.R.S32.HI R23, RZ, 0x1f, R29 ;  /* 0x0000001fff177819 */ /* 0x001fc6000001141d */
[----:B------:R0:W-:Y:S01]  /*ca70*/  STL [R1+0x5bc], R30 ;  /* 0x0005bc1e01007387 */ /* 0x0001e20000100800 */
[----:B-1----:R-:W-:Y:S01]  /*ca80*/  @!P0 IMAD.MOV.U32 R31, RZ, RZ, R30 ;  /* 0x000000ffff1f8224 */ /* 0x002fe200078e001e */
[----:B------:R-:W-:Y:S01]  /*ca90*/  PRMT R33, RZ, 0x7610, R33 ;  /* 0x00007610ff217816 */ /* 0x000fe20000000021 */
[----:B0-----:R-:W-:Y:S02]  /*caa0*/  @!P0 IMAD.MOV.U32 R30, RZ, RZ, R36 ;  /* 0x000000ffff1e8224 */ /* 0x001fe400078e0024 */
[----:B------:R-:W-:-:S03]  /*cab0*/  IMAD.X R36, R23, 0x1, R2, P6 ;  /* 0x0000000117247824 */ /* 0x000fc600030e0602 */
[----:B------:R0:W4:Y:S02]  /*cac0*/  @!P0 LDG.E.U8 R34, desc[UR20][R30.64] ;  /* 0x000000141e228981 */ /* 0x000124000c1e1100 */
[----:B0-----:R-:W-:Y:S02]  /*cad0*/  @!P3 IMAD.MOV.U32 R30, RZ, RZ, R35 ;  /* 0x000000ffff1eb224 */ /* 0x001fe400078e0023 */
[----:B------:R-:W-:-:S05]  /*cae0*/  @!P3 IMAD.MOV.U32 R31, RZ, RZ, R36 ;  /* 0x000000ffff1fb224 */ /* 0x000fca00078e0024 */
[----:B------:R-:W2:Y:S04]  /*caf0*/  @!P3 LDG.E.U8 R33, desc[UR20][R30.64] ;  /* 0x000000141e21b981 */ /* 0x000ea8000c1e1100 */
[----:B------:R-:W-:Y:S01]  /*cb00*/  STL [R1+0xb6c], R35 ;  /* 0x000b6c2301007387 */ /* 0x000fe20000100800 */
[----:B------:R-:W-:Y:S02]  /*cb10*/  PRMT R6, RZ, 0x7610, R6 ;  /* 0x00007610ff067816 */ /* 0x000fe40000000006 */
[----:B------:R-:W-:Y:S02]  /*cb20*/  PRMT R5, RZ, 0x7610, R5 ;  /* 0x00007610ff057816 */ /* 0x000fe40000000005 */
[----:B---3--:R-:W-:Y:S01]  /*cb30*/  PRMT R13, RZ, 0x7610, R13 ;  /* 0x00007610ff0d7816 */ /* 0x008fe2000000000d */
[----:B----4-:R0:W-:Y:S04]  /*cb40*/  STL [R1+0x8], R34 ;  /* 0x0000082201007387 */ /* 0x0101e80000100800 */
[----:B------:R-:W-:Y:S01]  /*cb50*/  STL [R1+0xb68], R36 ;  /* 0x000b682401007387 */ /* 0x000fe20000100800 */
[----:B0-----:R-:W-:Y:S01]  /*cb60*/  IADD3 R34, P6, PT, R29, R3, RZ ;  /* 0x000000031d227210 */ /* 0x001fe20007fde0ff */
[----:B------:R-:W-:-:S04]  /*cb70*/  IMAD R29, R12, 0x77, RZ ;  /* 0x000000770c1d7824 */ /* 0x000fc800078e02ff */
[----:B------:R-:W-:Y:S01]  /*cb80*/  STL [R1+0xb74], R34 ;  /* 0x000b742201007387 */ /* 0x000fe20000100800 */
[----:B------:R-:W-:Y:S01]  /*cb90*/  IMAD.X R35, R23, 0x1, R4, P6 ;  /* 0x0000000117237824 */ /* 0x000fe200030e0604 */
[----:B------:R-:W-:Y:S02]  /*cba0*/  SHF.R.S32.HI R23, RZ, 0x1f, R29 ;  /* 0x0000001fff177819 */ /* 0x000fe4000001141d */
[----:B--2---:R0:W-:Y:S01]  /*cbb0*/  STL [R1+0x4], R33 ;  /* 0x0000042101007387 */ /* 0x0041e20000100800 */
[----:B------:R-:W-:Y:S02]  /*cbc0*/  @!P3 IMAD.MOV.U32 R30, RZ, RZ, R34 ;  /* 0x000000ffff1eb224 */ /* 0x000fe400078e0022 */
[----:B------:R-:W-:Y:S01]  /*cbd0*/  @!P3 IMAD.MOV.U32 R31, RZ, RZ, R35 ;  /* 0x000000ffff1fb224 */ /* 0x000fe200078e0023 */
[----:B------:R1:W-:Y:S04]  /*cbe0*/  STL [R1+0xb70], R35 ;  /* 0x000b702301007387 */ /* 0x0003e80000100800 */
[----:B------:R2:W3:Y:S01]  /*cbf0*/  @!P3 LDG.E.U8 R13, desc[UR20][R30.64] ;  /* 0x000000141e0db981 */ /* 0x0004e2000c1e1100 */
[----:B0-----:R-:W-:-:S05]  /*cc00*/  IADD3 R33, P6, PT, R29, R0, RZ ;  /* 0x000000001d217210 */ /* 0x001fca0007fde0ff */
[----:B-1----:R-:W-:Y:S01]  /*cc10*/  IMAD.X R35, R23, 0x1, R2, P6 ;  /* 0x0000000117237824 */ /* 0x002fe200030e0602 */
[----:B------:R-:W-:Y:S01]  /*cc20*/  IADD3 R34, P6, PT, R29, R3, RZ ;  /* 0x000000031d227210 */ /* 0x000fe20007fde0ff */
[----:B------:R-:W-:Y:S01]  /*cc30*/  STL [R1+0xafc], R33 ;  /* 0x000afc2101007387 */ /* 0x000fe20000100800 */
[----:B--2---:R-:W-:Y:S02]  /*cc40*/  @!P4 IMAD.MOV.U32 R30, RZ, RZ, R33 ;  /* 0x000000ffff1ec224 */ /* 0x004fe400078e0021 */
[----:B------:R-:W-:Y:S01]  /*cc50*/  @!P4 IMAD.MOV.U32 R31, RZ, RZ, R35 ;  /* 0x000000ffff1fc224 */ /* 0x000fe200078e0023 */
[----:B------:R0:W-:Y:S04]  /*cc60*/  STL [R1+0xaf8], R35 ;  /* 0x000af82301007387 */ /* 0x0001e80000100800 */
[----:B------:R1:W2:Y:S01]  /*cc70*/  @!P4 LDG.E.U8 R6, desc[UR20][R30.64] ;  /* 0x000000141e06c981 */ /* 0x0002a2000c1e1100 */
[----:B0-----:R-:W-:-:S02]  /*cc80*/  IMAD.X R35, R23, 0x1, R4, P6 ;  /* 0x0000000117237824 */ /* 0x001fc400030e0604 */
[----:B-1----:R-:W-:Y:S02]  /*cc90*/  @!P4 IMAD.MOV.U32 R30, RZ, RZ, R34 ;  /* 0x000000ffff1ec224 */ /* 0x002fe400078e0022 */
[----:B------:R-:W-:-:S05]  /*cca0*/  @!P4 IMAD.MOV.U32 R31, RZ, RZ, R35 ;  /* 0x000000ffff1fc224 */ /* 0x000fca00078e0023 */
[----:B------:R0:W4:Y:S01]  /*ccb0*/  @!P4 LDG.E.U8 R5, desc[UR20][R30.64] ;  /* 0x000000141e05c981 */ /* 0x000122000c1e1100 */
[----:B------:R-:W-:-:S03]  /*ccc0*/  IMAD R29, R12, 0x76, RZ ;  /* 0x000000760c1d7824 */ /* 0x000fc600078e02ff */
[----:B------:R-:W-:Y:S02]  /*ccd0*/  STL [R1+0xb04], R34 ;  /* 0x000b042201007387 */ /* 0x000fe40000100800 */
[----:B------:R-:W-:Y:S02]  /*cce0*/  SHF.R.S32.HI R23, RZ, 0x1f, R29 ;  /* 0x0000001fff177819 */ /* 0x000fe4000001141d */
[----:B------:R-:W-:Y:S02]  /*ccf0*/  IADD3 R33, P6, PT, R29, R0, RZ ;  /* 0x000000001d217210 */ /* 0x000fe40007fde0ff */
[----:B------:R-:W-:-:S03]  /*cd00*/  PRMT R91, RZ, 0x7610, R91 ;  /* 0x00007610ff5b7816 */ /* 0x000fc6000000005b */
[----:B0-----:R-:W-:Y:S01]  /*cd10*/  @!P5 IMAD.MOV.U32 R30, RZ, RZ, R33 ;  /* 0x000000ffff1ed224 */ /* 0x001fe200078e0021 */
[----:B------:R-:W-:Y:S01]  /*cd20*/  PRMT R90, RZ, 0x7610, R90 ;  /* 0x00007610ff5a7816 */ /* 0x000fe2000000005a */
[----:B--2---:R-:W-:Y:S04]  /*cd30*/  STL [R1+0xbd0], R6 ;  /* 0x000bd00601007387 */ /* 0x004fe80000100800 */
[----:B------:R0:W-:Y:S04]  /*cd40*/  STL [R1+0xb00], R35 ;  /* 0x000b002301007387 */ /* 0x0001e80000100800 */
[----:B------:R-:W-:Y:S01]  /*cd50*/  STL [R1+0xaec], R33 ;  /* 0x000aec2101007387 */ /* 0x000fe20000100800 */
[----:B0-----:R-:W-:Y:S01]  /*cd60*/  IMAD.X R35, R23, 0x1, R2, P6 ;  /* 0x0000000117237824 */ /* 0x001fe200030e0602 */
[----:B------:R-:W-:-:S02]  /*cd70*/  IADD3 R34, P6, PT, R29, R3, RZ ;  /* 0x000000031d227210 */ /* 0x000fc40007fde0ff */
[----:B----4-:R-:W-:Y:S01]  /*cd80*/  STL [R1+0xbd4], R5 ;  /* 0x000bd40501007387 */ /* 0x010fe20000100800 */
[----:B------:R-:W-:-:S03]  /*cd90*/  @!P5 IMAD.MOV.U32 R31, RZ, RZ, R35 ;  /* 0x000000ffff1fd224 */ /* 0x000fc600078e0023 */
[----:B------:R0:W-:Y:S04]  /*cda0*/  STL [R1+0xae8], R35 ;  /* 0x000ae82301007387 */ /* 0x0001e80000100800 */
[----:B------:R1:W2:Y:S01]  /*cdb0*/  @!P5 LDG.E.U8 R91, desc[UR20][R30.64] ;  /* 0x000000141e5bd981 */ /* 0x0002a2000c1e1100 */
[----:B0-----:R-:W-:Y:S02]  /*cdc0*/  IMAD.X R35, R23, 0x1, R4, P6 ;  /* 0x0000000117237824 */ /* 0x001fe400030e0604 */
[----:B-1----:R-:W-:Y:S02]  /*cdd0*/  @!P5 IMAD.MOV.U32 R30, RZ, RZ, R34 ;  /* 0x000000ffff1ed224 */ /* 0x002fe400078e0022 */
[----:B------:R-:W-:-:S05]  /*cde0*/  @!P5 IMAD.MOV.U32 R31, RZ, RZ, R35 ;  /* 0x000000ffff1fd224 */ /* 0x000fca00078e0023 */
[----:B------:R0:W2:Y:S04]  /*cdf0*/  @!P5 LDG.E.U8 R90, desc[UR20][R30.64] ;  /* 0x000000141e5ad981 */ /* 0x0000a8000c1e1100 */
[----:B------:R1:W-:Y:S01]  /*ce00*/  STS.U8 [R10+UR9+0x4b00], R32 ;  /* 0x004b00200a007988 */ /* 0x0003e20008000009 */
[----:B------:R-:W-:Y:S02]  /*ce10*/  IMAD R29, R12, 0x6f, RZ ;  /* 0x0000006f0c1d7824 */ /* 0x000fe400078e02ff */
[----:B-1----:R-:W-:-:S03]  /*ce20*/  VIADD R32, R93, 0xffffff90 ;  /* 0xffffff905d207836 */ /* 0x002fc60000000000 */
[----:B------:R-:W-:Y:S02]  /*ce30*/  SHF.R.S32.HI R23, RZ, 0x1f, R29 ;  /* 0x0000001fff177819 */ /* 0x000fe4000001141d */
[----:B------:R-:W-:Y:S02]  /*ce40*/  ISETP.GE.U32.AND P0, PT, R32, 0x7fffff11, PT ;  /* 0x7fffff112000780c */ /* 0x000fe40003f06070 */
[----:B------:R-:W-:Y:S01]  /*ce50*/  IADD3 R33, P6, PT, R29, R0, RZ ;  /* 0x000000001d217210 */ /* 0x000fe20007fde0ff */
[----:B------:R-:W-:Y:S04]  /*ce60*/  STL [R1+0xaf4], R34 ;  /* 0x000af42201007387 */ /* 0x000fe80000100800 */
[----:B------:R1:W-:Y:S01]  /*ce70*/  STL [R1+0xaf0], R35 ;  /* 0x000af02301007387 */ /* 0x0003e20000100800 */
[----:B------:R-:W-:-:S03]  /*ce80*/  PRMT R8, RZ, 0x7610, R8 ;  /* 0x00007610ff087816 */ /* 0x000fc60000000008 */
[----:B------:R-:W-:Y:S02]  /*ce90*/  STL [R1+0xa7c], R33 ;  /* 0x000a7c2101007387 */ /* 0x000fe40000100800 */
[----:B0-----:R-:W-:Y:S02]  /*cea0*/  @!P0 IMAD.MOV.U32 R30, RZ, RZ, R33 ;  /* 0x000000ffff1e8224 */ /* 0x001fe400078e0021 */
[----:B-1----:R-:W-:Y:S01]  /*ceb0*/  IMAD.X R35, R23, 0x1, R2, P6 ;  /* 0x0000000117237824 */ /* 0x002fe200030e0602 */
[----:B------:R-:W-:-:S03]  /*cec0*/  IADD3 R34, P6, PT, R29, R3, RZ ;  /* 0x000000031d227210 */ /* 0x000fc60007fde0ff */
[----:B------:R-:W-:Y:S01]  /*ced0*/  @!P0 IMAD.MOV.U32 R31, RZ, RZ, R35 ;  /* 0x000000ffff1f8224 */ /* 0x000fe200078e0023 */
[----:B------:R-:W-:-:S04]  /*cee0*/  PRMT R7, RZ, 0x7610, R7 ;  /* 0x00007610ff077816 */ /* 0x000fc80000000007 */
[----:B------:R0:W4:Y:S02]  /*cef0*/  @!P0 LDG.E.U8 R8, desc[UR20][R30.64] ;  /* 0x000000141e088981 */ /* 0x000124000c1e1100 */
[----:B0-----:R-:W-:Y:S02]  /*cf00*/  @!P0 IMAD.MOV.U32 R30, RZ, RZ, R34 ;  /* 0x000000ffff1e8224 */ /* 0x001fe400078e0022 */
[----:B--2---:R-:W-:Y:S04]  /*cf10*/  STL.64 [R1+0xc50], R90 ;  /* 0x000c505a01007387 */ /* 0x004fe80000100a00 */
[----:B------:R0:W-:Y:S02]  /*cf20*/  STL [R1+0xa78], R35 ;  /* 0x000a782301007387 */ /* 0x0001e40000100800 */
[----:B0-----:R-:W-:-:S04]  /*cf30*/  IMAD.X R35, R23, 0x1, R4, P6 ;  /* 0x0000000117237824 */ /* 0x001fc800030e0604 */
[----:B------:R-:W-:-:S05]  /*cf40*/  @!P0 IMAD.MOV.U32 R31, RZ, RZ, R35 ;  /* 0x000000ffff1f8224 */ /* 0x000fca00078e0023 */
[----:B------:R0:W2:Y:S01]  /*cf50*/  @!P0 LDG.E.U8 R7, desc[UR20][R30.64] ;  /* 0x000000141e078981 */ /* 0x0000a2000c1e1100 */
[----:B------:R-:W-:Y:S02]  /*cf60*/  VIADD R32, R93, 0xffffff91 ;  /* 0xffffff915d207836 */ /* 0x000fe40000000000 */
[----:B------:R-:W-:-:S03]  /*cf70*/  IMAD R29, R12, 0x6e, RZ ;  /* 0x0000006e0c1d7824 */ /* 0x000fc600078e02ff */
[----:B------:R-:W-:Y:S02]  /*cf80*/  ISETP.GE.U32.AND P3, PT, R32, 0x7fffff12, PT ;  /* 0x7fffff122000780c */ /* 0x000fe40003f66070 */
[----:B------:R-:W-:Y:S02]  /*cf90*/  SHF.R.S32.HI R23, RZ, 0x1f, R29 ;  /* 0x0000001fff177819 */ /* 0x000fe4000001141d */
[----:B------:R-:W-:Y:S01]  /*cfa0*/  IADD3 R33, P6, PT, R29, R0, RZ ;  /* 0x000000001d217210 */ /* 0x000fe20007fde0ff */
[----:B------:R-:W-:Y:S01]  /*cfb0*/  STL [R1+0xa84], R34 ;  /* 0x000a842201007387 */ /* 0x000fe20000100800 */
[----:B------:R-:W-:-:S03]  /*cfc0*/  PRMT R77, RZ, 0x7610, R77 ;  /* 0x00007610ff4d7816 */ /* 0x000fc6000000004d */
[----:B----4-:R-:W-:Y:S04]  /*cfd0*/  STL [R1+0xbd8], R8 ;  /* 0x000bd80801007387 */ /* 0x010fe80000100800 */
[----:B------:R1:W-:Y:S01]  /*cfe0*/  STL [R1+0xa80], R35 ;  /* 0x000a802301007387 */ /* 0x0003e20000100800 */
[----:B0-----:R-:W-:-:S03]  /*cff0*/  @!P3 IMAD.MOV.U32 R30, RZ, RZ, R33 ;  /* 0x000000ffff1eb224 */ /* 0x001fc600078e0021 */
[----:B------:R-:W-:Y:S01]  /*d000*/  STL [R1+0xa6c], R33 ;  /* 0x000a6c2101007387 */ /* 0x000fe20000100800 */
[----:B-1----:R-:W-:Y:S01]  /*d010*/  IMAD.X R35, R23, 0x1, R2, P6 ;  /* 0x0000000117237824 */ /* 0x002fe200030e0602 */
[----:B------:R-:W-:-:S03]  /*d020*/  IADD3 R34, P6, PT, R29, R3, RZ ;  /* 0x000000031d227210 */ /* 0x000fc60007fde0ff */
[----:B------:R-:W-:Y:S01]  /*d030*/  @!P3 IMAD.MOV.U32 R31, RZ, RZ, R35 ;  /* 0x000000ffff1fb224 */ /* 0x000fe200078e0023 */
[----:B------:R-:W-:-:S04]  /*d040*/  PRMT R76, RZ, 0x7610, R76 ;  /* 0x00007610ff4c7816 */ /* 0x000fc8000000004c */
[----:B------:R0:W4:Y:S02]  /*d050*/  @!P3 LDG.E.U8 R77, desc[UR20][R30.64] ;  /* 0x000000141e4db981 */ /* 0x000124000c1e1100 */
[----:B0-----:R-:W-:Y:S02]  /*d060*/  @!P3 IMAD.MOV.U32 R30, RZ, RZ, R34 ;  /* 0x000000ffff1eb224 */ /* 0x001fe400078e0022 */
[----:B--2---:R-:W-:Y:S04]  /*d070*/  STL [R1+0xbdc], R7 ;  /* 0x000bdc0701007387 */ /* 0x004fe80000100800 */
[----:B------:R0:W-:Y:S02]  /*d080*/  STL [R1+0xa68], R35 ;  /* 0x000a682301007387 */ /* 0x0001e40000100800 */
[----:B0-----:R-:W-:-:S04]  /*d090*/  IMAD.X R35, R23, 0x1, R4, P6 ;  /* 0x0000000117237824 */ /* 0x001fc800030e0604 */
[----:B------:R-:W-:-:S05]  /*d0a0*/  @!P3 IMAD.MOV.U32 R31, RZ, RZ, R35 ;  /* 0x000000ffff1fb224 */ /* 0x000fca00078e0023 */
[----:B------:R0:W4:Y:S01]  /*d0b0*/  @!P3 LDG.E.U8 R76, desc[UR20][R30.64] ;  /* 0x000000141e4cb981 */ /* 0x000122000c1e1100 */
[----:B------:R-:W-:Y:S02]  /*d0c0*/  VIADD R32, R93, 0xffffff98 ;  /* 0xffffff985d207836 */ /* 0x000fe40000000000 */
[----:B------:R-:W-:-:S03]  /*d0d0*/  IMAD R29, R12, 0x67, RZ ;  /* 0x000000670c1d7824 */ /* 0x000fc600078e02ff */
[----:B------:R-:W-:Y:S02]  /*d0e0*/  ISETP.GE.U32.AND P4, PT, R32, 0x7fffff19, PT ;  /* 0x7fffff192000780c */ /* 0x000fe40003f86070 */
[----:B------:R-:W-:Y:S02]  /*d0f0*/  SHF.R.S32.HI R23, RZ, 0x1f, R29 ;  /* 0x0000001fff177819 */ /* 0x000fe4000001141d */
[----:B------:R-:W-:Y:S01]  /*d100*/  IADD3 R33, P6, PT, R29, R0, RZ ;  /* 0x000000001d217210 */ /* 0x000fe20007fde0ff */
[----:B------:R-:W-:Y:S04]  /*d110*/  STL [R1+0xa74], R34 ;  /* 0x000a742201007387 */ /* 0x000fe80000100800 */
[----:B------:R1:W-:Y:S01]  /*d120*/  STL [R1+0xa70], R35 ;  /* 0x000a702301007387 */ /* 0x0003e20000100800 */
[----:B------:R-:W-:-:S03]  /*d130*/  PRMT R6, RZ, 0x7610, R6 ;  /* 0x00007610ff067816 */ /* 0x000fc60000000006 */
[----:B------:R-:W-:Y:S01]  /*d140*/  STL [R1+0xa00], R33 ;  /* 0x000a002101007387 */ /* 0x000fe20000100800 */
[----:B0-----:R-:W-:Y:S02]  /*d150*/  @!P4 IMAD.MOV.U32 R30, RZ, RZ, R33 ;  /* 0x000000ffff1ec224 */ /* 0x001fe400078e0021 */
[----:B-1----:R-:W-:Y:S01]  /*d160*/  IMAD.X R35, R23, 0x1, R2, P6 ;  /* 0x0000000117237824 */ /* 0x002fe200030e0602 */
[----:B------:R-:W-:-:S03]  /*d170*/  IADD3 R34, P6, PT, R29, R3, RZ ;  /* 0x000000031d227210 */ /* 0x000fc60007fde0ff */
[----:B------:R-:W-:Y:S01]  /*d180*/  @!P4 IMAD.MOV.U32 R31, RZ, RZ, R35 ;  /* 0x000000ffff1fc224 */ /* 0x000fe200078e0023 */
[----:B------:R-:W-:-:S04]  /*d190*/  PRMT R9, RZ, 0x7610, R9 ;  /* 0x00007610ff097816 */ /* 0x000fc80000000009 */
[----:B------:R0:W2:Y:S02]  /*d1a0*/  @!P4 LDG.E.U8 R6, desc[UR20][R30.64] ;  /* 0x000000141e06c981 */ /* 0x0000a4000c1e1100 */
[----:B0-----:R-:W-:Y:S02]  /*d1b0*/  @!P4 IMAD.MOV.U32 R30, RZ, RZ, R34 ;  /* 0x000000ffff1ec224 */ /* 0x001fe400078e0022 */
[----:B----4-:R-:W-:Y:S04]  /*d1c0*/  STL.64 [R1+0xc58], R76 ;  /* 0x000c584c01007387 */ /* 0x010fe80000100a00 */
        /* <DEDUP_REMOVED lines=9> */
[----:B------:R-:W-:Y:S01]  /*d260*/  STL [R1+0xa08], R34 ;  /* 0x000a082201007387 */ /* 0x000fe20000100800 */
[----:B------:R-:W-:-:S03]  /*d270*/  VIADD R32, R93, 0xffffffa0 ;  /* 0xffffffa05d207836 */ /* 0x000fc60000000000 */
[----:B--2---:R-:W-:Y:S04]  /*d280*/  STL [R1+0xbe0], R6 ;  /* 0x000be00601007387 */ /* 0x004fe80000100800 */
[----:B------:R1:W-:Y:S01]  /*d290*/  STL [R1+0xa04], R35 ;  /* 0x000a042301007387 */ /* 0x0003e20000100800 */
[----:B------:R-:W-:Y:S01]  /*d2a0*/  ISETP.GE.U32.AND P0, PT, R32, 0x7fffff21, PT ;  /* 0x7fffff212000780c */ /* 0x000fe20003f06070 */
[----:B0-----:R-:W-:Y:S01]  /*d2b0*/  @!P5 IMAD.MOV.U32 R30, RZ, RZ, R33 ;  /* 0x000000ffff1ed224 */ /* 0x001fe200078e0021 */
[----:B------:R-:W-:Y:S01]  /*d2c0*/  PRMT R79, RZ, 0x7610, R79 ;  /* 0x00007610ff4f7816 */ /* 0x000fe2000000004f */
[----:B------:R-:W-:Y:S01]  /*d2d0*/  STL [R1+0x9f0], R33 ;  /* 0x0009f02101007387 */ /* 0x000fe20000100800 */
[----:B-1----:R-:W-:Y:S01]  /*d2e0*/  IMAD.X R35, R23, 0x1, R2, P6 ;  /* 0x0000000117237824 */ /* 0x002fe200030e0602 */
[----:B------:R-:W-:Y:S01]  /*d2f0*/  IADD3 R34, P6, PT, R29, R3, RZ ;  /* 0x000000031d227210 */ /* 0x000fe20007fde0ff */
[----:B------:R-:W-:-:S02]  /*d300*/  IMAD R29, R12, 0x5f, RZ ;  /* 0x0000005f0c1d7824 */ /* 0x000fc400078e02ff */
[----:B------:R-:W-:Y:S01]  /*d310*/  @!P5 IMAD.MOV.U32 R31, RZ, RZ, R35 ;  /* 0x000000ffff1fd224 */ /* 0x000fe200078e0023 */
[----:B------:R-:W-:-:S04]  /*d320*/  PRMT R78, RZ, 0x7610, R78 ;  /* 0x00007610ff4e7816 */ /* 0x000fc8000000004e */
[----:B------:R0:W2:Y:S01]  /*d330*/  @!P5 LDG.E.U8 R79, desc[UR20][R30.64] ;  /* 0x000000141e4fd981 */ /* 0x0000a2000c1e1100 */
[----:B------:R-:W-:Y:S01]  /*d340*/  PRMT R8, RZ, 0x7610, R8 ;  /* 0x00007610ff087816 */ /* 0x000fe20000000008 */
[----:B0-----:R-:W-:Y:S01]  /*d350*/  @!P5 IMAD.MOV.U32 R30, RZ, RZ, R34 ;  /* 0x000000ffff1ed224 */ /* 0x001fe200078e0022 */
[----:B------:R-:W-:Y:S01]  /*d360*/  PRMT R5, RZ, 0x7610, R5 ;  /* 0x00007610ff057816 */ /* 0x000fe20000000005 */
[----:B----4-:R-:W-:Y:S04]  /*d370*/  STL [R1+0xbe4], R9 ;  /* 0x000be40901007387 */ /* 0x010fe80000100800 */
[----:B------:R0:W-:Y:S04]  /*d380*/  STL [R1+0x9ec], R35 ;  /* 0x0009ec2301007387 */ /* 0x0001e80000100800 */
[----:B------:R-:W-:Y:S01]  /*d390*/  STL [R1+0x9f8], R34 ;  /* 0x0009f82201007387 */ /* 0x000fe20000100800 */
[----:B0-----:R-:W-:Y:S01]  /*d3a0*/  IMAD.X R35, R23, 0x1, R4, P6 ;  /* 0x0000000117237824 */ /* 0x001fe200030e0604 */
[----:B------:R-:W-:-:S02]  /*d3b0*/  SHF.R.S32.HI R23, RZ, 0x1f, R29 ;  /* 0x0000001fff177819 */ /* 0x000fc4000001141d */
[----:B------:R-:W-:Y:S01]  /*d3c0*/  IADD3 R33, P6, PT, R29, R0, RZ ;  /* 0x000000001d217210 */ /* 0x000fe20007fde0ff */
[----:B------:R-:W-:Y:S01]  /*d3d0*/  @!P5 IMAD.MOV.U32 R31, RZ, RZ, R35 ;  /* 0x000000ffff1fd224 */ /* 0x000fe200078e0023 */
[----:B------:R0:W-:Y:S04]  /*d3e0*/  STL [R1+0x9f4], R35 ;  /* 0x0009f42301007387 */ /* 0x0001e80000100800 */
[----:B------:R1:W4:Y:S01]  /*d3f0*/  @!P5 LDG.E.U8 R78, desc[UR20][R30.64] ;  /* 0x000000141e4ed981 */ /* 0x000322000c1e1100 */
[----:B0-----:R-:W-:Y:S01]  /*d400*/  IMAD.X R35, R23, 0x1, R2, P6 ;  /* 0x0000000117237824 */ /* 0x001fe200030e0602 */
[----:B------:R-:W-:Y:S02]  /*d410*/  IADD3 R34, P6, PT, R29, R3, RZ ;  /* 0x000000031d227210 */ /* 0x000fe40007fde0ff */
[----:B------:R-:W-:Y:S01]  /*d420*/  STL [R1+0x990], R33 ;  /* 0x0009902101007387 */ /* 0x000fe20000100800 */
[----:B-1----:R-:W-:-:S02]  /*d430*/  @!P0 IMAD.MOV.U32 R30, RZ, RZ, R33 ;  /* 0x000000ffff1e8224 */ /* 0x002fc400078e0021 */
[----:B------:R-:W-:Y:S01]  /*d440*/  @!P0 IMAD.MOV.U32 R31, RZ, RZ, R35 ;  /* 0x000000ffff1f8224 */ /* 0x000fe200078e0023 */
[----:B------:R0:W-:Y:S04]  /*d450*/  STL [R1+0x98c], R35 ;  /* 0x00098c2301007387 */ /* 0x0001e80000100800 */
[----:B------:R1:W2:Y:S01]  /*d460*/  @!P0 LDG.E.U8 R8, desc[UR20][R30.64] ;  /* 0x000000141e088981 */ /* 0x0002a2000c1e1100 */
[----:B0-----:R-:W-:Y:S02]  /*d470*/  IMAD.X R35, R23, 0x1, R4, P6 ;  /* 0x0000000117237824 */ /* 0x001fe400030e0604 */
[----:B-1----:R-:W-:Y:S02]  /*d480*/  @!P0 IMAD.MOV.U32 R30, RZ, RZ, R34 ;  /* 0x000000ffff1e8224 */ /* 0x002fe400078e0022 */
[----:B------:R-:W-:-:S05]  /*d490*/  @!P0 IMAD.MOV.U32 R31, RZ, RZ, R35 ;  /* 0x000000ffff1f8224 */ /* 0x000fca00078e0023 */
[----:B------:R0:W3:Y:S01]  /*d4a0*/  @!P0 LDG.E.U8 R5, desc[UR20][R30.64] ;  /* 0x000000141e058981 */ /* 0x0000e2000c1e1100 */
[----:B------:R-:W-:Y:S02]  /*d4b0*/  VIADD R32, R93, 0xffffffa1 ;  /* 0xffffffa15d207836 */ /* 0x000fe40000000000 */
[----:B------:R-:W-:-:S03]  /*d4c0*/  IMAD R29, R12, 0x5e, RZ ;  /* 0x0000005e0c1d7824 */ /* 0x000fc600078e02ff */
[----:B------:R-:W-:Y:S02]  /*d4d0*/  ISETP.GE.U32.AND P3, PT, R32, 0x7fffff22, PT ;  /* 0x7fffff222000780c */ /* 0x000fe40003f66070 */
[----:B------:R-:W-:Y:S02]  /*d4e0*/  SHF.R.S32.HI R23, RZ, 0x1f, R29 ;  /* 0x0000001fff177819 */ /* 0x000fe4000001141d */
[----:B------:R-:W-:Y:S01]  /*d4f0*/  IADD3 R33, P6, PT, R29, R0, RZ ;  /* 0x000000001d217210 */ /* 0x000fe20007fde0ff */
[----:B------:R-:W-:Y:S01]  /*d500*/  STL [R1+0x998], R34 ;  /* 0x0009982201007387 */ /* 0x000fe20000100800 */
[----:B------:R-:W-:Y:S01]  /*d510*/  VIADD R32, R93, 0xffffffa8 ;  /* 0xffffffa85d207836 */ /* 0x000fe20000000000 */
[----:B------:R-:W-:-:S04]  /*d520*/  PRMT R81, RZ, 0x7610, R81 ;  /* 0x00007610ff517816 */ /* 0x000fc80000000051 */
[----:B------:R-:W-:Y:S02]  /*d530*/  ISETP.GE.U32.AND P4, PT, R32, 0x7fffff29, PT ;  /* 0x7fffff292000780c */ /* 0x000fe40003f86070 */
[----:B0-----:R-:W-:Y:S01]  /*d540*/  @!P3 IMAD.MOV.U32 R30, RZ, RZ, R33 ;  /* 0x000000ffff1eb224 */ /* 0x001fe200078e0021 */
[----:B------:R-:W-:Y:S02]  /*d550*/  PRMT R80, RZ, 0x7610, R80 ;  /* 0x00007610ff507816 */ /* 0x000fe40000000050 */
[----:B------:R-:W-:Y:S02]  /*d560*/  PRMT R6, RZ, 0x7610, R6 ;  /* 0x00007610ff067816 */ /* 0x000fe40000000006 */
[----:B------:R-:W-:Y:S01]  /*d570*/  PRMT R7, RZ, 0x7610, R7 ;  /* 0x00007610ff077816 */ /* 0x000fe20000000007 */
[----:B--2---:R-:W-:Y:S04]  /*d580*/  STL [R1+0xbe8], R8 ;  /* 0x000be80801007387 */ /* 0x004fe80000100800 */
[----:B------:R0:W-:Y:S04]  /*d590*/  STL [R1+0x994], R35 ;  /* 0x0009942301007387 */ /* 0x0001e80000100800 */
[----:B------:R-:W-:Y:S01]  /*d5a0*/  STL [R1+0x980], R33 ;  /* 0x0009802101007387 */ /* 0x000fe20000100800 */
[----:B0-----:R-:W-:Y:S01]  /*d5b0*/  IMAD.X R35, R23, 0x1, R2, P6 ;  /* 0x0000000117237824 */ /* 0x001fe200030e0602 */
[----:B------:R-:W-:Y:S01]  /*d5c0*/  IADD3 R34, P6, PT, R29, R3, RZ ;  /* 0x000000031d227210 */ /* 0x000fe20007fde0ff */
[----:B------:R-:W-:Y:S01]  /*d5d0*/  IMAD R29, R12, 0x57, RZ ;  /* 0x000000570c1d7824 */ /* 0x000fe200078e02ff */
[----:B---3--:R-:W-:Y:S01]  /*d5e0*/  STL [R1+0xbec], R5 ;  /* 0x000bec0501007387 */ /* 0x008fe20000100800 */
[----:B------:R-:W-:-:S03]  /*d5f0*/  @!P3 IMAD.MOV.U32 R31, RZ, RZ, R35 ;  /* 0x000000ffff1fb224 */ /* 0x000fc600078e0023 */
        /* <DEDUP_REMOVED lines=9> */
[----:B------:R1:W3:Y:S01]  /*d690*/  @!P3 LDG.E.U8 R80, desc[UR20][R30.64] ;  /* 0x000000141e50b981 */ /* 0x0002e2000c1e1100 */
        /* <DEDUP_REMOVED lines=24> */
[----:B--2---:R0:W-:Y:S04]  /*d820*/  STL [R1+0xbf0], R6 ;  /* 0x000bf00601007387 */ /* 0x0041e80000100800 */
[----:B------:R1:W-:Y:S04]  /*d830*/  STL [R1+0x924], R35 ;  /* 0x0009242301007387 */ /* 0x0003e80000100800 */
[----:B------:R-:W-:Y:S01]  /*d840*/  STL [R1+0x910], R33 ;  /* 0x0009102101007387 */ /* 0x000fe20000100800 */
[----:B0-----:R-:W0:Y:S01]  /*d850*/  LDC R6, c[0x0][0x3a0] ;  /* 0x0000e800ff067b82 */ /* 0x001e220000000800 */
[----:B-1----:R-:W-:Y:S01]  /*d860*/  IMAD.X R35, R23, 0x1, R2, P6 ;  /* 0x0000000117237824 */ /* 0x002fe200030e0602 */
[----:B------:R-:W-:Y:S01]  /*d870*/  IADD3 R34, P6, PT, R29, R3, RZ ;  /* 0x000000031d227210 */ /* 0x000fe20007fde0ff */
[----:B------:R-:W-:Y:S01]  /*d880*/  IMAD R29, R12, 0x4f, RZ ;  /* 0x0000004f0c1d7824 */ /* 0x000fe200078e02ff */
[----:B---3--:R-:W-:Y:S01]  /*d890*/  STL [R1+0xbf4], R7 ;  /* 0x000bf40701007387 */ /* 0x008fe20000100800 */
[----:B------:R-:W-:-:S03]  /*d8a0*/  @!P5 IMAD.MOV.U32 R31, RZ, RZ, R35 ;  /* 0x000000ffff1fd224 */ /* 0x000fc600078e0023 */
[----:B------:R1:W-:Y:S04]  /*d8b0*/  STL [R1+0x90c], R35 ;  /* 0x00090c2301007387 */ /* 0x0003e80000100800 */
[----:B------:R2:W3:Y:S01]  /*d8c0*/  @!P5 LDG.E.U8 R83, desc[UR20][R30.64] ;  /* 0x000000141e53d981 */ /* 0x0004e2000c1e1100 */
[----:B-1----:R-:W-:Y:S01]  /*d8d0*/  IMAD.X R35, R23, 0x1, R4, P6 ;  /* 0x0000000117237824 */ /* 0x002fe200030e0604 */
[----:B------:R-:W-:Y:S02]  /*d8e0*/  SHF.R.S32.HI R23, RZ, 0x1f, R29 ;  /* 0x0000001fff177819 */ /* 0x000fe4000001141d */
[----:B------:R-:W-:Y:S01]  /*d8f0*/  IADD3 R33, P6, PT, R29, R0, RZ ;  /* 0x000000001d217210 */ /* 0x000fe20007fde0ff */
[----:B------:R-:W-:Y:S01]  /*d900*/  STL [R1+0x918], R34 ;  /* 0x0009182201007387 */ /* 0x000fe20000100800 */
[----:B--2---:R-:W-:-:S02]  /*d910*/  @!P5 IMAD.MOV.U32 R30, RZ, RZ, R34 ;  /* 0x000000ffff1ed224 */ /* 0x004fc400078e0022 */
[----:B------:R-:W-:Y:S01]  /*d920*/  @!P5 IMAD.MOV.U32 R31, RZ, RZ, R35 ;  /* 0x000000ffff1fd224 */ /* 0x000fe200078e0023 */
[----:B------:R1:W-:Y:S04]  /*d930*/  STL [R1+0x914], R35 ;  /* 0x0009142301007387 */ /* 0x0003e80000100800 */
[----:B------:R2:W3:Y:S01]  /*d940*/  @!P5 LDG.E.U8 R82, desc[UR20][R30.64] ;  /* 0x000000141e52d981 */ /* 0x0004e2000c1e1100 */
[----:B-1----:R-:W-:Y:S01]  /*d950*/  IMAD.X R35, R23, 0x1, R2, P6 ;  /* 0x0000000117237824 */ /* 0x002fe200030e0602 */
[----:B------:R-:W-:Y:S02]  /*d960*/  IADD3 R34, P6, PT, R29, R3, RZ ;  /* 0x000000031d227210 */ /* 0x000fe40007fde0ff */
[----:B------:R-:W-:Y:S01]  /*d970*/  STL [R1+0x8a8], R33 ;  /* 0x0008a82101007387 */ /* 0x000fe20000100800 */
[----:B--2---:R-:W-:-:S02]  /*d980*/  @!P0 IMAD.MOV.U32 R30, RZ, RZ, R33 ;  /* 0x000000ffff1e8224 */ /* 0x004fc400078e0021 */
[----:B------:R-:W-:Y:S01]  /*d990*/  @!P0 IMAD.MOV.U32 R31, RZ, RZ, R35 ;  /* 0x000000ffff1f8224 */ /* 0x000fe200078e0023 */
[----:B------:R1:W-:Y:S04]  /*d9a0*/  STL [R1+0x8a4], R35 ;  /* 0x0008a42301007387 */ /* 0x0003e80000100800 */
[----:B------:R2:W3:Y:S01]  /*d9b0*/  @!P0 LDG.E.U8 R8, desc[UR20][R30.64] ;  /* 0x000000141e088981 */ /* 0x0004e2000c1e1100 */
[----:B-1----:R-:W-:Y:S02]  /*d9c0*/  IMAD.X R35, R23, 0x1, R4, P6 ;  /* 0x0000000117237824 */ /* 0x002fe400030e0604 */
[----:B--2---:R-:W-:Y:S02]  /*d9d0*/  @!P0 IMAD.MOV.U32 R30, RZ, RZ, R34 ;  /* 0x000000ffff1e8224 */ /* 0x004fe400078e0022 */
        /* <DEDUP_REMOVED lines=8> */
[----:B0-----:R-:W-:Y:S01]  /*da60*/  VIADD R32, R6, 0xffffffb8 ;  /* 0xffffffb806207836 */ /* 0x001fe20000000000 */
[----:B------:R-:W-:-:S04]  /*da70*/  PRMT R85, RZ, 0x7610, R85 ;  /* 0x00007610ff557816 */ /* 0x000fc80000000055 */
[----:B------:R-:W-:Y:S02]  /*da80*/  ISETP.GE.U32.AND P4, PT, R32, 0x7fffff39, PT ;  /* 0x7fffff392000780c */ /* 0x000fe40003f86070 */
[----:B-1----:R-:W-:Y:S01]  /*da90*/  @!P3 IMAD.MOV.U32 R30, RZ, RZ, R33 ;  /* 0x000000ffff1eb224 */ /* 0x002fe200078e0021 */
[----:B------:R-:W-:Y:S02]  /*daa0*/  PRMT R84, RZ, 0x7610, R84 ;  /* 0x00007610ff547816 */ /* 0x000fe40000000054 */
[----:B------:R-:W-:Y:S02]  /*dab0*/  PRMT R7, RZ, 0x7610, R7 ;  /* 0x00007610ff077816 */ /* 0x000fe40000000007 */
[----:B------:R-:W-:Y:S01]  /*dac0*/  PRMT R5, RZ, 0x7610, R5 ;  /* 0x00007610ff057816 */ /* 0x000fe20000000005 */
[----:B---3--:R-:W-:Y:S04]  /*dad0*/  STL [R1+0xbf8], R8 ;  /* 0x000bf80801007387 */ /* 0x008fe80000100800 */
[----:B------:R0:W-:Y:S04]  /*dae0*/  STL [R1+0x8ac], R35 ;  /* 0x0008ac2301007387 */ /* 0x0001e80000100800 */
[----:B------:R-:W-:Y:S01]  /*daf0*/  STL [R1+0x898], R33 ;  /* 0x0008982101007387 */ /* 0x000fe20000100800 */
[----:B0-----:R-:W-:Y:S01]  /*db00*/  IMAD.X R35, R23, 0x1, R2, P6 ;  /* 0x0000000117237824 */ /* 0x001fe200030e0602 */
[----:B------:R-:W-:Y:S01]  /*db10*/  IADD3 R34, P6, PT, R29, R3, RZ ;  /* 0x000000031d227210 */ /* 0x000fe20007fde0ff */
[----:B------:R-:W-:Y:S01]  /*db20*/  IMAD R29, R12, 0x47, RZ ;  /* 0x000000470c1d7824 */ /* 0x000fe200078e02ff */
[----:B--2---:R0:W-:Y:S01]  /*db30*/  STL [R1+0xbfc], R9 ;  /* 0x000bfc0901007387 */ /* 0x0041e20000100800 */
[----:B------:R-:W-:-:S03]  /*db40*/  @!P3 IMAD.MOV.U32 R31, RZ, RZ, R35 ;  /* 0x000000ffff1fb224 */ /* 0x000fc600078e0023 */
[----:B------:R-:W-:Y:S04]  /*db50*/  STL [R1+0x894], R35 ;  /* 0x0008942301007387 */ /* 0x000fe80000100800 */
[----:B------:R1:W2:Y:S01]  /*db60*/  @!P3 LDG.E.U8 R85, desc[UR20][R30.64] ;  /* 0x000000141e55b981 */ /* 0x0002a2000c1e1100 */
[----:B0-----:R-:W-:Y:S01]  /*db70*/  IMAD.X R9, R23, 0x1, R4, P6 ;  /* 0x0000000117097824 */ /* 0x001fe200030e0604 */
[----:B------:R-:W-:Y:S02]  /*db80*/  SHF.R.S32.HI R23, RZ, 0x1f, R29 ;  /* 0x0000001fff177819 */ /* 0x000fe4000001141d */
[----:B------:R-:W-:Y:S01]  /*db90*/  IADD3 R33, P6, PT, R29, R0, RZ ;  /* 0x000000001d217210 */ /* 0x000fe20007fde0ff */
[----:B------:R0:W-:Y:S01]  /*dba0*/  STL [R1+0x8a0], R34 ;  /* 0x0008a02201007387 */ /* 0x0001e20000100800 */
[----:B-1----:R-:W-:-:S02]  /*dbb0*/  @!P3 IMAD.MOV.U32 R30, RZ, RZ, R34 ;  /* 0x000000ffff1eb224 */ /* 0x002fc400078e0022 */
[----:B------:R-:W-:Y:S01]  /*dbc0*/  @!P3 IMAD.MOV.U32 R31, RZ, RZ, R9 ;  /* 0x000000ffff1fb224 */ /* 0x000fe200078e0009 */
[----:B------:R1:W-:Y:S01]  /*dbd0*/  STL [R1+0x89c], R9 ;  /* 0x00089c0901007387 */ /* 0x0003e20000100800 */
[----:B0-----:R-:W-:-:S03]  /*dbe0*/  IMAD.X R34, R23, 0x1, R2, P6 ;  /* 0x0000000117227824 */ /* 0x001fc600030e0602 */
[----:B------:R0:W3:Y:S01]  /*dbf0*/  @!P3 LDG.E.U8 R84, desc[UR20][R30.64] ;  /* 0x000000141e54b981 */ /* 0x0000e2000c1e1100 */
[----:B-1----:R-:W-:-:S03]  /*dc00*/  IADD3 R9, P6, PT, R29, R3, RZ ;  /* 0x000000031d097210 */ /* 0x002fc60007fde0ff */
[----:B------:R-:W-:Y:S01]  /*dc10*/  STL [R1+0x828], R33 ;  /* 0x0008282101007387 */ /* 0x000fe20000100800 */
[----:B0-----:R-:W-:-:S03]  /*dc20*/  @!P4 IMAD.MOV.U32 R30, RZ, RZ, R33 ;  /* 0x000000ffff1ec224 */ /* 0x001fc600078e0021 */
[----:B------:R0:W-:Y:S01]  /*dc30*/  STL [R1+0x824], R34 ;  /* 0x0008242201007387 */ /* 0x0001e20000100800 */
[----:B------:R-:W-:-:S05]  /*dc40*/  @!P4 IMAD.MOV.U32 R31, RZ, RZ, R34 ;  /* 0x000000ffff1fc224 */ /* 0x000fca00078e0022 */
        /* <DEDUP_REMOVED lines=33> */
[----:B------:R-:W-:-:S03]  /*de60*/  PRMT R7, RZ, 0x7610, R7 ;  /* 0x00007610ff077816 */ /* 0x000fc60000000007 */
[----:B------:R1:W3:Y:S01]  /*de70*/  @!P5 LDG.E.U8 R86, desc[UR20][R30.64] ;  /* 0x000000141e56d981 */ /* 0x0002e2000c1e1100 */
[----:B0-----:R-:W-:Y:S01]  /*de80*/  IMAD.X R34, R23, 0x1, R2, P6 ;  /* 0x0000000117227824 */ /* 0x001fe200030e0602 */
[----:B------:R-:W-:Y:S02]  /*de90*/  IADD3 R9, P6, PT, R29, R3, RZ ;  /* 0x000000031d097210 */ /* 0x000fe40007fde0ff */
[----:B------:R-:W-:Y:S01]  /*dea0*/  STL [R1+0x7a8], R33 ;  /* 0x0007a82101007387 */ /* 0x000fe20000100800 */
[----:B-1----:R-:W-:Y:S02]  /*deb0*/  @!P0 IMAD.MOV.U32 R30, RZ, RZ, R33 ;  /* 0x000000ffff1e8224 */ /* 0x002fe400078e0021 */
[----:B------:R-:W-:Y:S01]  /*dec0*/  @!P0 IMAD.MOV.U32 R31, RZ, RZ, R34 ;  /* 0x000000ffff1f8224 */ /* 0x000fe200078e0022 */
[----:B------:R0:W-:Y:S01]  /*ded0*/  STL [R1+0x7a4], R34 ;  /* 0x0007a42201007387 */ /* 0x0001e20000100800 */
[----:B------:R-:W-:-:S03]  /*dee0*/  PRMT R5, RZ, 0x7610, R5 ;  /* 0x00007610ff057816 */ /* 0x000fc60000000005 */
        /* <DEDUP_REMOVED lines=18> */
[----:B------:R1:W-:Y:S01]  /*e010*/  STL [R1+0x798], R33 ;  /* 0x0007982101007387 */ /* 0x0003e20000100800 */
[----:B0-----:R-:W-:Y:S01]  /*e020*/  IMAD.X R34, R23, 0x1, R2, P6 ;  /* 0x0000000117227824 */ /* 0x001fe200030e0602 */
[----:B------:R-:W-:Y:S01]  /*e030*/  IADD3 R9, P6, PT, R29, R3, RZ ;  /* 0x000000031d097210 */ /* 0x000fe20007fde0ff */
[----:B------:R-:W-:Y:S01]  /*e040*/  IMAD R29, R12, 0x37, RZ ;  /* 0x000000370c1d7824 */ /* 0x000fe200078e02ff */
[----:B---3--:R-:W-:Y:S01]  /*e050*/  STL [R1+0xc14], R5 ;  /* 0x000c140501007387 */ /* 0x008fe20000100800 */
[----:B------:R-:W-:-:S02]  /*e060*/  @!P3 IMAD.MOV.U32 R31, RZ, RZ, R34 ;  /* 0x000000ffff1fb224 */ /* 0x000fc400078e0022 */
[----:B-1----:R-:W-:Y:S01]  /*e070*/  IMAD.X R33, R23, 0x1, R4, P6 ;  /* 0x0000000117217824 */ /* 0x002fe200030e0604 */
[----:B------:R0:W-:Y:S01]  /*e080*/  STL [R1+0x794], R34 ;  /* 0x0007942201007387 */ /* 0x0001e20000100800 */
[----:B------:R-:W-:-:S03]  /*e090*/  SHF.R.S32.HI R23, RZ, 0x1f, R29 ;  /* 0x0000001fff177819 */ /* 0x000fc6000001141d */
[----:B------:R1:W2:Y:S01]  /*e0a0*/  @!P3 LDG.E.U8 R89, desc[UR20][R30.64] ;  /* 0x000000141e59b981 */ /* 0x0002a2000c1e1100 */
[----:B0-----:R-:W-:Y:S01]  /*e0b0*/  IADD3 R34, P6, PT, R29, R0, RZ ;  /* 0x000000001d227210 */ /* 0x001fe20007fde0ff */
[----:B-1----:R-:W-:Y:S02]  /*e0c0*/  @!P3 IMAD.MOV.U32 R30, RZ, RZ, R9 ;  /* 0x000000ffff1eb224 */ /* 0x002fe400078e0009 */
[----:B------:R-:W-:Y:S02]  /*e0d0*/  @!P3 IMAD.MOV.U32 R31, RZ, RZ, R33 ;  /* 0x000000ffff1fb224 */ /* 0x000fe400078e0021 */
[----:B------:R-:W-:Y:S01]  /*e0e0*/  IMAD.X R35, R23, 0x1, R2, P6 ;  /* 0x0000000117237824 */ /* 0x000fe200030e0602 */
[----:B------:R-:W-:Y:S02]  /*e0f0*/  PRMT R7, RZ, 0x7610, R7 ;  /* 0x00007610ff077816 */ /* 0x000fe40000000007 */
[----:B------:R0:W3:Y:S02]  /*e100*/  @!P3 LDG.E.U8 R88, desc[UR20][R30.64] ;  /* 0x000000141e58b981 */ /* 0x0000e4000c1e1100 */
[----:B0-----:R-:W-:-:S02]  /*e110*/  @!P4 IMAD.MOV.U32 R30, RZ, RZ, R34 ;  /* 0x000000ffff1ec224 */ /* 0x001fc400078e0022 */
[----:B------:R-:W-:-:S05]  /*e120*/  @!P4 IMAD.MOV.U32 R31, RZ, RZ, R35 ;  /* 0x000000ffff1fc224 */ /* 0x000fca00078e0023 */
[----:B------:R0:W2:Y:S01]  /*e130*/  @!P4 LDG.E.U8 R7, desc[UR20][R30.64] ;  /* 0x000000141e07c981 */ /* 0x0000a2000c1e1100 */
[----:B------:R-:W-:-:S03]  /*e140*/  VIADD R32, R6, 0xffffffc9 ;  /* 0xffffffc906207836 */ /* 0x000fc60000000000 */
[----:B------:R1:W-:Y:S02]  /*e150*/  STL [R1+0x7a0], R9 ;  /* 0x0007a00901007387 */ /* 0x0003e40000100800 */
[----:B------:R-:W-:Y:S02]  /*e160*/  ISETP.GE.U32.AND P5, PT, R32, 0x7fffff4a, PT ;  /* 0x7fffff4a2000780c */ /* 0x000fe40003fa6070 */
[----:B------:R0:W-:Y:S01]  /*e170*/  STL [R1+0x79c], R33 ;  /* 0x00079c2101007387 */ /* 0x0001e20000100800 */
[----:B-1----:R-:W-:Y:S01]  /*e180*/  IADD3 R9, P3, PT, R29, R3, RZ ;  /* 0x000000031d097210 */ /* 0x002fe20007f7e0ff */
[----:B------:R-:W-:Y:S02]  /*e190*/  VIADD R32, R6, 0xffffffd0 ;  /* 0xffffffd006207836 */ /* 0x000fe40000000000 */
[----:B------:R-:W-:Y:S01]  /*e1a0*/  STL [R1+0x728], R34 ;  /* 0x0007282201007387 */ /* 0x000fe20000100800 */
[----:B------:R-:W-:Y:S02]  /*e1b0*/  IMAD R29, R12, 0x36, RZ ;  /* 0x000000360c1d7824 */ /* 0x000fe400078e02ff */
[----:B0-----:R-:W-:Y:S01]  /*e1c0*/  IMAD.X R33, R23, 0x1, R4, P3 ;  /* 0x0000000117217824 */ /* 0x001fe200018e0604 */
[----:B------:R-:W-:Y:S01]  /*e1d0*/  PRMT R5, RZ, 0x7610, R5 ;  /* 0x00007610ff057816 */ /* 0x000fe20000000005 */
[----:B------:R-:W-:Y:S01]  /*e1e0*/  STL [R1+0x730], R9 ;  /* 0x0007300901007387 */ /* 0x000fe20000100800 */
[----:B------:R-:W-:-:S02]  /*e1f0*/  @!P4 IMAD.MOV.U32 R30, RZ, RZ, R9 ;  /* 0x000000ffff1ec224 */ /* 0x000fc400078e0009 */
[----:B------:R-:W-:Y:S01]  /*e200*/  @!P4 IMAD.MOV.U32 R31, RZ, RZ, R33 ;  /* 0x000000ffff1fc224 */ /* 0x000fe200078e0021 */
[----:B------:R-:W-:Y:S01]  /*e210*/  STL [R1+0x724], R35 ;  /* 0x0007242301007387 */ /* 0x000fe20000100800 */
[----:B------:R-:W-:Y:S01]  /*e220*/  ISETP.GE.U32.AND P0, PT, R32, 0x7fffff51, PT ;  /* 0x7fffff512000780c */ /* 0x000fe20003f06070 */
[C---:B------:R-:W-:Y:S01]  /*e230*/  VIADD R32, R6.reuse, 0xffffffd1 ;  /* 0xffffffd106207836 */ /* 0x040fe20000000000 */
[----:B------:R-:W-:Y:S01]  /*e240*/  SHF.R.S32.HI R23, RZ, 0x1f, R29 ;  /* 0x0000001fff177819 */ /* 0x000fe2000001141d */
[----:B------:R0:W-:Y:S04]  /*e250*/  STL [R1+0x72c], R33 ;  /* 0x00072c2101007387 */ /* 0x0001e80000100800 */
[----:B------:R1:W3:Y:S01]  /*e260*/  @!P4 LDG.E.U8 R5, desc[UR20][R30.64] ;  /* 0x000000141e05c981 */ /* 0x0002e2000c1e1100 */
[----:B0-----:R-:W-:Y:S01]  /*e270*/  IADD3 R33, P3, PT, R29, R0, RZ ;  /* 0x000000001d217210 */ /* 0x001fe20007f7e0ff */
[----:B-1----:R-:W-:Y:S01]  /*e280*/  VIADD R30, R6, 0xffffffd8 ;  /* 0xffffffd8061e7836 */ /* 0x002fe20000000000 */
[----:B------:R-:W-:-:S03]  /*e290*/  ISETP.GE.U32.AND P6, PT, R32, 0x7fffff52, PT ;  /* 0x7fffff522000780c */ /* 0x000fc60003fc6070 */
[----:B------:R-:W-:Y:S01]  /*e2a0*/  IMAD.X R36, R23, 0x1, R2, P3 ;  /* 0x0000000117247824 */ /* 0x000fe200018e0602 */
[----:B------:R-:W-:Y:S01]  /*e2b0*/  IADD3 R34, P4, PT, R29, R3, RZ ;  /* 0x000000031d227210 */ /* 0x000fe20007f9e0ff */
[----:B------:R-:W-:Y:S01]  /*e2c0*/  IMAD R32, R12, 0x2f, RZ ;  /* 0x0000002f0c207824 */ /* 0x000fe200078e02ff */
[----:B------:R-:W-:Y:S01]  /*e2d0*/  ISETP.GE.U32.AND P3, PT, R30, 0x7fffff59, PT ;  /* 0x7fffff591e00780c */ /* 0x000fe20003f66070 */
[----:B------:R-:W-:Y:S01]  /*e2e0*/  @!P5 IMAD.MOV.U32 R30, RZ, RZ, R33 ;  /* 0x000000ffff1ed224 */ /* 0x000fe200078e0021 */
[----:B------:R-:W-:Y:S01]  /*e2f0*/  PRMT R75, RZ, 0x7610, R75 ;  /* 0x00007610ff4b7816 */ /* 0x000fe2000000004b */
[----:B------:R-:W-:Y:S01]  /*e300*/  @!P5 IMAD.MOV.U32 R31, RZ, RZ, R36 ;  /* 0x000000ffff1fd224 */ /* 0x000fe200078e0024 */
[----:B------:R-:W-:Y:S01]  /*e310*/  SHF.R.S32.HI R29, RZ, 0x1f, R32 ;  /* 0x0000001fff1d7819 */ /* 0x000fe20000011420 */
[----:B------:R-:W-:Y:S01]  /*e320*/  IMAD.X R35, R23, 0x1, R4, P4 ;  /* 0x0000000117237824 */ /* 0x000fe200020e0604 */
[----:B------:R-:W-:Y:S02]  /*e330*/  IADD3 R9, P4, PT, R32, R0, RZ ;  /* 0x0000000020097210 */ /* 0x000fe40007f9e0ff */
[----:B------:R0:W4:Y:S01]  /*e340*/  @!P5 LDG.E.U8 R75, desc[UR20][R30.64] ;  /* 0x000000141e4bd981 */ /* 0x000122000c1e1100 */
[----:B------:R-:W-:-:S02]  /*e350*/  PRMT R72, RZ, 0x7610, R72 ;  /* 0x00007610ff487816 */ /* 0x000fc40000000048 */
[----:B------:R-:W-:Y:S02]  /*e360*/  IMAD.X R23, R29, 0x1, R2, P4 ;  /* 0x000000011d177824 */ /* 0x000fe400020e0602 */
[----:B0-----:R-:W-:Y:S02]  /*e370*/  @!P5 IMAD.MOV.U32 R30, RZ, RZ, R34 ;  /* 0x000000ffff1ed224 */ /* 0x001fe400078e0022 */
[----:B------:R-:W-:-:S05]  /*e380*/  @!P5 IMAD.MOV.U32 R31, RZ, RZ, R35 ;  /* 0x000000ffff1fd224 */ /* 0x000fca00078e0023 */
[----:B------:R0:W4:Y:S02]  /*e390*/  @!P5 LDG.E.U8 R72, desc[UR20][R30.64] ;  /* 0x000000141e48d981 */ /* 0x000124000c1e1100 */
[----:B0-----:R-:W-:Y:S02]  /*e3a0*/  @!P0 IMAD.MOV.U32 R30, RZ, RZ, R9 ;  /* 0x000000ffff1e8224 */ /* 0x001fe400078e0009 */
[----:B------:R-:W-:Y:S01]  /*e3b0*/  @!P0 IMAD.MOV.U32 R31, RZ, RZ, R23 ;  /* 0x000000ffff1f8224 */ /* 0x000fe200078e0017 */
[----:B--2---:R0:W-:Y:S02]  /*e3c0*/  STL [R1+0xc30], R7 ;  /* 0x000c300701007387 */ /* 0x0041e40000100800 */
[----:B0-----:R-:W-:-:S06]  /*e3d0*/  PRMT R7, RZ, 0x7610, R7 ;  /* 0x00007610ff077816 */ /* 0x001fcc0000000007 */
[----:B------:R0:W2:Y:S04]  /*e3e0*/  @!P0 LDG.E.U8 R7, desc[UR20][R30.64] ;  /* 0x000000141e078981 */ /* 0x0000a8000c1e1100 */
[----:B---3--:R-:W-:Y:S04]  /*e3f0*/  STL [R1+0xc24], R5 ;  /* 0x000c240501007387 */ /* 0x008fe80000100800 */
[----:B------:R1:W-:Y:S04]  /*e400*/  STL [R1+0x718], R33 ;  /* 0x0007182101007387 */ /* 0x0003e80000100800 */
[----:B------:R-:W-:Y:S04]  /*e410*/  STL [R1+0x720], R34 ;  /* 0x0007202201007387 */ /* 0x000fe80000100800 */
[----:B------:R-:W-:Y:S01]  /*e420*/  STL [R1+0x714], R36 ;  /* 0x0007142401007387 */ /* 0x000fe20000100800 */
[----:B-1----:R-:W-:-:S03]  /*e430*/  IMAD R33, R12, 0x2e, RZ ;  /* 0x0000002e0c217824 */ /* 0x002fc600078e02ff */
[----:B------:R1:W-:Y:S04]  /*e440*/  STL [R1+0x71c], R35 ;  /* 0x00071c2301007387 */ /* 0x0003e80000100800 */
[----:B------:R3:W-:Y:S01]  /*e450*/  STL [R1+0x6a8], R9 ;  /* 0x0006a80901007387 */ /* 0x0007e20000100800 */
[----:B-1----:R-:W-:-:S03]  /*e460*/  IADD3 R35, P5, PT, R32, R3, RZ ;  /* 0x0000000320237210 */ /* 0x002fc60007fbe0ff */
[----:B------:R1:W-:Y:S01]  /*e470*/  STL [R1+0x6a4], R23 ;  /* 0x0006a41701007387 */ /* 0x0003e20000100800 */
[----:B------:R-:W-:Y:S02]  /*e480*/  PRMT R5, RZ, 0x7610, R5 ;  /* 0x00007610ff057816 */ /* 0x000fe40000000005 */
[----:B---3--:R-:W-:Y:S01]  /*e490*/  IADD3 R9, P4, PT, R33, R0, RZ ;  /* 0x0000000021097210 */ /* 0x008fe20007f9e0ff */
[----:B------:R-:W-:Y:S02]  /*e4a0*/  IMAD.X R29, R29, 0x1, R4, P5 ;  /* 0x000000011d1d7824 */ /* 0x000fe400028e0604 */
[----:B0-----:R-:W-:Y:S01]  /*e4b0*/  @!P0 IMAD.MOV.U32 R30, RZ, RZ, R35 ;  /* 0x000000ffff1e8224 */ /* 0x001fe200078e0023 */
[----:B-1----:R-:W-:Y:S01]  /*e4c0*/  SHF.R.S32.HI R23, RZ, 0x1f, R33 ;  /* 0x0000001fff177819 */ /* 0x002fe20000011421 */
[----:B------:R-:W-:Y:S01]  /*e4d0*/  @!P0 IMAD.MOV.U32 R31, RZ, RZ, R29 ;  /* 0x000000ffff1f8224 */ /* 0x000fe200078e001d */
[----:B------:R-:W-:Y:S01]  /*e4e0*/  PRMT R74, RZ, 0x7610, R74 ;  /* 0x00007610ff4a7816 */ /* 0x000fe2000000004a */
[----:B------:R-:W-:-:S02]  /*e4f0*/  IMAD R32, R12, 0x27, RZ ;  /* 0x000000270c207824 */ /* 0x000fc400078e02ff */
[----:B------:R-:W-:Y:S01]  /*e500*/  IMAD.X R34, R23, 0x1, R2, P4 ;  /* 0x0000000117227824 */ /* 0x000fe200020e0602 */
[----:B------:R0:W3:Y:S01]  /*e510*/  @!P0 LDG.E.U8 R5, desc[UR20][R30.64] ;  /* 0x000000141e058981 */ /* 0x0000e2000c1e1100 */
[----:B------:R-:W-:Y:S01]  /*e520*/  PRMT R73, RZ, 0x7610, R73 ;  /* 0x00007610ff497816 */ /* 0x000fe20000000049 */
[----:B0-----:R-:W-:Y:S02]  /*e530*/  @!P6 IMAD.MOV.U32 R30, RZ, RZ, R9 ;  /* 0x000000ffff1ee224 */ /* 0x001fe400078e0009 */
[----:B------:R-:W-:-:S05]  /*e540*/  @!P6 IMAD.MOV.U32 R31, RZ, RZ, R34 ;  /* 0x000000ffff1fe224 */ /* 0x000fca00078e0022 */
[----:B------:R0:W4:Y:S01]  /*e550*/  @!P6 LDG.E.U8 R74, desc[UR20][R30.64] ;  /* 0x000000141e4ae981 */ /* 0x000122000c1e1100 */
[----:B------:R-:W-:-:S03]  /*e560*/  PRMT R8, RZ, 0x7610, R8 ;  /* 0x00007610ff087816 */ /* 0x000fc60000000008 */
[----:B--2---:R1:W-:Y:S04]  /*e570*/  STL [R1+0xc3c], R7 ;  /* 0x000c3c0701007387 */ /* 0x0043e80000100800 */
[----:B------:R-:W-:Y:S01]  /*e580*/  STL [R1+0x6b0], R35 ;  /* 0x0006b02301007387 */ /* 0x000fe20000100800 */
[----:B-1----:R-:W-:-:S03]  /*e590*/  IADD3 R7, P4, PT, R33, R3, RZ ;  /* 0x0000000321077210 */ /* 0x002fc60007f9e0ff */
[----:B------:R1:W-:Y:S04]  /*e5a0*/  STL [R1+0x698], R9 ;  /* 0x0006980901007387 */ /* 0x0003e80000100800 */
[----:B------:R2:W-:Y:S01]  /*e5b0*/  STL [R1+0x6ac], R29 ;  /* 0x0006ac1d01007387 */ /* 0x0005e20000100800 */
[----:B------:R-:W-:Y:S02]  /*e5c0*/  IMAD.X R23, R23, 0x1, R4, P4 ;  /* 0x0000000117177824 */ /* 0x000fe400020e0604 */
[----:B0-----:R-:W-:Y:S01]  /*e5d0*/  @!P6 IMAD.MOV.U32 R30, RZ, RZ, R7 ;  /* 0x000000ffff1ee224 */ /* 0x001fe200078e0007 */
[----:B-1----:R-:W-:Y:S01]  /*e5e0*/  IADD3 R9, P0, PT, R32, R0, RZ ;  /* 0x0000000020097210 */ /* 0x002fe20007f1e0ff */
[----:B------:R-:W-:Y:S01]  /*e5f0*/  @!P6 IMAD.MOV.U32 R31, RZ, RZ, R23 ;  /* 0x000000ffff1fe224 */ /* 0x000fe200078e0017 */
[----:B--2---:R-:W-:-:S04]  /*e600*/  SHF.R.S32.HI R29, RZ, 0x1f, R32 ;  /* 0x0000001fff1d7819 */ /* 0x004fc80000011420 */
[----:B------:R0:W2:Y:S01]  /*e610*/  @!P6 LDG.E.U8 R73, desc[UR20][R30.64] ;  /* 0x000000141e49e981 */ /* 0x0000a2000c1e1100 */
[----:B------:R-:W-:Y:S02]  /*e620*/  IMAD.X R33, R29, 0x1, R2, P0 ;  /* 0x000000011d217824 */ /* 0x000fe400000e0602 */
[----:B0-----:R-:W-:Y:S02]  /*e630*/  @!P3 IMAD.MOV.U32 R30, RZ, RZ, R9 ;  /* 0x000000ffff1eb224 */ /* 0x001fe400078e0009 */
[----:B------:R-:W-:-:S05]  /*e640*/  @!P3 IMAD.MOV.U32 R31, RZ, RZ, R33 ;  /* 0x000000ffff1fb224 */ /* 0x000fca00078e0021 */
[----:B------:R0:W2:Y:S04]  /*e650*/  @!P3 LDG.E.U8 R8, desc[UR20][R30.64] ;  /* 0x000000141e08b981 */ /* 0x0000a8000c1e1100 */
[----:B------:R-:W-:Y:S04]  /*e660*/  STL [R1+0x694], R34 ;  /* 0x0006942201007387 */ /* 0x000fe80000100800 */
[----:B---3--:R-:W-:Y:S04]  /*e670*/  STL [R1+0xc38], R5 ;  /* 0x000c380501007387 */ /* 0x008fe80000100800 */
[----:B------:R1:W-:Y:S04]  /*e680*/  STL [R1+0x6a0], R7 ;  /* 0x0006a00701007387 */ /* 0x0003e80000100800 */
[----:B------:R-:W-:Y:S01]  /*e690*/  STL [R1+0x628], R9 ;  /* 0x0006280901007387 */ /* 0x000fe20000100800 */
[----:B-1----:R-:W-:-:S03]  /*e6a0*/  IADD3 R7, P0, PT, R32, R3, RZ ;  /* 0x0000000320077210 */ /* 0x002fc60007f1e0ff */
[----:B------:R1:W-:Y:S04]  /*e6b0*/  STL [R1+0x69c], R23 ;  /* 0x00069c1701007387 */ /* 0x0003e80000100800 */
[----:B------:R-:W-:Y:S04]  /*e6c0*/  STL [R1+0x624], R33 ;  /* 0x0006242101007387 */ /* 0x000fe80000100800 */
[----:B------:R-:W-:Y:S01]  /*e6d0*/  STL [R1+0x630], R7 ;  /* 0x0006300701007387 */ /* 0x000fe20000100800 */
[----:B------:R-:W-:Y:S01]  /*e6e0*/  PRMT R5, RZ, 0x7610, R5 ;  /* 0x00007610ff057816 */ /* 0x000fe20000000005 */
[----:B0-----:R-:W-:-:S02]  /*e6f0*/  @!P3 IMAD.MOV.U32 R30, RZ, RZ, R7 ;  /* 0x000000ffff1eb224 */ /* 0x001fc400078e0007 */
[C---:B------:R-:W-:Y:S02]  /*e700*/  VIADD R53, R68.reuse, 0xf ;  /* 0x0000000f44357836 */ /* 0x040fe40000000000 */
[----:B------:R-:W-:-:S03]  /*e710*/  VIADD R50, R68, 0xc ;  /* 0x0000000c44327836 */ /* 0x000fc60000000000 */
[----:B------:R-:W-:Y:S02]  /*e720*/  IABS R32, R53 ;  /* 0x0000003500207213 */ /* 0x000fe40000000000 */
[----:B-1----:R-:W-:Y:S01]  /*e730*/  IABS R23, R50 ;  /* 0x0000003200177213 */ /* 0x002fe20000000000 */
[C---:B------:R-:W-:Y:S02]  /*e740*/  VIADD R52, R68.reuse, 0xd ;  /* 0x0000000d44347836 */ /* 0x040fe40000000000 */
[----:B------:R-:W-:-:S03]  /*e750*/  VIADD R49, R68, 0x10 ;  /* 0x0000001044317836 */ /* 0x000fc60000000000 */
[----:B------:R-:W-:Y:S01]  /*e760*/  IABS R34, R52 ;  /* 0x0000003400227213 */ /* 0x000fe20000000000 */
[----:B------:R-:W-:Y:S01]  /*e770*/  VIADD R57, R68, 0x13 ;  /* 0x0000001344397836 */ /* 0x000fe20000000000 */
[----:B--2---:R0:W-:Y:S02]  /*e780*/  STL [R1+0xc], R8 ;  /* 0x00000c0801007387 */ /* 0x0041e40000100800 */
[----:B0-----:R-:W-:-:S04]  /*e790*/  IMAD.X R8, R29, 0x1, R4, P0 ;  /* 0x000000011d087824 */ /* 0x001fc800000e0604 */
[----:B------:R-:W-:-:S05]  /*e7a0*/  @!P3 IMAD.MOV.U32 R31, RZ, RZ, R8 ;  /* 0x000000ffff1fb224 */ /* 0x000fca00078e0008 */
[----:B------:R0:W2:Y:S01]  /*e7b0*/  @!P3 LDG.E.U8 R5, desc[UR20][R30.64] ;  /* 0x000000141e05b981 */ /* 0x0000a2000c1e1100 */
[----:B------:R-:W-:-:S04]  /*e7c0*/  IMAD.HI.U32 R29, R14, R23, RZ ;  /* 0x000000170e1d7227 */ /* 0x000fc800078e00ff */
[----:B0-----:R-:W-:-:S04]  /*e7d0*/  IMAD.HI.U32 R31, R14, R32, RZ ;  /* 0x000000200e1f7227 */ /* 0x001fc800078e00ff */
[----:B------:R-:W-:Y:S02]  /*e7e0*/  IMAD.MOV R31, RZ, RZ, -R31 ;  /* 0x000000ffff1f7224 */ /* 0x000fe400078e0a1f */
[----:B------:R-:W-:Y:S02]  /*e7f0*/  IMAD.MOV R29, RZ, RZ, -R29 ;  /* 0x000000ffff1d7224 */ /* 0x000fe400078e0a1d */
[C---:B------:R-:W-:Y:S01]  /*e800*/  IMAD R32, R11.reuse, R31, R32 ;  /* 0x0000001f0b207224 */ /* 0x040fe200078e0220 */
[----:B------:R-:W-:Y:S01]  /*e810*/  IABS R31, R49 ;  /* 0x00000031001f7213 */ /* 0x000fe20000000000 */
[----:B------:R-:W-:Y:S02]  /*e820*/  IMAD R23, R11, R29, R23 ;  /* 0x0000001d0b177224 */ /* 0x000fe400078e0217 */
[----:B------:R-:W-:-:S04]  /*e830*/  IMAD.HI.U32 R29, R14, R34, RZ ;  /* 0x000000220e1d7227 */ /* 0x000fc800078e00ff */
[----:B------:R-:W-:Y:S01]  /*e840*/  IMAD.HI.U32 R35, R14, R31, RZ ;  /* 0x0000001f0e237227 */ /* 0x000fe200078e00ff */
[----:B------:R-:W-:-:S03]  /*e850*/  IABS R40, R57 ;  /* 0x0000003900287213 */ /* 0x000fc60000000000 */
[----:B------:R-:W-:Y:S02]  /*e860*/  IMAD.MOV R29, RZ, RZ, -R29 ;  /* 0x000000ffff1d7224 */ /* 0x000fe400078e0a1d */
[----:B------:R-:W-:Y:S02]  /*e870*/  VIADD R58, R68, 0x12 ;  /* 0x00000012443a7836 */ /* 0x000fe40000000000 */
[----:B------:R-:W-:Y:S02]  /*e880*/  IMAD.MOV R35, RZ, RZ, -R35 ;  /* 0x000000ffff237224 */ /* 0x000fe400078e0a23 */
[C---:B------:R-:W-:Y:S01]  /*e890*/  IMAD R34, R11.reuse, R29, R34 ;  /* 0x0000001d0b227224 */ /* 0x040fe200078e0222 */
[----:B------:R-:W-:Y:S01]  /*e8a0*/  IABS R29, R58 ;  /* 0x0000003a001d7213 */ /* 0x000fe20000000000 */
[----:B------:R-:W-:Y:S02]  /*e8b0*/  IMAD R31, R11, R35, R31 ;  /* 0x000000230b1f7224 */ /* 0x000fe400078e021f */
[----:B------:R-:W-:-:S04]  /*e8c0*/  IMAD.HI.U32 R35, R14, R40, RZ ;  /* 0x000000280e237227 */ /* 0x000fc800078e00ff */
[----:B------:R-:W-:Y:S02]  /*e8d0*/  VIADD R59, R68, 0x15 ;  /* 0x00000015443b7836 */ /* 0x000fe40000000000 */
[----:B------:R-:W-:-:S04]  /*e8e0*/  IMAD.HI.U32 R37, R14, R29, RZ ;  /* 0x0000001d0e257227 */ /* 0x000fc800078e00ff */
[----:B------:R-:W-:Y:S02]  /*e8f0*/  IMAD.MOV R35, RZ, RZ, -R35 ;  /* 0x000000ffff237224 */ /* 0x000fe400078e0a23 */
[----:B------:R-:W-:Y:S01]  /*e900*/  VIADD R65, R68, 0x18 ;  /* 0x0000001844417836 */ /* 0x000fe20000000000 */
[----:B------:R-:W-:Y:S01]  /*e910*/  IABS R38, R59 ;  /* 0x0000003b00267213 */ /* 0x000fe20000000000 */
        /* <DEDUP_REMOVED lines=14> */
[----:B------:R-:W-:Y:S01]  /*ea00*/  IMAD.HI.U32 R43, R14, R44, RZ ;  /* 0x0000002c0e2b7227 */ /* 0x000fe200078e00ff */
[----:B------:R0:W-:Y:S03]  /*ea10*/  STS.U8 [R10+UR9+0x4300], R41 ;  /* 0x004300290a007988 */ /* 0x0001e60008000009 */
[----:B------:R-:W-:-:S02]  /*ea20*/  VIADD R64, R68, 0x19 ;  /* 0x0000001944407836 */ /* 0x000fc40000000000 */
[C---:B------:R-:W-:Y:S02]  /*ea30*/  VIADD R51, R68.reuse, 0xe ;  /* 0x0000000e44337836 */ /* 0x040fe40000000000 */
[----:B------:R-:W-:Y:S02]  /*ea40*/  IMAD.MOV R43, RZ, RZ, -R43 ;  /* 0x000000ffff2b7224 */ /* 0x000fe400078e0a2b */
[----:B------:R-:W-:Y:S02]  /*ea50*/  VIADD R61, R68, 0x1c ;  /* 0x0000001c443d7836 */ /* 0x000fe40000000000 */
[----:B0-----:R-:W-:Y:S01]  /*ea60*/  IMAD.HI.U32 R41, R14, R37, RZ ;  /* 0x000000250e297227 */ /* 0x001fe200078e00ff */
[----:B------:R0:W-:Y:S01]  /*ea70*/  STS.U8 [R10+UR9+0x300], R46 ;  /* 0x0003002e0a007988 */ /* 0x0001e20008000009 */
[----:B------:R-:W-:Y:S02]  /*ea80*/  IABS R33, R51 ;  /* 0x0000003300217213 */ /* 0x000fe40000000000 */
[----:B------:R-:W-:-:S02]  /*ea90*/  IMAD.MOV R41, RZ, RZ, -R41 ;  /* 0x000000ffff297224 */ /* 0x000fc400078e0a29 */
[C---:B------:R-:W-:Y:S01]  /*eaa0*/  IMAD R44, R11.reuse, R43, R44 ;  /* 0x0000002b0b2c7224 */ /* 0x040fe200078e022c */
[----:B------:R-:W-:Y:S02]  /*eab0*/  IABS R43, R61 ;  /* 0x0000003d002b7213 */ /* 0x000fe40000000000 */
[----:B0-----:R-:W-:Y:S01]  /*eac0*/  IABS R46, R64 ;  /* 0x00000040002e7213 */ /* 0x001fe20000000000 */
[----:B------:R-:W-:Y:S02]  /*ead0*/  IMAD R37, R11, R41, R37 ;  /* 0x000000290b257224 */ /* 0x000fe400078e0225 */
[----:B------:R-:W-:-:S04]  /*eae0*/  IMAD.HI.U32 R30, R14, R33, RZ ;  /* 0x000000210e1e7227 */ /* 0x000fc800078e00ff */
[----:B------:R-:W-:-:S04]  /*eaf0*/  IMAD.HI.U32 R41, R14, R46, RZ ;  /* 0x0000002e0e297227 */ /* 0x000fc800078e00ff */
[----:B------:R-:W-:-:S04]  /*eb00*/  IMAD.HI.U32 R47, R14, R43, RZ ;  /* 0x0000002b0e2f7227 */ /* 0x000fc800078e00ff */
[----:B------:R-:W-:Y:S02]  /*eb10*/  IMAD.MOV R41, RZ, RZ, -R41 ;  /* 0x000000ffff297224 */ /* 0x000fe400078e0a29 */
[C---:B------:R-:W-:Y:S02]  /*eb20*/  VIADD R69, R68.reuse, 0x1e ;  /* 0x0000001e44457836 */ /* 0x040fe40000000000 */
[----:B------:R-:W-:Y:S02]  /*eb30*/  IMAD.MOV R30, RZ, RZ, -R30 ;  /* 0x000000ffff1e7224 */ /* 0x000fe400078e0a1e */
[----:B------:R-:W-:Y:S02]  /*eb40*/  VIADD R55, R68, 0x11 ;  /* 0x0000001144377836 */ /* 0x000fe40000000000 */
[----:B------:R-:W-:Y:S02]  /*eb50*/  IMAD.MOV R47, RZ, RZ, -R47 ;  /* 0x000000ffff2f7224 */ /* 0x000fe400078e0a2f */
[C---:B------:R-:W-:Y:S01]  /*eb60*/  IMAD R46, R11.reuse, R41, R46 ;  /* 0x000000290b2e7224 */ /* 0x040fe200078e022e */
[----:B------:R-:W-:Y:S01]  /*eb70*/  IABS R41, R69 ;  /* 0x0000004500297213 */ /* 0x000fe20000000000 */
[C---:B------:R-:W-:Y:S01]  /*eb80*/  IMAD R33, R11.reuse, R30, R33 ;  /* 0x0000001e0b217224 */ /* 0x040fe200078e0221 */
[----:B------:R-:W-:Y:S01]  /*eb90*/  IABS R30, R55 ;  /* 0x00000037001e7213 */ /* 0x000fe20000000000 */
[----:B------:R-:W-:-:S02]  /*eba0*/  IMAD R43, R11, R47, R43 ;  /* 0x0000002f0b2b7224 */ /* 0x000fc400078e022b */
[----:B------:R-:W-:Y:S02]  /*ebb0*/  VIADD R47, R6, 0xffffffd9 ;  /* 0xffffffd9062f7836 */ /* 0x000fe40000000000 */
[----:B------:R-:W-:-:S03]  /*ebc0*/  IMAD.HI.U32 R60, R14, R41, RZ ;  /* 0x000000290e3c7227 */ /* 0x000fc600078e00ff */
[----:B------:R-:W-:Y:S01]  /*ebd0*/  ISETP.GE.U32.AND P3, PT, R47, 0x7fffff5a, PT ;  /* 0x7fffff5a2f00780c */ /* 0x000fe20003f66070 */
[----:B------:R-:W-:Y:S02]  /*ebe0*/  VIADD R56, R68, 0x14 ;  /* 0x0000001444387836 */ /* 0x000fe40000000000 */
[----:B------:R-:W-:-:S04]  /*ebf0*/  IMAD.HI.U32 R36, R14, R30, RZ ;  /* 0x0000001e0e247227 */ /* 0x000fc800078e00ff */
[----:B------:R-:W-:Y:S02]  /*ec00*/  IMAD.MOV R60, RZ, RZ, -R60 ;  /* 0x000000ffff3c7224 */ /* 0x000fe400078e0a3c */
[----:B------:R-:W-:Y:S01]  /*ec10*/  IMAD R70, R12, 0x26, RZ ;  /* 0x000000260c467824 */ /* 0x000fe200078e02ff */
[----:B------:R-:W-:Y:S01]  /*ec20*/  IABS R39, R56 ;  /* 0x0000003800277213 */ /* 0x000fe20000000000 */
[----:B------:R-:W-:Y:S01]  /*ec30*/  IMAD.MOV R36, RZ, RZ, -R36 ;  /* 0x000000ffff247224 */ /* 0x000fe200078e0a24 */
[----:B------:R0:W-:Y:S01]  /*ec40*/  STL [R1+0x62c], R8 ;  /* 0x00062c0801007387 */ /* 0x0001e20000100800 */
[C---:B------:R-:W-:Y:S01]  /*ec50*/  IMAD R41, R11.reuse, R60, R41 ;  /* 0x0000003c0b297224 */ /* 0x040fe200078e0229 */
[----:B------:R-:W-:Y:S01]  /*ec60*/  SHF.R.S32.HI R60, RZ, 0x1f, R70 ;  /* 0x0000001fff3c7819 */ /* 0x000fe20000011446 */
[----:B------:R-:W-:Y:S01]  /*ec70*/  IMAD R30, R11, R36, R30 ;  /* 0x000000240b1e7224 */ /* 0x000fe200078e021e */
[----:B------:R-:W-:Y:S01]  /*ec80*/  IADD3 R7, P0, PT, R70, R0, RZ ;  /* 0x0000000046077210 */ /* 0x000fe20007f1e0ff */
[----:B------:R-:W-:-:S04]  /*ec90*/  IMAD.HI.U32 R36, R14, R39, RZ ;  /* 0x000000270e247227 */ /* 0x000fc800078e00ff */
[----:B------:R-:W-:Y:S02]  /*eca0*/  IMAD.MOV R36, RZ, RZ, -R36 ;  /* 0x000000ffff247224 */ /* 0x000fe400078e0a24 */
[----:B0-----:R-:W-:Y:S02]  /*ecb0*/  IMAD.X R8, R60, 0x1, R2, P0 ;  /* 0x000000013c087824 */ /* 0x001fe400000e0602 */
[C---:B------:R-:W-:Y:S02]  /*ecc0*/  VIADD R62, R68.reuse, 0x17 ;  /* 0x00000017443e7836 */ /* 0x040fe40000000000 */
[----:B------:R-:W-:Y:S02]  /*ecd0*/  @!P3 IMAD.MOV.U32 R92, RZ, RZ, R7 ;  /* 0x000000ffff5cb224 */ /* 0x000fe400078e0007 */
[----:B------:R-:W-:Y:S01]  /*ece0*/  IMAD R39, R11, R36, R39 ;  /* 0x000000240b277224 */ /* 0x000fe200078e0227 */
[----:B------:R-:W-:Y:S01]  /*ecf0*/  IABS R36, R62 ;  /* 0x0000003e00247213 */ /* 0x000fe20000000000 */
[----:B------:R-:W-:-:S04]  /*ed00*/  VIADD R63, R68, 0x1a ;  /* 0x0000001a443f7836 */ /* 0x000fc80000000000 */
[----:B------:R-:W-:Y:S01]  /*ed10*/  IMAD.HI.U32 R42, R14, R36, RZ ;  /* 0x000000240e2a7227 */ /* 0x000fe200078e00ff */
[----:B------:R-:W-:-:S03]  /*ed20*/  IABS R45, R63 ;  /* 0x0000003f002d7213 */ /* 0x000fc60000000000 */
[----:B------:R-:W-:-:S04]  /*ed30*/  IMAD.MOV R42, RZ, RZ, -R42 ;  /* 0x000000ffff2a7224 */ /* 0x000fc800078e0a2a */
[----:B------:R-:W-:Y:S02]  /*ed40*/  IMAD R36, R11, R42, R36 ;  /* 0x0000002a0b247224 */ /* 0x000fe400078e0224 */
[----:B------:R-:W-:-:S04]  /*ed50*/  IMAD.HI.U32 R42, R14, R45, RZ ;  /* 0x0000002d0e2a7227 */ /* 0x000fc800078e00ff */
[----:B------:R-:W-:Y:S02]  /*ed60*/  IMAD.MOV R42, RZ, RZ, -R42 ;  /* 0x000000ffff2a7224 */ /* 0x000fe400078e0a2a */
[----:B------:R-:W-:Y:S02]  /*ed70*/  VIADD R67, R68, 0x1d ;  /* 0x0000001d44437836 */ /* 0x000fe40000000000 */
[----:B------:R-:W-:-:S03]  /*ed80*/  IMAD R45, R11, R42, R45 ;  /* 0x0000002a0b2d7224 */ /* 0x000fc600078e022d */
[----:B------:R-:W-:-:S05]  /*ed90*/  IABS R42, R67 ;  /* 0x00000043002a7213 */ /* 0x000fca0000000000 */
[----:B------:R-:W-:-:S04]  /*eda0*/  IMAD.HI.U32 R48, R14, R42, RZ ;  /* 0x0000002a0e307227 */ /* 0x000fc800078e00ff */
[----:B------:R-:W-:-:S04]  /*edb0*/  IMAD.MOV R48, RZ, RZ, -R48 ;  /* 0x000000ffff307224 */ /* 0x000fc800078e0a30 */
[----:B------:R-:W-:Y:S02]  /*edc0*/  IMAD R42, R11, R48, R42 ;  /* 0x000000300b2a7224 */ /* 0x000fe400078e022a */
[----:B------:R-:W-:-:S05]  /*edd0*/  VIADD R48, R68, 0x1f ;  /* 0x0000001f44307836 */ /* 0x000fca0000000000 */
[----:B------:R-:W-:-:S05]  /*ede0*/  IABS R47, R48 ;  /* 0x00000030002f7213 */ /* 0x000fca0000000000 */
[----:B------:R-:W-:Y:S01]  /*edf0*/  IMAD.HI.U32 R14, R14, R47, RZ ;  /* 0x0000002f0e0e7227 */ /* 0x000fe200078e00ff */
[----:B------:R-:W-:-:S03]  /*ee00*/  PRMT R71, RZ, 0x7610, R71 ;  /* 0x00007610ff477816 */ /* 0x000fc60000000047 */
[----:B------:R-:W-:Y:S02]  /*ee10*/  IMAD.MOV R14, RZ, RZ, -R14 ;  /* 0x000000ffff0e7224 */ /* 0x000fe400078e0a0e */
[----:B------:R-:W-:Y:S02]  /*ee20*/  @!P3 IMAD.MOV.U32 R93, RZ, RZ, R8 ;  /* 0x000000ffff5db224 */ /* 0x000fe400078e0008 */
[----:B------:R-:W-:-:S03]  /*ee30*/  IMAD R14, R11, R14, R47 ;  /* 0x0000000e0b0e7224 */ /* 0x000fc600078e022f */
[----:B------:R0:W3:Y:S04]  /*ee40*/  @!P3 LDG.E.U8 R71, desc[UR20][R92.64] ;  /* 0x000000145c47b981 */ /* 0x0000e8000c1e1100 */
[----:B--2---:R1:W-:Y:S04]  /*ee50*/  STL [R1+0xc44], R5 ;  /* 0x000c440501007387 */ /* 0x0043e80000100800 */
[----:B------:R2:W-:Y:S01]  /*ee60*/  STL [R1+0x540], R7 ;  /* 0x0005400701007387 */ /* 0x0005e20000100800 */
[----:B-1----:R-:W-:-:S03]  /*ee70*/  IADD3 R5, P4, PT, R70, R3, RZ ;  /* 0x0000000346057210 */ /* 0x002fc60007f9e0ff */
[----:B------:R-:W-:Y:S02]  /*ee80*/  STL [R1+0x448], R8 ;  /* 0x0004480801007387 */ /* 0x000fe40000100800 */
[----:B--2---:R-:W-:Y:S02]  /*ee90*/  IMAD.X R7, R60, 0x1, R4, P4 ;  /* 0x000000013c077824 */ /* 0x004fe400020e0604 */
[----:B------:R-:W-:Y:S04]  /*eea0*/  STL [R1+0x548], R5 ;  /* 0x0005480501007387 */ /* 0x000fe80000100800 */
[----:B------:R-:W-:Y:S04]  /*eeb0*/  STL [R1+0x544], R7 ;  /* 0x0005440701007387 */ /* 0x000fe80000100800 */
[----:B------:R-:W2:Y:S04]  /*eec0*/  LDL.LU R76, [R1+0x124] ;  /* 0x00012400014c7983 */ /* 0x000ea80000300800 */
[----:B------:R-:W3:Y:S04]  /*eed0*/  LDL.LU R77, [R1+0x12c] ;  /* 0x00012c00014d7983 */ /* 0x000ee80000300800 */
[----:B------:R-:W4:Y:S04]  /*eee0*/  LDL.LU R90, [R1+0xfc] ;  /* 0x0000fc00015a7983 */ /* 0x000f280000300800 */
[----:B------:R-:W4:Y:S01]  /*eef0*/  LDL.LU R91, [R1+0x118] ;  /* 0x00011800015b7983 */ /* 0x000f220000300800 */
[----:B------:R-:W-:Y:S01]  /*ef00*/  PRMT R70, RZ, 0x7610, R70 ;  /* 0x00007610ff467816 */ /* 0x000fe20000000046 */
[----:B0-----:R-:W-:Y:S01]  /*ef10*/  @!P3 IMAD.MOV.U32 R92, RZ, RZ, R5 ;  /* 0x000000ffff5cb224 */ /* 0x001fe200078e0005 */
[C---:B------:R-:W-:Y:S01]  /*ef20*/  ISETP.GT.U32.AND P4, PT, R11.reuse, R14, PT ;  /* 0x0000000e0b00720c */ /* 0x040fe20003f84070 */
[----:B------:R-:W-:Y:S01]  /*ef30*/  @!P3 IMAD.MOV.U32 R93, RZ, RZ, R7 ;  /* 0x000000ffff5db224 */ /* 0x000fe200078e0007 */
[----:B------:R-:W-:-:S02]  /*ef40*/  ISETP.GT.U32.AND P0, PT, R11, R15, PT ;  /* 0x0000000f0b00720c */ /* 0x000fc40003f04070 */
[C---:B------:R-:W-:Y:S02]  /*ef50*/  ISETP.GT.U32.AND P5, PT, R11.reuse, R22, PT ;  /* 0x000000160b00720c */ /* 0x040fe40003fa4070 */
[----:B------:R0:W4:Y:S01]  /*ef60*/  @!P3 LDG.E.U8 R70, desc[UR20][R92.64] ;  /* 0x000000145c46b981 */ /* 0x000122000c1e1100 */
[----:B------:R-:W-:-:S06]  /*ef70*/  ISETP.GT.U32.AND P3, PT, R11, R21, PT ;  /* 0x000000150b00720c */ /* 0x000fcc0003f64070 */
[--C-:B------:R-:W-:Y:S01]  /*ef80*/  @!P4 IMAD.IADD R14, R14, 0x1, -R11.reuse ;  /* 0x000000010e0ec824 */ /* 0x100fe200078e0a0b */
[----:B------:R-:W-:Y:S01]  /*ef90*/  ISETP.GT.U32.AND P4, PT, R11, R19, PT ;  /* 0x000000130b00720c */ /* 0x000fe20003f84070 */
[--C-:B------:R-:W-:Y:S01]  /*efa0*/  @!P0 IMAD.IADD R15, R15, 0x1, -R11.reuse ;  /* 0x000000010f0f8824 */ /* 0x100fe200078e0a0b */
[C---:B------:R-:W-:Y:S01]  /*efb0*/  ISETP.GT.U32.AND P0, PT, R11.reuse, R20, PT ;  /* 0x000000140b00720c */ /* 0x040fe20003f04070 */
[--C-:B------:R-:W-:Y:S01]  /*efc0*/  @!P5 IMAD.IADD R22, R22, 0x1, -R11.reuse ;  /* 0x000000011616d824 */ /* 0x100fe200078e0a0b */
[----:B------:R-:W-:Y:S02]  /*efd0*/  ISETP.GT.U32.AND P5, PT, R11, R18, PT ;  /* 0x000000120b00720c */ /* 0x000fe40003fa4070 */
[----:B------:R-:W-:Y:S01]  /*efe0*/  @!P3 IMAD.IADD R21, R21, 0x1, -R11 ;  /* 0x000000011515b824 */ /* 0x000fe200078e0a0b */
[----:B------:R-:W-:-:S06]  /*eff0*/  ISETP.GT.U32.AND P3, PT, R11, R16, PT ;  /* 0x000000100b00720c */ /* 0x000fcc0003f64070 */
[--C-:B------:R-:W-:Y:S01]  /*f000*/  @!P4 IMAD.IADD R19, R19, 0x1, -R11.reuse ;  /* 0x000000011313c824 */ /* 0x100fe200078e0a0b */
[C---:B------:R-:W-:Y:S01]  /*f010*/  ISETP.GT.U32.AND P4, PT, R11.reuse, R27, PT ;  /* 0x0000001b0b00720c */ /* 0x040fe20003f84070 */
[--C-:B------:R-:W-:Y:S01]  /*f020*/  @!P0 IMAD.IADD R20, R20, 0x1, -R11.reuse ;  /* 0x0000000114148824 */ /* 0x100fe200078e0a0b */
[C---:B------:R-:W-:Y:S01]  /*f030*/  ISETP.GT.U32.AND P0, PT, R11.reuse, R28, PT ;  /* 0x0000001c0b00720c */ /* 0x040fe20003f04070 */
[--C-:B------:R-:W-:Y:S01]  /*f040*/  @!P5 IMAD.IADD R18, R18, 0x1, -R11.reuse ;  /* 0x000000011212d824 */ /* 0x100fe200078e0a0b */
[C---:B------:R-:W-:Y:S02]  /*f050*/  ISETP.GT.U32.AND P5, PT, R11.reuse, R26, PT ;  /* 0x0000001a0b00720c */ /* 0x040fe40003fa4070 */
[----:B------:R-:W-:Y:S01]  /*f060*/  @!P3 IMAD.IADD R16, R16, 0x1, -R11 ;  /* 0x000000011010b824 */ /* 0x000fe200078e0a0b */
[----:B------:R-:W-:-:S06]  /*f070*/  ISETP.GT.U32.AND P3, PT, R11, R25, PT ;  /* 0x000000190b00720c */ /* 0x000fcc0003f64070 */
[--C-:B------:R-:W-:Y:S01]  /*f080*/  @!P4 IMAD.IADD R27, R27, 0x1, -R11.reuse ;  /* 0x000000011b1bc824 */ /* 0x100fe200078e0a0b */
[C---:B------:R-:W-:Y:S01]  /*f090*/  ISETP.GT.U32.AND P4, PT, R11.reuse, R23, PT ;  /* 0x000000170b00720c */ /* 0x040fe20003f84070 */
        /* <DEDUP_REMOVED lines=103> */
[----:B------:R-:W-:Y:S01]  /*f710*/  ISETP.GE.AND P4, PT, R48, RZ, PT ;  /* 0x000000ff3000720c */ /* 0x000fe20003f86270 */
[--C-:B------:R-:W-:Y:S02]  /*f720*/  @!P0 IMAD.IADD R44, R44, 0x1, -R11.reuse ;  /* 0x000000012c2c8824 */ /* 0x100fe400078e0a0b */
[----:B------:R-:W-:-:S03]  /*f730*/  @!P5 IMAD.IADD R42, R42, 0x1, -R11 ;  /* 0x000000012a2ad824 */ /* 0x000fc600078e0a0b */
[----:B------:R-:W-:Y:S02]  /*f740*/  @!P3 IMAD.IADD R41, R41, 0x1, -R11 ;  /* 0x000000012929b824 */ /* 0x000fe400078e0a0b */
[----:B------:R-:W-:Y:S02]  /*f750*/  VIADD R11, R6, 0xffffffe0 ;  /* 0xffffffe0060b7836 */ /* 0x000fe40000000000 */
[----:B------:R-:W-:-:S03]  /*f760*/  IMAD R47, R12, 0x1f, RZ ;  /* 0x0000001f0c2f7824 */ /* 0x000fc600078e02ff */
[----:B------:R-:W-:Y:S01]  /*f770*/  ISETP.GE.U32.AND P6, PT, R11, 0x7fffff61, PT ;  /* 0x7fffff610b00780c */ /* 0x000fe20003fc6070 */
[----:B------:R-:W-:Y:S01]  /*f780*/  @!P4 IMAD.MOV R14, RZ, RZ, -R14 ;  /* 0x000000ffff0ec224 */ /* 0x000fe200078e0a0e */
[----:B------:R-:W-:Y:S02]  /*f790*/  SHF.R.S32.HI R11, RZ, 0x1f, R47 ;  /* 0x0000001fff0b7819 */ /* 0x000fe4000001142f */
[----:B------:R-:W-:Y:S02]  /*f7a0*/  IADD3 R48, P4, PT, R47, R0, RZ ;  /* 0x000000002f307210 */ /* 0x000fe40007f9e0ff */
[----:B------:R-:W-:Y:S01]  /*f7b0*/  ISETP.GE.AND P0, PT, R68, RZ, PT ;  /* 0x000000ff4400720c */ /* 0x000fe20003f06270 */
[----:B------:R1:W-:Y:S04]  /*f7c0*/  STL [R1+0xc04], R68 ;  /* 0x000c044401007387 */ /* 0x0003e80000100800 */
[----:B-1----:R-:W4:Y:S04]  /*f7d0*/  LDL.LU R68, [R1+0x128] ;  /* 0x0001280001447983 */ /* 0x002f280000300800 */
[----:B------:R-:W4:Y:S04]  /*f7e0*/  LDL.LU R5, [R1+0x108] ;  /* 0x0001080001057983 */ /* 0x000f280000300800 */
[----:B------:R-:W4:Y:S04]  /*f7f0*/  LDL.LU R7, [R1+0x104] ;  /* 0x0001040001077983 */ /* 0x000f280000300800 */
[----:B------:R-:W4:Y:S04]  /*f800*/  LDL.LU R9, [R1+0x110] ;  /* 0x0001100001097983 */ /* 0x000f280000300800 */
[----:B------:R-:W4:Y:S04]  /*f810*/  LDL.LU R8, [R1+0xec] ;  /* 0x0000ec0001087983 */ /* 0x000f280000300800 */
[----:B------:R-:W-:Y:S01]  /*f820*/  STL [R1+0x43c], R48 ;  /* 0x00043c3001007387 */ /* 0x000fe20000100800 */
[----:B------:R-:W-:Y:S01]  /*f830*/  @!P0 IMAD.MOV R15, RZ, RZ, -R15 ;  /* 0x000000ffff0f8224 */ /* 0x000fe200078e0a0f */
[----:B--2---:R-:W-:Y:S01]  /*f840*/  ISETP.GE.AND P5, PT, R76, RZ, PT ;  /* 0x000000ff4c00720c */ /* 0x004fe20003fa6270 */
[----:B------:R-:W-:Y:S01]  /*f850*/  IMAD.X R76, R11, 0x1, R2, P4 ;  /* 0x000000010b4c7824 */ /* 0x000fe200020e0602 */
[----:B------:R-:W-:-:S02]  /*f860*/  IADD3 R47, P4, PT, R47, R3, RZ ;  /* 0x000000032f2f7210 */ /* 0x000fc40007f9e0ff */
[----:B---3--:R-:W-:Y:S01]  /*f870*/  ISETP.GE.AND P3, PT, R77, RZ, PT ;  /* 0x000000ff4d00720c */ /* 0x008fe20003f66270 */
[----:B------:R-:W-:Y:S01]  /*f880*/  @!P6 IMAD.MOV.U32 R77, RZ, RZ, R76 ;  /* 0x000000ffff4de224 */ /* 0x000fe200078e004c */
[----:B------:R1:W-:Y:S01]  /*f890*/  STL [R1+0x438], R76 ;  /* 0x0004384c01007387 */ /* 0x0003e20000100800 */
[----:B----4-:R-:W-:Y:S01]  /*f8a0*/  ISETP.GE.AND P0, PT, R90, RZ, PT ;  /* 0x000000ff5a00720c */ /* 0x010fe20003f06270 */
[----:B------:R-:W-:Y:S02]  /*f8b0*/  @!P6 IMAD.MOV.U32 R90, RZ, RZ, R47 ;  /* 0x000000ffff5ae224 */ /* 0x000fe400078e002f */
[----:B-1----:R-:W-:Y:S02]  /*f8c0*/  @!P6 IMAD.MOV.U32 R76, RZ, RZ, R48 ;  /* 0x000000ffff4ce224 */ /* 0x002fe400078e0030 */
[----:B------:R-:W-:Y:S01]  /*f8d0*/  IMAD.X R48, R11, 0x1, R4, P4 ;  /* 0x000000010b307824 */ /* 0x000fe200020e0604 */
[----:B------:R-:W-:Y:S02]  /*f8e0*/  ISETP.GE.AND P4, PT, R91, RZ, PT ;  /* 0x000000ff5b00720c */ /* 0x000fe40003f86270 */
[----:B------:R-:W-:Y:S01]  /*f8f0*/  PRMT R11, RZ, 0x7610, R11 ;  /* 0x00007610ff0b7816 */ /* 0x000fe2000000000b */
[----:B------:R-:W-:-:S05]  /*f900*/  @!P6 IMAD.MOV.U32 R91, RZ, RZ, R48 ;  /* 0x000000ffff5be224 */ /* 0x000fca00078e0030 */
[----:B------:R-:W2:Y:S01]  /*f910*/  @!P6 LDG.E.U8 R11, desc[UR20][R90.64] ;  /* 0x000000145a0be981 */ /* 0x000ea2000c1e1100 */
[----:B0-----:R-:W-:Y:S01]  /*f920*/  PRMT R93, RZ, 0x7610, R93 ;  /* 0x00007610ff5d7816 */ /* 0x001fe2000000005d */
[----:B------:R-:W-:-:S05]  /*f930*/  @!P2 IMAD.MOV R22, RZ, RZ, -R22 ;  /* 0x000000ffff16a224 */ /* 0x000fca00078e0a16 */
[----:B------:R-:W3:Y:S04]  /*f940*/  @!P6 LDG.E.U8 R93, desc[UR20][R76.64] ;  /* 0x000000144c5de981 */ /* 0x000ee8000c1e1100 */
[----:B------:R-:W4:Y:S04]  /*f950*/  LDL.LU.64 R76, [R1+0xc58] ;  /* 0x000c5800014c7983 */ /* 0x000f280000300a00 */
[----:B------:R0:W-:Y:S04]  /*f960*/  STL [R1+0x444], R47 ;  /* 0x0004442f01007387 */ /* 0x0001e80000100800 */
[----:B------:R-:W-:Y:S04]  /*f970*/  STL [R1+0x440], R48 ;  /* 0x0004403001007387 */ /* 0x000fe80000100800 */
[----:B------:R-:W3:Y:S01]  /*f980*/  LDL.LU.64 R90, [R1+0xc50] ;  /* 0x000c5000015a7983 */ /* 0x000ee20000300a00 */
[----:B0-----:R-:W-:-:S02]  /*f990*/  IMAD R47, R12, 0x17, RZ ;  /* 0x000000170c2f7824 */ /* 0x001fc400078e02ff */
[----:B------:R-:W-:Y:S02]  /*f9a0*/  @!P5 IMAD.MOV R21, RZ, RZ, -R21 ;  /* 0x000000ffff15d224 */ /* 0x000fe400078e0a15 */
[----:B------:R-:W-:Y:S02]  /*f9b0*/  @!P3 IMAD.MOV R20, RZ, RZ, -R20 ;  /* 0x000000ffff14b224 */ /* 0x000fe400078e0a14 */
[----:B------:R-:W-:Y:S01]  /*f9c0*/  @!P4 IMAD.MOV R18, RZ, RZ, -R18 ;  /* 0x000000ffff12c224 */ /* 0x000fe200078e0a12 */
[----:B------:R-:W-:Y:S01]  /*f9d0*/  PRMT R60, RZ, 0x7610, R60 ;  /* 0x00007610ff3c7816 */ /* 0x000fe2000000003c */
[----:B------:R-:W-:Y:S01]  /*f9e0*/  @!P0 IMAD.MOV R19, RZ, RZ, -R19 ;  /* 0x000000ffff138224 */ /* 0x000fe200078e0a13 */
[----:B------:R-:W-:Y:S02]  /*f9f0*/  PRMT R92, RZ, 0x7610, R92 ;  /* 0x00007610ff5c7816 */ /* 0x000fe4000000005c */
[----:B------:R-:W-:Y:S02]  /*fa00*/  ISETP.GE.AND P2, PT, R68, RZ, PT ;  /* 0x000000ff4400720c */ /* 0x000fe40003f46270 */
[----:B------:R-:W-:-:S02]  /*fa10*/  ISETP.GE.AND P5, PT, R5, RZ, PT ;  /* 0x000000ff0500720c */ /* 0x000fc40003fa6270 */
[----:B------:R-:W-:-:S09]  /*fa20*/  ISETP.GE.AND P3, PT, R7, RZ, PT ;  /* 0x000000ff0700720c */ /* 0x000fd20003f66270 */
[----:B------:R-:W-:Y:S01]  /*fa30*/  @!P2 IMAD.MOV R16, RZ, RZ, -R16 ;  /* 0x000000ffff10a224 */ /* 0x000fe200078e0a10 */
[----:B------:R-:W-:Y:S02]  /*fa40*/  IADD3 R5, P2, PT, R47, R0, RZ ;  /* 0x000000002f057210 */ /* 0x000fe40007f5e0ff */
[----:B------:R-:W-:Y:S02]  /*fa50*/  ISETP.GE.AND P4, PT, R8, RZ, PT ;  /* 0x000000ff0800720c */ /* 0x000fe40003f86270 */
[----:B------:R-:W-:Y:S01]  /*fa60*/  ISETP.GE.AND P0, PT, R9, RZ, PT ;  /* 0x000000ff0900720c */ /* 0x000fe20003f06270 */
[----:B------:R-:W-:Y:S01]  /*fa70*/  @!P5 IMAD.MOV R28, RZ, RZ, -R28 ;  /* 0x000000ffff1cd224 */ /* 0x000fe200078e0a1c */
[----:B------:R-:W-:Y:S01]  /*fa80*/  ISETP.GE.AND P5, PT, R50, RZ, PT ;  /* 0x000000ff3200720c */ /* 0x000fe20003fa6270 */
[----:B--2---:R0:W-:Y:S02]  /*fa90*/  STL [R1], R11 ;  /* 0x0000000b01007387 */ /* 0x0041e40000100800 */
[----:B0-----:R-:W-:-:S05]  /*faa0*/  VIADD R11, R6, 0xffffffe8 ;  /* 0xffffffe8060b7836 */ /* 0x001fca0000000000 */
[----:B------:R-:W-:Y:S02]  /*fab0*/  ISETP.GE.U32.AND P6, PT, R11, 0x7fffff69, PT ;  /* 0x7fffff690b00780c */ /* 0x000fe40003fc6070 */
[----:B------:R-:W-:Y:S01]  /*fac0*/  SHF.R.S32.HI R11, RZ, 0x1f, R47 ;  /* 0x0000001fff0b7819 */ /* 0x000fe2000001142f */
[----:B------:R0:W-:Y:S04]  /*fad0*/  STL [R1+0x42c], R5 ;  /* 0x00042c0501007387 */ /* 0x0001e80000100800 */
[----:B------:R-:W-:-:S06]  /*fae0*/  IMAD.X R7, R11, 0x1, R2, P2 ;  /* 0x000000010b077824 */ /* 0x000fcc00010e0602 */
[----:B------:R-:W-:Y:S01]  /*faf0*/  @!P6 IMAD.MOV.U32 R8, RZ, RZ, R5 ;  /* 0x000000ffff08e224 */ /* 0x000fe200078e0005 */
[----:B0-----:R-:W-:Y:S01]  /*fb00*/  IADD3 R5, P2, PT, R47, R3, RZ ;  /* 0x000000032f057210 */ /* 0x001fe20007f5e0ff */
[----:B------:R-:W-:Y:S01]  /*fb10*/  @!P6 IMAD.MOV.U32 R9, RZ, RZ, R7 ;  /* 0x000000ffff09e224 */ /* 0x000fe200078e0007 */
[----:B------:R0:W-:Y:S04]  /*fb20*/  STL [R1+0x428], R7 ;  /* 0x0004280701007387 */ /* 0x0001e80000100800 */
[----:B------:R1:W2:Y:S01]  /*fb30*/  @!P6 LDG.E.U8 R60, desc[UR20][R8.64] ;  /* 0x00000014083ce981 */ /* 0x0002a2000c1e1100 */
[----:B0-----:R-:W-:Y:S02]  /*fb40*/  IMAD.X R7, R11, 0x1, R4, P2 ;  /* 0x000000010b077824 */ /* 0x001fe400010e0604 */
[----:B------:R-:W-:-:S02]  /*fb50*/  VIADD R11, R6, 0xfffffff0 ;  /* 0xfffffff0060b7836 */ /* 0x000fc40000000000 */
[----:B-1----:R-:W-:Y:S02]  /*fb60*/  @!P6 IMAD.MOV.U32 R8, RZ, RZ, R5 ;  /* 0x000000ffff08e224 */ /* 0x002fe400078e0005 */
[----:B------:R-:W-:Y:S01]  /*fb70*/  @!P6 IMAD.MOV.U32 R9, RZ, RZ, R7 ;  /* 0x000000ffff09e224 */ /* 0x000fe200078e0007 */
[----:B------:R-:W-:Y:S01]  /*fb80*/  ISETP.GE.AND P2, PT, R17, RZ, PT ;  /* 0x000000ff1100720c */ /* 0x000fe20003f46270 */
[----:B------:R-:W-:Y:S01]  /*fb90*/  IMAD R47, R12, 0xf, RZ ;  /* 0x0000000f0c2f7824 */ /* 0x000fe200078e02ff */
[----:B------:R-:W2:Y:S04]  /*fba0*/  LDL.LU R17, [R1+0xc4c] ;  /* 0x000c4c0001117983 */ /* 0x000ea80000300800 */
[----:B------:R-:W2:Y:S01]  /*fbb0*/  @!P6 LDG.E.U8 R92, desc[UR20][R8.64] ;  /* 0x00000014085ce981 */ /* 0x000ea2000c1e1100 */
[----:B------:R-:W-:Y:S01]  /*fbc0*/  ISETP.GE.U32.AND P6, PT, R11, 0x7fffff71, PT ;  /* 0x7fffff710b00780c */ /* 0x000fe20003fc6070 */
[----:B------:R-:W-:Y:S01]  /*fbd0*/  @!P5 IMAD.MOV R23, RZ, RZ, -R23 ;  /* 0x000000ffff17d224 */ /* 0x000fe200078e0a17 */
[----:B------:R-:W-:Y:S01]  /*fbe0*/  SHF.R.S32.HI R11, RZ, 0x1f, R47 ;  /* 0x0000001fff0b7819 */ /* 0x000fe2000001142f */
[----:B------:R0:W-:Y:S01]  /*fbf0*/  STL [R1+0x434], R5 ;  /* 0x0004340501007387 */ /* 0x0001e20000100800 */
[----:B------:R-:W-:Y:S01]  /*fc00*/  @!P3 IMAD.MOV R27, RZ, RZ, -R27 ;  /* 0x000000ffff1bb224 */ /* 0x000fe200078e0a1b */
[----:B------:R-:W-:-:S02]  /*fc10*/  ISETP.GE.AND P3, PT, R52, RZ, PT ;  /* 0x000000ff3400720c */ /* 0x000fc40003f66270 */
[----:B------:R1:W-:Y:S01]  /*fc20*/  STL [R1+0x430], R7 ;  /* 0x0004300701007387 */ /* 0x0003e20000100800 */
[----:B0-----:R-:W-:Y:S01]  /*fc30*/  IADD3 R5, P5, PT, R47, R0, RZ ;  /* 0x000000002f057210 */ /* 0x001fe20007fbe0ff */
[----:B------:R-:W-:Y:S01]  /*fc40*/  @!P2 IMAD.MOV R24, RZ, RZ, -R24 ;  /* 0x000000ffff18a224 */ /* 0x000fe200078e0a18 */
[----:B------:R-:W-:-:S03]  /*fc50*/  ISETP.GE.AND P2, PT, R49, RZ, PT ;  /* 0x000000ff3100720c */ /* 0x000fc60003f46270 */
[----:B-1----:R-:W-:Y:S01]  /*fc60*/  IMAD.X R7, R11, 0x1, R2, P5 ;  /* 0x000000010b077824 */ /* 0x002fe200028e0602 */
[----:B------:R0:W-:Y:S01]  /*fc70*/  STL [R1+0x398], R5 ;  /* 0x0003980501007387 */ /* 0x0001e20000100800 */
[----:B------:R-:W-:Y:S01]  /*fc80*/  @!P6 IMAD.MOV.U32 R48, RZ, RZ, R5 ;  /* 0x000000ffff30e224 */ /* 0x000fe200078e0005 */
[----:B------:R-:W-:Y:S01]  /*fc90*/  PRMT R50, RZ, 0x7610, R50 ;  /* 0x00007610ff327816 */ /* 0x000fe20000000032 */
[----:B------:R-:W-:Y:S01]  /*fca0*/  @!P6 IMAD.MOV.U32 R49, RZ, RZ, R7 ;  /* 0x000000ffff31e224 */ /* 0x000fe200078e0007 */
[----:B------:R1:W-:Y:S01]  /*fcb0*/  STL [R1+0x394], R7 ;  /* 0x0003940701007387 */ /* 0x0003e20000100800 */
[----:B------:R-:W-:Y:S01]  /*fcc0*/  @!P0 IMAD.MOV R26, RZ, RZ, -R26 ;  /* 0x000000ffff1a8224 */ /* 0x000fe200078e0a1a */
[----:B0-----:R-:W-:Y:S01]  /*fcd0*/  IADD3 R5, P5, PT, R47, R3, RZ ;  /* 0x000000032f057210 */ /* 0x001fe20007fbe0ff */
[----:B------:R-:W-:Y:S01]  /*fce0*/  @!P4 IMAD.MOV R25, RZ, RZ, -R25 ;  /* 0x000000ffff19c224 */ /* 0x000fe200078e0a19 */
[----:B------:R-:W-:Y:S01]  /*fcf0*/  ISETP.GE.AND P0, PT, R51, RZ, PT ;  /* 0x000000ff3300720c */ /* 0x000fe20003f06270 */
[----:B------:R0:W2:Y:S02]  /*fd00*/  @!P6 LDG.E.U8 R50, desc[UR20][R48.64] ;  /* 0x000000143032e981 */ /* 0x0000a4000c1e1100 */
[----:B-1----:R-:W-:Y:S01]  /*fd10*/  IMAD.X R7, R11, 0x1, R4, P5 ;  /* 0x000000010b077824 */ /* 0x002fe200028e0604 */
[----:B------:R-:W-:Y:S01]  /*fd20*/  ISETP.GE.AND P4, PT, R53, RZ, PT ;  /* 0x000000ff3500720c */ /* 0x000fe20003f86270 */
[----:B------:R-:W-:Y:S01]  /*fd30*/  @!P3 IMAD.MOV R34, RZ, RZ, -R34 ;  /* 0x000000ffff22b224 */ /* 0x000fe200078e0a22 */
[----:B------:R-:W-:Y:S01]  /*fd40*/  ISETP.GE.AND P3, PT, R58, RZ, PT ;  /* 0x000000ff3a00720c */ /* 0x000fe20003f66270 */
[----:B------:R-:W-:-:S02]  /*fd50*/  @!P6 IMAD.MOV.U32 R52, RZ, RZ, R5 ;  /* 0x000000ffff34e224 */ /* 0x000fc400078e0005 */
[----:B------:R-:W-:Y:S01]  /*fd60*/  @!P6 IMAD.MOV.U32 R53, RZ, RZ, R7 ;  /* 0x000000ffff35e224 */ /* 0x000fe200078e0007 */
[----:B0-----:R-:W-:Y:S01]  /*fd70*/  PRMT R49, RZ, 0x7610, R49 ;  /* 0x00007610ff317816 */ /* 0x001fe20000000031 */
[----:B------:R-:W-:-:S05]  /*fd80*/  VIADD R11, R6, 0xfffffff8 ;  /* 0xfffffff8060b7836 */ /* 0x000fca0000000000 */
[----:B------:R0:W2:Y:S01]  /*fd90*/  @!P6 LDG.E.U8 R49, desc[UR20][R52.64] ;  /* 0x000000143431e981 */ /* 0x0000a2000c1e1100 */
[----:B------:R-:W-:Y:S01]  /*fda0*/  ISETP.GE.U32.AND P6, PT, R11, 0x7fffff79, PT ;  /* 0x7fffff790b00780c */ /* 0x000fe20003fc6070 */
[----:B------:R-:W-:Y:S02]  /*fdb0*/  IMAD R47, R12, 0x7, RZ ;  /* 0x000000070c2f7824 */ /* 0x000fe400078e02ff */
[----:B------:R-:W-:Y:S01]  /*fdc0*/  @!P0 IMAD.MOV R33, RZ, RZ, -R33 ;  /* 0x000000ffff218224 */ /* 0x000fe200078e0a21 */
[----:B------:R-:W-:Y:S01]  /*fdd0*/  ISETP.GE.AND P0, PT, R57, RZ, PT ;  /* 0x000000ff3900720c */ /* 0x000fe20003f06270 */
[----:B------:R1:W-:Y:S01]  /*fde0*/  STL [R1+0x3a0], R5 ;  /* 0x0003a00501007387 */ /* 0x0003e20000100800 */
[----:B------:R-:W-:Y:S01]  /*fdf0*/  @!P3 IMAD.MOV R29, RZ, RZ, -R29 ;  /* 0x000000ffff1db224 */ /* 0x000fe200078e0a1d */
[----:B------:R-:W-:Y:S02]  /*fe00*/  SHF.R.S32.HI R11, RZ, 0x1f, R47 ;  /* 0x0000001fff0b7819 */ /* 0x000fe4000001142f */
[----:B------:R0:W-:Y:S01]  /*fe10*/  STL [R1+0x39c], R7 ;  /* 0x00039c0701007387 */ /* 0x0001e20000100800 */
[----:B-1----:R-:W-:-:S02]  /*fe20*/  IADD3 R5, P3, PT, R47, R0, RZ ;  /* 0x000000002f057210 */ /* 0x002fc40007f7e0ff */
[----:B------:R-:W-:-:S03]  /*fe30*/  PRMT R48, RZ, 0x7610, R48 ;  /* 0x00007610ff307816 */ /* 0x000fc60000000030 */
[----:B0-----:R-:W-:Y:S01]  /*fe40*/  IMAD.X R7, R11, 0x1, R2, P3 ;  /* 0x000000010b077824 */ /* 0x001fe200018e0602 */
[----:B------:R0:W-:Y:S01]  /*fe50*/  STL [R1+0x318], R5 ;  /* 0x0003180501007387 */ /* 0x0001e20000100800 */
[----:B------:R-:W-:Y:S02]  /*fe60*/  @!P6 IMAD.MOV.U32 R52, RZ, RZ, R5 ;  /* 0x000000ffff34e224 */ /* 0x000fe400078e0005 */
[----:B------:R-:W-:Y:S01]  /*fe70*/  @!P6 IMAD.MOV.U32 R53, RZ, RZ, R7 ;  /* 0x000000ffff35e224 */ /* 0x000fe200078e0007 */
[----:B------:R1:W-:Y:S01]  /*fe80*/  STL [R1+0x314], R7 ;  /* 0x0003140701007387 */ /* 0x0003e20000100800 */
[----:B------:R-:W-:Y:S01]  /*fe90*/  @!P0 IMAD.MOV R40, RZ, RZ, -R40 ;  /* 0x000000ffff288224 */ /* 0x000fe200078e0a28 */
[----:B0-----:R-:W-:Y:S02]  /*fea0*/  IADD3 R5, P3, PT, R47, R3, RZ ;  /* 0x000000032f057210 */ /* 0x001fe40007f7e0ff */
[----:B------:R0:W2:Y:S01]  /*feb0*/  @!P6 LDG.E.U8 R48, desc[UR20][R52.64] ;  /* 0x000000143430e981 */ /* 0x0000a2000c1e1100 */
[----:B------:R-:W-:-:S02]  /*fec0*/  ISETP.GE.AND P0, PT, R65, RZ, PT ;  /* 0x000000ff4100720c */ /* 0x000fc40003f06270 */
[----:B-1----:R-:W-:Y:S01]  /*fed0*/  IMAD.X R7, R11, 0x1, R4, P3 ;  /* 0x000000010b077824 */ /* 0x002fe200018e0604 */
[----:B------:R-:W-:Y:S01]  /*fee0*/  PRMT R47, RZ, 0x7610, R47 ;  /* 0x00007610ff2f7816 */ /* 0x000fe2000000002f */
[----:B------:R-:W-:Y:S02]  /*fef0*/  VIADD R11, R6, 0xffffff80 ;  /* 0xffffff80060b7836 */ /* 0x000fe40000000000 */
[----:B0-----:R-:W-:Y:S02]  /*ff00*/  @!P6 IMAD.MOV.U32 R52, RZ, RZ, R5 ;  /* 0x000000ffff34e224 */ /* 0x001fe400078e0005 */
[----:B------:R-:W-:Y:S01]  /*ff10*/  @!P6 IMAD.MOV.U32 R53, RZ, RZ, R7 ;  /* 0x000000ffff35e224 */ /* 0x000fe200078e0007 */
[----:B------:R-:W-:Y:S01]  /*ff20*/  ISETP.GE.AND P5, PT, R55, RZ, PT ;  /* 0x000000ff3700720c */ /* 0x000fe20003fa6270 */
[----:B------:R-:W-:-:S03]  /*ff30*/  IMAD R51, R12, 0x7f, RZ ;  /* 0x0000007f0c337824 */ /* 0x000fc600078e02ff */
[----:B------:R0:W2:Y:S01]  /*ff40*/  @!P6 LDG.E.U8 R47, desc[UR20][R52.64] ;  /* 0x00000014342fe981 */ /* 0x0000a2000c1e1100 */
[----:B------:R-:W-:Y:S01]  /*ff50*/  ISETP.GE.U32.AND P6, PT, R11, 0x7fffff01, PT ;  /* 0x7fffff010b00780c */ /* 0x000fe20003fc6070 */
[----:B------:R-:W-:Y:S01]  /*ff60*/  @!P0 IMAD.MOV R35, RZ, RZ, -R35 ;  /* 0x000000ffff238224 */ /* 0x000fe200078e0a23 */
[----:B------:R-:W-:Y:S01]  /*ff70*/  SHF.R.S32.HI R11, RZ, 0x1f, R51 ;  /* 0x0000001fff0b7819 */ /* 0x000fe20000011433 */
[----:B------:R1:W-:Y:S02]  /*ff80*/  STL [R1+0x320], R5 ;  /* 0x0003200501007387 */ /* 0x0003e40000100800 */
[----:B-1----:R-:W-:-:S03]  /*ff90*/  IADD3 R5, P0, PT, R51, R0, RZ ;  /* 0x0000000033057210 */ /* 0x002fc60007f1e0ff */
[----:B------:R-:W-:Y:S01]  /*ffa0*/  @!P5 IMAD.MOV R30, RZ, RZ, -R30 ;  /* 0x000000ffff1ed224 */ /* 0x000fe200078e0a1e */
[----:B------:R-:W-:Y:S01]  /*ffb0*/  ISETP.GE.AND P5, PT, R54, RZ, PT ;  /* 0x000000ff3600720c */ /* 0x000fe20003fa6270 */
[----:B------:R-:W-:Y:S01]  /*ffc0*/  IMAD.X R6, R11, 0x1, R2, P0 ;  /* 0x000000010b067824 */ /* 0x000fe200000e0602 */
[----:B0-----:R-:W-:Y:S02]  /*ffd0*/  PRMT R52, RZ, 0x7610, R52 ;  /* 0x00007610ff347816 */ /* 0x001fe40000000034 */
[----:B------:R-:W-:Y:S02]  /*ffe0*/  @!P6 IMAD.MOV.U32 R54, RZ, RZ, R5 ;  /* 0x000000ffff36e224 */ /* 0x000fe400078e0005 */
[----:B------:R-:W-:-:S05]  /*fff0*/  @!P6 IMAD.MOV.U32 R55, RZ, RZ, R6 ;  /* 0x000000ffff37e224 */ /* 0x000fca00078e0006 */
[----:B------:R0:W2:Y:S04]  /*10000*/  @!P6 LDG.E.U8 R52, desc[UR20][R54.64] ;  /* 0x000000143634e981 */ /* 0x0000a8000c1e1100 */
[----:B------:R-:W-:Y:S04]  /*10010*/  STL [R1+0x31c], R7 ;  /* 0x00031c0701007387 */ /* 0x000fe80000100800 */
[----:B------:R-:W-:Y:S04]  /*10020*/  STL [R1+0xc08], R12 ;  /* 0x000c080c01007387 */ /* 0x000fe80000100800 */
[----:B------:R1:W-:Y:S04]  /*10030*/  STL [R1+0xc10], R0 ;  /* 0x000c100001007387 */ /* 0x0003e80000100800 */
[----:B------:R0:W-:Y:S01]  /*10040*/  STL [R1+0xc18], R2 ;  /* 0x000c180201007387 */ /* 0x0001e20000100800 */
[----:B-1----:R-:W-:-:S03]  /*10050*/  IADD3 R0, P0, PT, R51, R3, RZ ;  /* 0x0000000333007210 */ /* 0x002fc60007f1e0ff */
[----:B------:R-:W-:Y:S01]  /*10060*/  STL [R1+0x450], R5 ;  /* 0x0004500501007387 */ /* 0x000fe20000100800 */
[----:B------:R-:W-:Y:S01]  /*10070*/  PRMT R51, RZ, 0x7610, R51 ;  /* 0x00007610ff337816 */ /* 0x000fe20000000033 */
[----:B0-----:R-:W-:Y:S02]  /*10080*/  IMAD.X R2, R11, 0x1, R4, P0 ;  /* 0x000000010b027824 */ /* 0x001fe400000e0604 */
[----:B------:R0:W-:Y:S01]  /*10090*/  STL [R1+0x44c], R6 ;  /* 0x00044c0601007387 */ /* 0x0001e20000100800 */
[----:B------:R-:W-:Y:S02]  /*100a0*/  @!P6 IMAD.MOV.U32 R54, RZ, RZ, R0 ;  /* 0x000000ffff36e224 */ /* 0x000fe400078e0000 */
[----:B------:R-:W-:-:S05]  /*100b0*/  @!P6 IMAD.MOV.U32 R55, RZ, RZ, R2 ;  /* 0x000000ffff37e224 */ /* 0x000fca00078e0002 */
[----:B------:R-:W3:Y:S04]  /*100c0*/  @!P6 LDG.E.U8 R51, desc[UR20][R54.64] ;  /* 0x000000143633e981 */ /* 0x000ee8000c1e1100 */
[----:B--2---:R-:W-:Y:S04]  /*100d0*/  STL [R1+0xc1c], R52 ;  /* 0x000c1c3401007387 */ /* 0x004fe80000100800 */
[----:B------:R-:W-:Y:S04]  /*100e0*/  STL [R1+0xc28], R3 ;  /* 0x000c280301007387 */ /* 0x000fe80000100800 */
[----:B------:R-:W-:Y:S04]  /*100f0*/  STL [R1+0xc2c], R4 ;  /* 0x000c2c0401007387 */ /* 0x000fe80000100800 */
[----:B------:R-:W-:Y:S04]  /*10100*/  STL [R1+0x458], R0 ;  /* 0x0004580001007387 */ /* 0x000fe80000100800 */
[----:B------:R-:W-:Y:S04]  /*10110*/  STL [R1+0x454], R2 ;  /* 0x0004540201007387 */ /* 0x000fe80000100800 */
[----:B0-----:R-:W2:Y:S04]  /*10120*/  LDL.LU R6, [R1+0x8] ;  /* 0x0000080001067983 */ /* 0x001ea80000300800 */
[----:B------:R-:W-:Y:S04]  /*10130*/  STS.U8 [R10+UR9+0x7f00], R13 ;  /* 0x007f000d0a007988 */ /* 0x000fe80008000009 */
[----:B---3--:R-:W-:Y:S01]  /*10140*/  STL [R1+0xc34], R51 ;  /* 0x000c343301007387 */ /* 0x008fe20000100800 */
[----:B------:R-:W-:Y:S01]  /*10150*/  @!P4 IMAD.MOV R32, RZ, RZ, -R32 ;  /* 0x000000ffff20c224 */ /* 0x000fe200078e0a20 */
[----:B------:R-:W-:-:S02]  /*10160*/  ISETP.GE.AND P4, PT, R56, RZ, PT ;  /* 0x000000ff3800720c */ /* 0x000fc40003f86270 */
[----:B------:R0:W-:Y:S01]  /*10170*/  STS.U8 [R10+UR9+0x1300], R71 ;  /* 0x001300470a007988 */ /* 0x0001e20008000009 */
[----:B------:R-:W-:Y:S01]  /*10180*/  @!P2 IMAD.MOV R31, RZ, RZ, -R31 ;  /* 0x000000ffff1fa224 */ /* 0x000fe200078e0a1f */
[----:B------:R-:W-:Y:S01]  /*10190*/  ISETP.GE.AND P2, PT, R59, RZ, PT ;  /* 0x000000ff3b00720c */ /* 0x000fe20003f46270 */
[----:B0-----:R-:W0:Y:S01]  /*101a0*/  S2R R71, SR_TID.X ;  /* 0x0000000000477919 */ /* 0x001e220000002100 */
[----:B--2---:R1:W-:Y:S04]  /*101b0*/  STS.U8 [R10+UR9+0x4f00], R6 ;  /* 0x004f00060a007988 */ /* 0x0043e80008000009 */
[----:B-1----:R-:W2:Y:S04]  /*101c0*/  LDL.LU R6, [R1+0x4] ;  /* 0x0000040001067983 */ /* 0x002ea80000300800 */
[----:B------:R-:W3:Y:S01]  /*101d0*/  LDL.LU R13, [R1+0xc48] ;  /* 0x000c4800010d7983 */ /* 0x000ee20000300800 */
[----:B------:R-:W-:Y:S01]  /*101e0*/  @!P4 IMAD.MOV R39, RZ, RZ, -R39 ;  /* 0x000000ffff27c224 */ /* 0x000fe200078e0a27 */
[----:B------:R-:W-:-:S02]  /*101f0*/  ISETP.GE.AND P3, PT, R62, RZ, PT ;  /* 0x000000ff3e00720c */ /* 0x000fc40003f66270 */
[----:B------:R-:W-:Y:S01]  /*10200*/  ISETP.GE.AND P4, PT, R64, RZ, PT ;  /* 0x000000ff4000720c */ /* 0x000fe20003f86270 */
[----:B------:R-:W-:Y:S01]  /*10210*/  @!P2 IMAD.MOV R38, RZ, RZ, -R38 ;  /* 0x000000ffff26a224 */ /* 0x000fe200078e0a26 */
[----:B------:R-:W-:Y:S01]  /*10220*/  ISETP.GE.AND P2, PT, R63, RZ, PT ;  /* 0x000000ff3f00720c */ /* 0x000fe20003f46270 */
[----:B------:R-:W-:Y:S01]  /*10230*/  @!P5 IMAD.MOV R37, RZ, RZ, -R37 ;  /* 0x000000ffff25d224 */ /* 0x000fe200078e0a25 */
[----:B------:R-:W-:Y:S02]  /*10240*/  ISETP.GE.AND P5, PT, R66, RZ, PT ;  /* 0x000000ff4200720c */ /* 0x000fe40003fa6270 */
[----:B------:R-:W-:-:S05]  /*10250*/  ISETP.GE.AND P0, PT, R67, RZ, PT ;  /* 0x000000ff4300720c */ /* 0x000fca0003f06270 */
[----:B------:R-:W-:Y:S01]  /*10260*/  @!P3 IMAD.MOV R36, RZ, RZ, -R36 ;  /* 0x000000ffff24b224 */ /* 0x000fe200078e0a24 */
[----:B------:R-:W-:Y:S01]  /*10270*/  ISETP.GE.AND P3, PT, R61, RZ, PT ;  /* 0x000000ff3d00720c */ /* 0x000fe20003f66270 */
[----:B------:R-:W-:Y:S01]  /*10280*/  @!P4 IMAD.MOV R46, RZ, RZ, -R46 ;  /* 0x000000ffff2ec224 */ /* 0x000fe200078e0a2e */
[----:B------:R-:W-:Y:S01]  /*10290*/  ISETP.GE.AND P4, PT, R69, RZ, PT ;  /* 0x000000ff4500720c */ /* 0x000fe20003f86270 */
[----:B------:R-:W-:Y:S01]  /*102a0*/  @!P2 IMAD.MOV R45, RZ, RZ, -R45 ;  /* 0x000000ffff2da224 */ /* 0x000fe200078e0a2d */
[----:B------:R-:W-:Y:S02]  /*102b0*/  ISETP.NE.AND P2, PT, R17, RZ, PT ;  /* 0x000000ff1100720c */ /* 0x000fe40003f45270 */
[----:B------:R-:W-:Y:S02]  /*102c0*/  LOP3.LUT R17, RZ, R17, RZ, 0x33, !PT ;  /* 0x00000011ff117212 */ /* 0x000fe400078e33ff */
[----:B0-----:R-:W-:Y:S02]  /*102d0*/  LOP3.LUT R71, R71, 0x7f, RZ, 0xc0, !PT ;  /* 0x0000007f47477812 */ /* 0x001fe400078ec0ff */
[----:B------:R-:W-:-:S02]  /*102e0*/  SEL R59, R17, R21, !P2 ;  /* 0x00000015113b7207 */ /* 0x000fc40005000000 */
[C---:B------:R-:W-:Y:S01]  /*102f0*/  SEL R21, R17.reuse, R14, !P2 ;  /* 0x0000000e11157207 */ /* 0x040fe20005000000 */
[----:B------:R-:W-:Y:S01]  /*10300*/  @!P5 IMAD.MOV R44, RZ, RZ, -R44 ;  /* 0x000000ffff2cd224 */ /* 0x000fe200078e0a2c */
[C---:B------:R-:W-:Y:S01]  /*10310*/  SEL R62, R17.reuse, R15, !P2 ;  /* 0x0000000f113e7207 */ /* 0x040fe20005000000 */
[----:B------:R-:W-:Y:S01]  /*10320*/  @!P3 IMAD.MOV R43, RZ, RZ, -R43 ;  /* 0x000000ffff2bb224 */ /* 0x000fe200078e0a2b */
[C---:B------:R-:W-:Y:S01]  /*10330*/  SEL R61, R17.reuse, R22, !P2 ;  /* 0x00000016113d7207 */ /* 0x040fe20005000000 */
[----:B------:R-:W-:Y:S02]  /*10340*/  @!P0 IMAD.MOV R42, RZ, RZ, -R42 ;  /* 0x000000ffff2a8224 */ /* 0x000fe400078e0a2a */
[----:B------:R-:W-:Y:S01]  /*10350*/  @!P4 IMAD.MOV R41, RZ, RZ, -R41 ;  /* 0x000000ffff29c224 */ /* 0x000fe200078e0a29 */
[C---:B------:R-:W-:Y:S01]  /*10360*/  SEL R57, R17.reuse, R16, !P2 ;  /* 0x0000001011397207 */ /* 0x040fe20005000000 */
[----:B------:R-:W-:Y:S01]  /*10370*/  IMAD R16, R62, UR4, RZ ;  /* 0x000000043e107c24 */ /* 0x000fe2000f8e02ff */
[----:B------:R-:W-:-:S02]  /*10380*/  SEL R58, R17, R20, !P2 ;  /* 0x00000014113a7207 */ /* 0x000fc40005000000 */
[C---:B------:R-:W-:Y:S02]  /*10390*/  SEL R56, R17.reuse, R28, !P2 ;  /* 0x0000001c11387207 */ /* 0x040fe40005000000 */
[C---:B------:R-:W-:Y:S02]  /*103a0*/  SEL R55, R17.reuse, R27, !P2 ;  /* 0x0000001b11377207 */ /* 0x040fe40005000000 */
[C---:B------:R-:W-:Y:S02]  /*103b0*/  SEL R53, R17.reuse, R33, !P2 ;  /* 0x0000002111357207 */ /* 0x040fe40005000000 */
[C---:B------:R-:W-:Y:S02]  /*103c0*/  SEL R20, R17.reuse, R19, !P2 ;  /* 0x0000001311147207 */ /* 0x040fe40005000000 */
[C---:B------:R-:W-:Y:S02]  /*103d0*/  SEL R22, R17.reuse, R18, !P2 ;  /* 0x0000001211167207 */ /* 0x040fe40005000000 */
        /* <DEDUP_REMOVED lines=20> */
[----:B------:R-:W-:Y:S01]  /*10520*/  SEL R41, R17, R41, !P2 ;  /* 0x0000002911297207 */ /* 0x000fe20005000000 */
[----:B------:R-:W-:Y:S02]  /*10530*/  IMAD R17, R61, UR5, RZ ;  /* 0x000000053d117c24 */ /* 0x000fe4000f8e02ff */
[----:B------:R-:W-:Y:S01]  /*10540*/  IMAD R18, R59, UR6, RZ ;  /* 0x000000063b127c24 */ /* 0x000fe2000f8e02ff */
[----:B------:R-:W-:Y:S01]  /*10550*/  LOP3.LUT R11, R71, 0x70, RZ, 0x3c, !PT ;  /* 0x00000070470b7812 */ /* 0x000fe200078e3cff */
[----:B------:R-:W-:Y:S02]  /*10560*/  IMAD R19, R58, UR12, RZ ;  /* 0x0000000c3a137c24 */ /* 0x000fe4000f8e02ff */
[----:B------:R-:W-:Y:S01]  /*10570*/  IMAD R20, R20, UR13, RZ ;  /* 0x0000000d14147c24 */ /* 0x000fe2000f8e02ff */
[----:B------:R-:W-:Y:S01]  /*10580*/  STS.U8 [R10+UR9+0x5300], R70 ;  /* 0x005300460a007988 */ /* 0x000fe20008000009 */
[----:B------:R-:W-:-:S02]  /*10590*/  IMAD R22, R22, UR16, RZ ;  /* 0x0000001016167c24 */ /* 0x000fc4000f8e02ff */
[----:B------:R-:W-:Y:S01]  /*105a0*/  IMAD R32, R54, UR25, RZ ;  /* 0x0000001936207c24 */ /* 0x000fe2000f8e02ff */
[----:B------:R-:W-:Y:S01]  /*105b0*/  STS.U8 [R10+UR9+0x1700], R74 ;  /* 0x0017004a0a007988 */ /* 0x000fe20008000009 */
[----:B------:R-:W-:-:S03]  /*105c0*/  IMAD R23, R57, UR17, RZ ;  /* 0x0000001139177c24 */ /* 0x000fc6000f8e02ff */
[----:B------:R-:W-:Y:S01]  /*105d0*/  STS.U8 [R10+UR9+0x5700], R73 ;  /* 0x005700490a007988 */ /* 0x000fe20008000009 */
[----:B------:R-:W-:-:S03]  /*105e0*/  IMAD R24, R56, UR18, RZ ;  /* 0x0000001238187c24 */ /* 0x000fc6000f8e02ff */
        /* <DEDUP_REMOVED lines=14> */
[----:B----4-:R-:W-:Y:S04]  /*106d0*/  STS.U8 [R10+UR9+0x3700], R77 ;  /* 0x0037004d0a007988 */ /* 0x010fe80008000009 */
[----:B------:R-:W-:Y:S04]  /*106e0*/  STS.U8 [R10+UR9+0x7700], R76 ;  /* 0x0077004c0a007988 */ /* 0x000fe80008000009 */
[----:B------:R-:W-:Y:S04]  /*106f0*/  STS.U8 [R10+UR9+0x3b00], R91 ;  /* 0x003b005b0a007988 */ /* 0x000fe80008000009 */
[----:B------:R-:W-:Y:S01]  /*10700*/  STS.U8 [R10+UR9+0x7b00], R90 ;  /* 0x007b005a0a007988 */ /* 0x000fe20008000009 */
[----:B------:R-:W-:-:S02]  /*10710*/  IMAD R25, R55, UR19, RZ ;  /* 0x0000001337197c24 */ /* 0x000fc4000f8e02ff */
[----:B------:R-:W-:Y:S02]  /*10720*/  IMAD R26, R26, UR22, RZ ;  /* 0x000000161a1a7c24 */ /* 0x000fe4000f8e02ff */
[----:B------:R-:W-:Y:S02]  /*10730*/  IMAD R27, R27, UR23, RZ ;  /* 0x000000171b1b7c24 */ /* 0x000fe4000f8e02ff */
[----:B------:R-:W-:Y:S02]  /*10740*/  IMAD R28, R28, UR24, RZ ;  /* 0x000000181c1c7c24 */ /* 0x000fe4000f8e02ff */
[----:B------:R-:W-:Y:S02]  /*10750*/  IMAD R34, R34, UR26, RZ ;  /* 0x0000001a22227c24 */ /* 0x000fe4000f8e02ff */
[----:B------:R-:W-:Y:S02]  /*10760*/  IMAD R53, R53, UR27, RZ ;  /* 0x0000001b35357c24 */ /* 0x000fe4000f8e02ff */
        /* <DEDUP_REMOVED lines=16> */
[----:B---3--:R-:W-:-:S05]  /*10870*/  IMAD R14, R71, R13, RZ ;  /* 0x0000000d470e7224 */ /* 0x008fca00078e02ff */
[C---:B------:R-:W-:Y:S01]  /*10880*/  IADD3 R15, P0, PT, R14.reuse, UR14, RZ ;  /* 0x0000000e0e0f7c10 */ /* 0x040fe2000ff1e0ff */
[----:B--2---:R-:W-:Y:S01]  /*10890*/  STS.U8 [R10+UR9+0x3f00], R6 ;  /* 0x003f00060a007988 */ /* 0x004fe20008000009 */
[----:B------:R-:W0:Y:S02]  /*108a0*/  LDCU UR14, c[0x0][0x3b0] ;  /* 0x00007600ff0e77ac */ /* 0x000e240008000800 */
[----:B------:R-:W-:Y:S02]  /*108b0*/  LEA.HI.X.SX32 R14, R14, UR15, 0x1, P0 ;  /* 0x0000000f0e0e7c11 */ /* 0x000fe400080f0eff */
[CC--:B------:R-:W-:Y:S02]  /*108c0*/  IADD3 R5, P0, PT, R16.reuse, R15.reuse, RZ ;  /* 0x0000000f10057210 */ /* 0x0c0fe40007f1e0ff */
[----:B------:R-:W-:Y:S02]  /*108d0*/  IADD3 R3, P2, PT, R17, R15, RZ ;  /* 0x0000000f11037210 */ /* 0x000fe40007f5e0ff */
[----:B------:R-:W-:-:S02]  /*108e0*/  LEA.HI.X.SX32 R0, R16, R14, 0x1, P0 ;  /* 0x0000000e10007211 */ /* 0x000fc400000f0eff */
[CC--:B------:R-:W-:Y:S01]  /*108f0*/  IADD3 R68, P0, PT, R18.reuse, R15.reuse, RZ ;  /* 0x0000000f12447210 */ /* 0x0c0fe20007f1e0ff */
[----:B------:R1:W-:Y:S01]  /*10900*/  STS.U8 [R11+UR9+0xb80], R60 ;  /* 0x000b803c0b007988 */ /* 0x0003e20008000009 */
[-C--:B------:R-:W-:Y:S02]  /*10910*/  LEA.HI.X.SX32 R4, R17, R14.reuse, 0x1, P2 ;  /* 0x0000000e11047211 */ /* 0x080fe400010f0eff */
[----:B------:R-:W-:Y:S01]  /*10920*/  IADD3 R54, P2, PT, R19, R15, RZ ;  /* 0x0000000f13367210 */ /* 0x000fe20007f5e0ff */
[----:B------:R2:W-:Y:S01]  /*10930*/  STL [R1+0xc40], R13 ;  /* 0x000c400d01007387 */ /* 0x0005e20000100800 */
[----:B------:R-:W-:-:S03]  /*10940*/  LEA.HI.X.SX32 R12, R18, R14, 0x1, P0 ;  /* 0x0000000e120c7211 */ /* 0x000fc600000f0eff */
[----:B------:R-:W-:Y:S01]  /*10950*/  STL [R1+0x460], R5 ;  /* 0x0004600501007387 */ /* 0x000fe20000100800 */
[----:B-1----:R-:W-:-:S03]  /*10960*/  IADD3 R60, P3, PT, R20, R15, RZ ;  /* 0x0000000f143c7210 */ /* 0x002fc60007f7e0ff */
[----:B------:R-:W-:Y:S01]  /*10970*/  STL [R1+0x45c], R0 ;  /* 0x00045c0001007387 */ /* 0x000fe20000100800 */
[-C--:B------:R-:W-:Y:S02]  /*10980*/  LEA.HI.X.SX32 R10, R19, R14.reuse, 0x1, P2 ;  /* 0x0000000e130a7211 */ /* 0x080fe400010f0eff */
[----:B------:R-:W-:Y:S01]  /*10990*/  IADD3 R88, P0, PT, R22, R15, RZ ;  /* 0x0000000f16587210 */ /* 0x000fe20007f1e0ff */
[----:B------:R-:W-:Y:S01]  /*109a0*/  STL [R1+0x468], R3 ;  /* 0x0004680301007387 */ /* 0x000fe20000100800 */
[----:B------:R-:W-:-:S03]  /*109b0*/  LEA.HI.X.SX32 R62, R20, R14, 0x1, P3 ;  /* 0x0000000e143e7211 */ /* 0x000fc600018f0eff */
[----:B------:R-:W-:Y:S01]  /*109c0*/  STL [R1+0x464], R4 ;  /* 0x0004640401007387 */ /* 0x000fe20000100800 */
[----:B------:R-:W-:-:S03]  /*109d0*/  IADD3 R80, P2, PT, R23, R15, RZ ;  /* 0x0000000f17507210 */ /* 0x000fc60007f5e0ff */
[----:B------:R-:W-:Y:S01]  /*109e0*/  STL [R1+0x470], R68 ;  /* 0x0004704401007387 */ /* 0x000fe20000100800 */
[----:B------:R-:W-:-:S03]  /*109f0*/  IADD3 R72, P3, PT, R24, R15, RZ ;  /* 0x0000000f18487210 */ /* 0x000fc60007f7e0ff */
[----:B------:R-:W-:Y:S01]  /*10a00*/  STL [R1+0x478], R54 ;  /* 0x0004783601007387 */ /* 0x000fe20000100800 */
[----:B------:R-:W-:-:S03]  /*10a10*/  LEA.HI.X.SX32 R89, R22, R14, 0x1, P0 ;  /* 0x0000000e16597211 */ /* 0x000fc600000f0eff */
[----:B------:R-:W-:Y:S01]  /*10a20*/  STL [R1+0x46c], R12 ;  /* 0x00046c0c01007387 */ /* 0x000fe20000100800 */
[----:B------:R-:W-:-:S03]  /*10a30*/  LEA.HI.X.SX32 R81, R23, R14, 0x1, P2 ;  /* 0x0000000e17517211 */ /* 0x000fc600010f0eff */
[----:B------:R-:W-:Y:S01]  /*10a40*/  STL [R1+0x480], R60 ;  /* 0x0004803c01007387 */ /* 0x000fe20000100800 */
[----:B------:R-:W-:-:S03]  /*10a50*/  IADD3 R7, P0, PT, R25, R15, RZ ;  /* 0x0000000f19077210 */ /* 0x000fc60007f1e0ff */
[----:B------:R-:W-:Y:S01]  /*10a60*/  STL [R1+0x474], R10 ;  /* 0x0004740a01007387 */ /* 0x000fe20000100800 */
[----:B------:R-:W-:-:S03]  /*10a70*/  LEA.HI.X.SX32 R73, R24, R14, 0x1, P3 ;  /* 0x0000000e18497211 */ /* 0x000fc600018f0eff */
[----:B------:R-:W-:Y:S01]  /*10a80*/  STL [R1+0x47c], R62 ;  /* 0x00047c3e01007387 */ /* 0x000fe20000100800 */
[----:B------:R-:W-:-:S03]  /*10a90*/  IADD3 R22, P2, PT, R26, R15, RZ ;  /* 0x0000000f1a167210 */ /* 0x000fc60007f5e0ff */
[----:B------:R-:W-:Y:S01]  /*10aa0*/  STL [R1+0x488], R88 ;  /* 0x0004885801007387 */ /* 0x000fe20000100800 */
[----:B------:R-:W-:-:S03]  /*10ab0*/  IADD3 R8, P3, PT, R27, R15, RZ ;  /* 0x0000000f1b087210 */ /* 0x000fc60007f7e0ff */
[----:B------:R-:W-:Y:S01]  /*10ac0*/  STL [R1+0x490], R80 ;  /* 0x0004905001007387 */ /* 0x000fe20000100800 */
[----:B--2---:R-:W-:-:S03]  /*10ad0*/  LEA.HI.X.SX32 R13, R25, R14, 0x1, P0 ;  /* 0x0000000e190d7211 */ /* 0x004fc600000f0eff */
        /* <DEDUP_REMOVED lines=8> */
[----:B------:R1:W-:Y:S01]  /*10b60*/  STS.U8 [R11+UR9+0x780], R50 ;  /* 0x000780320b007988 */ /* 0x0003e20008000009 */
[----:B------:R-:W-:-:S03]  /*10b70*/  LEA.HI.X.SX32 R55, R28, R14, 0x1, P0 ;  /* 0x0000000e1c377211 */ /* 0x000fc600000f0eff */
[----:B------:R-:W-:Y:S04]  /*10b80*/  STL [R1+0x4a0], R7 ;  /* 0x0004a00701007387 */ /* 0x000fe80000100800 */
[----:B------:R-:W-:Y:S01]  /*10b90*/  STL [R1+0x4a8], R22 ;  /* 0x0004a81601007387 */ /* 0x000fe20000100800 */
[----:B-1----:R-:W-:-:S03]  /*10ba0*/  IADD3 R50, P2, PT, R32, R15, RZ ;  /* 0x0000000f20327210 */ /* 0x002fc60007f5e0ff */
[----:B------:R-:W-:Y:S01]  /*10bb0*/  STL [R1+0x49c], R13 ;  /* 0x00049c0d01007387 */ /* 0x000fe20000100800 */
[----:B------:R-:W-:-:S03]  /*10bc0*/  LEA.HI.X.SX32 R87, R34, R14, 0x1, P3 ;  /* 0x0000000e22577211 */ /* 0x000fc600018f0eff */
[----:B------:R-:W-:Y:S01]  /*10bd0*/  STL [R1+0x4b0], R8 ;  /* 0x0004b00801007387 */ /* 0x000fe20000100800 */
[----:B------:R-:W-:-:S03]  /*10be0*/  IADD3 R78, P0, PT, R53, R15, RZ ;  /* 0x0000000f354e7210 */ /* 0x000fc60007f1e0ff */
[----:B------:R1:W-:Y:S04]  /*10bf0*/  STS.U8 [R11+UR9+0x4780], R49 ;  /* 0x004780310b007988 */ /* 0x0003e80008000009 */
[----:B------:R-:W-:Y:S01]  /*10c00*/  STL [R1+0x4a4], R23 ;  /* 0x0004a41701007387 */ /* 0x000fe20000100800 */
[----:B------:R-:W-:-:S03]  /*10c10*/  IADD3 R18, P3, PT, R31, R15, RZ ;  /* 0x0000000f1f127210 */ /* 0x000fc60007f7e0ff */
[----:B------:R-:W-:Y:S01]  /*10c20*/  STL [R1+0x4ac], R9 ;  /* 0x0004ac0901007387 */ /* 0x000fe20000100800 */
[----:B-1----:R-:W-:-:S03]  /*10c30*/  LEA.HI.X.SX32 R49, R32, R14, 0x1, P2 ;  /* 0x0000000e20317211 */ /* 0x002fc600010f0eff */
        /* <DEDUP_REMOVED lines=19> */
[----:B------:R-:W-:-:S03]  /*10d70*/  LEA.HI.X.SX32 R57, R40, R14, 0x1, P3 ;  /* 0x0000000e28397211 */ /* 0x000fc600018f0eff */
[----:B------:R1:W-:Y:S01]  /*10d80*/  STS.U8 [R11+UR9+0x380], R48 ;  /* 0x000380300b007988 */ /* 0x0003e20008000009 */
[----:B------:R-:W-:-:S03]  /*10d90*/  IADD3 R84, P2, PT, R38, R15, RZ ;  /* 0x0000000f26547210 */ /* 0x000fc60007f5e0ff */
[----:B------:R-:W-:Y:S01]  /*10da0*/  STL [R1+0x4d4], R70 ;  /* 0x0004d44601007387 */ /* 0x000fe20000100800 */
[----:B------:R-:W-:-:S03]  /*10db0*/  IADD3 R76, P3, PT, R37, R15, RZ ;  /* 0x0000000f254c7210 */ /* 0x000fc60007f7e0ff */
[----:B------:R-:W-:Y:S01]  /*10dc0*/  STL [R1+0x4dc], R19 ;  /* 0x0004dc1301007387 */ /* 0x000fe20000100800 */
[----:B-1----:R-:W-:-:S03]  /*10dd0*/  IADD3 R48, P0, PT, R39, R15, RZ ;  /* 0x0000000f27307210 */ /* 0x002fc60007f1e0ff */
[----:B------:R-:W-:Y:S04]  /*10de0*/  STL [R1+0x4e8], R2 ;  /* 0x0004e80201007387 */ /* 0x000fe80000100800 */
[----:B------:R-:W-:Y:S01]  /*10df0*/  STL [R1+0x4f0], R33 ;  /* 0x0004f02101007387 */ /* 0x000fe20000100800 */
[----:B------:R-:W-:-:S03]  /*10e00*/  LEA.HI.X.SX32 R85, R38, R14, 0x1, P2 ;  /* 0x0000000e26557211 */ /* 0x000fc600010f0eff */
[----:B------:R1:W-:Y:S04]  /*10e10*/  STS.U8 [R11+UR9+0x4380], R47 ;  /* 0x0043802f0b007988 */ /* 0x0003e80008000009 */
[----:B------:R-:W-:Y:S01]  /*10e20*/  STL [R1+0x4e4], R52 ;  /* 0x0004e43401007387 */ /* 0x000fe20000100800 */
[----:B------:R-:W-:-:S03]  /*10e30*/  LEA.HI.X.SX32 R77, R37, R14, 0x1, P3 ;  /* 0x0000000e254d7211 */ /* 0x000fc600018f0eff */
[----:B------:R-:W-:Y:S01]  /*10e40*/  STL [R1+0x4f8], R58 ;  /* 0x0004f83a01007387 */ /* 0x000fe20000100800 */
[----:B-1----:R-:W-:-:S03]  /*10e50*/  LEA.HI.X.SX32 R47, R39, R14, 0x1, P0 ;  /* 0x0000000e272f7211 */ /* 0x002fc600000f0eff */
[----:B------:R-:W-:Y:S01]  /*10e60*/  STL [R1+0x4ec], R6 ;  /* 0x0004ec0601007387 */ /* 0x000fe20000100800 */
[----:B------:R-:W-:-:S03]  /*10e70*/  IADD3 R66, P0, PT, R36, R15, RZ ;  /* 0x0000000f24427210 */ /* 0x000fc60007f1e0ff */
        /* <DEDUP_REMOVED lines=10> */
[----:B------:R-:W-:Y:S01]  /*10f20*/  STL [R1+0x504], R85 ;  /* 0x0005045501007387 */ /* 0x000fe20000100800 */
[----:B------:R-:W-:-:S03]  /*10f30*/  IADD3 R32, P0, PT, R45, R15, RZ ;  /* 0x0000000f2d207210 */ /* 0x000fc60007f1e0ff */
[----:B------:R-:W-:Y:S01]  /*10f40*/  STL [R1+0x50c], R77 ;  /* 0x00050c4d01007387 */ /* 0x000fe20000100800 */
[----:B0-----:R-:W-:Y:S01]  /*10f50*/  IMAD R21, R21, UR14, RZ ;  /* 0x0000000e15157c24 */ /* 0x001fe2000f8e02ff */
[-C--:B------:R-:W-:Y:S02]  /*10f60*/  IADD3 R61, P2, PT, R44, R15.reuse, RZ ;  /* 0x0000000f2c3d7210 */ /* 0x080fe40007f5e0ff */
[----:B------:R-:W-:Y:S04]  /*10f70*/  STL [R1+0x520], R20 ;  /* 0x0005201401007387 */ /* 0x000fe80000100800 */
[----:B------:R-:W-:Y:S04]  /*10f80*/  STL [R1+0x518], R66 ;  /* 0x0005184201007387 */ /* 0x000fe80000100800 */
[----:B------:R-:W-:Y:S04]  /*10f90*/  STL [R1+0x528], R0 ;  /* 0x0005280001007387 */ /* 0x000fe80000100800 */
[----:B------:R-:W-:Y:S01]  /*10fa0*/  STL [R1+0x514], R67 ;  /* 0x0005144301007387 */ /* 0x000fe20000100800 */
[----:B------:R-:W-:-:S03]  /*10fb0*/  IADD3 R90, P3, PT, R43, R15, RZ ;  /* 0x0000000f2b5a7210 */ /* 0x000fc60007f7e0ff */
[----:B------:R-:W-:Y:S01]  /*10fc0*/  STL [R1+0x51c], R51 ;  /* 0x00051c3301007387 */ /* 0x000fe20000100800 */
[----:B------:R-:W-:-:S03]  /*10fd0*/  IADD3 R82, P4, PT, R42, R15, RZ ;  /* 0x0000000f2a527210 */ /* 0x000fc60007f9e0ff */
[----:B------:R-:W-:Y:S01]  /*10fe0*/  STL [R1+0x524], R46 ;  /* 0x0005242e01007387 */ /* 0x000fe20000100800 */
[-C--:B------:R-:W-:Y:S02]  /*10ff0*/  IADD3 R74, P5, PT, R41, R15.reuse, RZ ;  /* 0x0000000f294a7210 */ /* 0x080fe40007fbe0ff */
[----:B------:R-:W-:Y:S01]  /*11000*/  IADD3 R64, P6, PT, R21, R15, RZ ;  /* 0x0000000f15407210 */ /* 0x000fe20007fde0ff */
[----:B------:R-:W-:Y:S04]  /*11010*/  STL [R1+0x52c], R32 ;  /* 0x00052c2001007387 */ /* 0x000fe80000100800 */
[----:B------:R-:W-:Y:S04]  /*11020*/  STL [R1+0x530], R61 ;  /* 0x0005303d01007387 */ /* 0x000fe80000100800 */
[----:B------:R-:W2:Y:S01]  /*11030*/  LDL R15, [R1+0x45c] ;  /* 0x00045c00010f7983 */ /* 0x000ea20000100800 */
[----:B------:R-:W-:-:S02]  /*11040*/  LEA.HI.X.SX32 R91, R43, R14, 0x1, P3 ;  /* 0x0000000e2b5b7211 */ /* 0x000fc400018f0eff */
[----:B------:R-:W0:Y:S01]  /*11050*/  LDC R43, c[0x0][0x3a0] ;  /* 0x0000e800ff2b7b82 */ /* 0x000e220000000800 */
[-C--:B------:R-:W-:Y:S01]  /*11060*/  LEA.HI.X.SX32 R53, R45, R14.reuse, 0x1, P0 ;  /* 0x0000000e2d357211 */ /* 0x080fe200000f0eff */
[----:B------:R-:W-:Y:S01]  /*11070*/  STL [R1+0x534], R90 ;  /* 0x0005345a01007387 */ /* 0x000fe20000100800 */
[----:B------:R-:W-:-:S03]  /*11080*/  LEA.HI.X.SX32 R59, R44, R14, 0x1, P2 ;  /* 0x0000000e2c3b7211 */ /* 0x000fc600010f0eff */
[----:B------:R-:W3:Y:S01]  /*11090*/  LDL.LU R45, [R1+0xc] ;  /* 0x00000c00012d7983 */ /* 0x000ee20000300800 */
[----:B0-----:R-:W-:-:S05]  /*110a0*/  VIADD R63, R43, 0x7f ;  /* 0x0000007f2b3f7836 */ /* 0x001fca0000000000 */
[----:B------:R-:W-:-:S04]  /*110b0*/  ISETP.GT.AND P0, PT, R63, 0x7f, PT ;  /* 0x0000007f3f00780c */ /* 0x000fc80003f04270 */
[----:B------:R-:W-:Y:S01]  /*110c0*/  ISETP.LT.AND P0, PT, R71, R43, P0 ;  /* 0x0000002b4700720c */ /* 0x000fe20000701270 */
[----:B------:R-:W-:Y:S01]  /*110d0*/  STL [R1+0x538], R82 ;  /* 0x0005385201007387 */ /* 0x000fe20000100800 */
[----:B------:R-:W-:-:S03]  /*110e0*/  LEA.HI.X.SX32 R83, R42, R14, 0x1, P4 ;  /* 0x0000000e2a537211 */ /* 0x000fc600020f0eff */
[----:B------:R-:W4:Y:S01]  /*110f0*/  LDL.LU R44, [R1] ;  /* 0x00000000012c7983 */ /* 0x000f220000300800 */
[----:B------:R-:W-:-:S03]  /*11100*/  LEA.HI.X.SX32 R75, R41, R14, 0x1, P5 ;  /* 0x0000000e294b7211 */ /* 0x000fc600028f0eff */
[----:B------:R-:W-:Y:S01]  /*11110*/  STL [R1+0x53c], R74 ;  /* 0x00053c4a01007387 */ /* 0x000fe20000100800 */
[----:B------:R-:W-:Y:S02]  /*11120*/  LEA.HI.X.SX32 R65, R21, R14, 0x1, P6 ;  /* 0x0000000e15417211 */ /* 0x000fe400030f0eff */
[----:B------:R-:W-:Y:S01]  /*11130*/  PRMT R17, RZ, 0x7610, R17 ;  /* 0x00007610ff117816 */ /* 0x000fe20000000011 */
[----:B------:R-:W-:Y:S01]  /*11140*/  STL [R1+0x3e8], R53 ;  /* 0x0003e83501007387 */ /* 0x000fe20000100800 */
[----:B------:R-:W-:-:S03]  /*11150*/  @P0 IMAD.MOV.U32 R14, RZ, RZ, R5 ;  /* 0x000000ffff0e0224 */ /* 0x000fc600078e0005 */
[----:B------:R-:W-:Y:S04]  /*11160*/  STL [R1+0x400], R64 ;  /* 0x0004004001007387 */ /* 0x000fe80000100800 */
[----:B------:R-:W-:Y:S04]  /*11170*/  STL [R1+0x3f0], R59 ;  /* 0x0003f03b01007387 */ /* 0x000fe80000100800 */
[----:B------:R-:W-:Y:S04]  /*11180*/  STL [R1+0x3f4], R91 ;  /* 0x0003f45b01007387 */ /* 0x000fe80000100800 */
[----:B------:R-:W-:Y:S04]  /*11190*/  STL [R1+0x3f8], R83 ;  /* 0x0003f85301007387 */ /* 0x000fe80000100800 */
[----:B------:R-:W-:Y:S04]  /*111a0*/  STL [R1+0x3fc], R75 ;  /* 0x0003fc4b01007387 */ /* 0x000fe80000100800 */
[----:B------:R-:W-:Y:S04]  /*111b0*/  STL [R1+0x3ec], R65 ;  /* 0x0003ec4101007387 */ /* 0x000fe80000100800 */
[----:B------:R-:W-:Y:S04]  /*111c0*/  STS.U8 [R11+UR9+0x4b80], R92 ;  /* 0x004b805c0b007988 */ /* 0x000fe80008000009 */
[----:B------:R-:W-:Y:S04]  /*111d0*/  STS.U8 [R11+UR9+0xf80], R93 ;  /* 0x000f805d0b007988 */ /* 0x000fe80008000009 */
[----:B------:R-:W3:Y:S04]  /*111e0*/  LDL.LU R5, [R1+0xc44] ;  /* 0x000c440001057983 */ /* 0x000ee80000300800 */
[----:B--2---:R0:W2:Y:S02]  /*111f0*/  @P0 LDG.E.U8 R17, desc[UR20][R14.64] ;  /* 0x000000140e110981 */ /* 0x0040a4000c1e1100 */
[----:B0-----:R-:W-:-:S02]  /*11200*/  @P0 IMAD.MOV.U32 R15, RZ, RZ, R13 ;  /* 0x000000ffff0f0224 */ /* 0x001fc400078e000d */
[----:B------:R-:W-:Y:S01]  /*11210*/  @P0 IMAD.MOV.U32 R14, RZ, RZ, R7 ;  /* 0x000000ffff0e0224 */ /* 0x000fe200078e0007 */
[----:B------:R-:W5:Y:S04]  /*11220*/  LDL.LU R13, [R1+0xc40] ;  /* 0x000c4000010d7983 */ /* 0x000f680000300800 */
[----:B------:R-:W2:Y:S01]  /*11230*/  LDL.LU R7, [R1+0xc3c] ;  /* 0x000c3c0001077983 */ /* 0x000ea20000300800 */
[----:B------:R-:W-:-:S03]  /*11240*/  PRMT R16, RZ, 0x7610, R16 ;  /* 0x00007610ff107816 */ /* 0x000fc60000000010 */
[----:B----4-:R-:W-:Y:S04]  /*11250*/  STS.U8 [R11+UR9+0x4f80], R44 ;  /* 0x004f802c0b007988 */ /* 0x010fe80008000009 */
[----:B------:R0:W4:Y:S02]  /*11260*/  @P0 LDG.E.U8 R16, desc[UR20][R14.64] ;  /* 0x000000140e100981 */ /* 0x000124000c1e1100 */
[----:B0-----:R-:W-:-:S06]  /*11270*/  PRMT R15, RZ, 0x7610, R15 ;  /* 0x00007610ff0f7816 */ /* 0x001fcc000000000f */
[----:B------:R0:W4:Y:S02]  /*11280*/  @P0 LDG.E.U8 R15, desc[UR20][R18.64] ;  /* 0x00000014120f0981 */ /* 0x000124000c1e1100 */
[----:B0-----:R-:W-:Y:S02]  /*11290*/  @P0 IMAD.MOV.U32 R19, RZ, RZ, R51 ;  /* 0x000000ffff130224 */ /* 0x001fe400078e0033 */
[----:B---3--:R0:W-:Y:S04]  /*112a0*/  STS.U8 [R11+UR9+0x5380], R5 ;  /* 0x005380050b007988 */ /* 0x0081e80008000009 */
[----:B0-----:R-:W3:Y:S04]  /*112b0*/  LDL.LU R5, [R1+0xc38] ;  /* 0x000c380001057983 */ /* 0x001ee80000300800 */
[----:B------:R-:W4:Y:S04]  /*112c0*/  LDL.LU R51, [R1+0xc34] ;  /* 0x000c340001337983 */ /* 0x000f280000300800 */
[----:B--2---:R0:W-:Y:S04]  /*112d0*/  STS.U8 [R11+UR9+0x1780], R7 ;  /* 0x001780070b007988 */ /* 0x0041e80008000009 */
[----:B0-----:R-:W2:Y:S01]  /*112e0*/  LDL.LU R7, [R1+0xc30] ;  /* 0x000c300001077983 */ /* 0x001ea20000300800 */
[----:B------:R-:W-:-:S02]  /*112f0*/  @P0 IMAD.MOV.U32 R18, RZ, RZ, R20 ;  /* 0x000000ffff120224 */ /* 0x000fc400078e0014 */
[----:B------:R-:W-:Y:S02]  /*11300*/  @P0 IMAD.MOV.U32 R21, RZ, RZ, R4 ;  /* 0x000000ffff150224 */ /* 0x000fe400078e0004 */
[----:B------:R-:W-:Y:S01]  /*11310*/  @P0 IMAD.MOV.U32 R20, RZ, RZ, R3 ;  /* 0x000000ffff140224 */ /* 0x000fe200078e0003 */
[----:B------:R-:W5:Y:S04]  /*11320*/  LDL.LU R4, [R1+0xc2c] ;  /* 0x000c2c0001047983 */ /* 0x000f680000300800 */
[----:B------:R-:W5:Y:S04]  /*11330*/  LDL.LU R3, [R1+0xc28] ;  /* 0x000c280001037983 */ /* 0x000f680000300800 */
[----:B---3--:R0:W-:Y:S04]  /*11340*/  STS.U8 [R11+UR9+0x5780], R5 ;  /* 0x005780050b007988 */ /* 0x0081e80008000009 */
[----:B0-----:R-:W3:Y:S04]  /*11350*/  LDL.LU R5, [R1+0xc24] ;  /* 0x000c240001057983 */ /* 0x001ee80000300800 */
[----:B--2---:R0:W-:Y:S04]  /*11360*/  STS.U8 [R11+UR9+0x1b80], R7 ;  /* 0x001b80070b007988 */ /* 0x0041e80008000009 */
[----:B0-----:R-:W2:Y:S01]  /*11370*/  LDL.LU R7, [R1+0xc20] ;  /* 0x000c200001077983 */ /* 0x001ea20000300800 */
[----:B------:R-:W-:-:S06]  /*11380*/  PRMT R14, RZ, 0x7610, R14 ;  /* 0x00007610ff0e7816 */ /* 0x000fcc000000000e */
[----:B------:R0:W4:Y:S02]  /*11390*/  @P0 LDG.E.U8 R14, desc[UR20][R18.64] ;  /* 0x00000014120e0981 */ /* 0x000124000c1e1100 */
[----:B0-----:R-:W-:-:S06]  /*113a0*/  PRMT R19, RZ, 0x7610, R19 ;  /* 0x00007610ff137816 */ /* 0x001fcc0000000013 */
[----:B------:R0:W4:Y:S01]  /*113b0*/  @P0 LDG.E.U8 R19, desc[UR20][R20.64] ;  /* 0x0000001414130981 */ /* 0x000122000c1e1100 */
[----:B------:R-:W-:Y:S02]  /*113c0*/  PRMT R31, RZ, 0x7610, R31 ;  /* 0x00007610ff1f7816 */ /* 0x000fe4000000001f */
[----:B0-----:R-:W-:-:S06]  /*113d0*/  PRMT R21, RZ, 0x7610, R21 ;  /* 0x00007610ff157816 */ /* 0x001fcc0000000015 */
[----:B------:R0:W4:Y:S02]  /*113e0*/  @P0 LDG.E.U8 R21, desc[UR20][R22.64] ;  /* 0x0000001416150981 */ /* 0x000124000c1e1100 */
[----:B0-----:R-:W-:Y:S02]  /*113f0*/  @P0 IMAD.MOV.U32 R22, RZ, RZ, R2 ;  /* 0x000000ffff160224 */ /* 0x001fe400078e0002 */
[----:B------:R-:W-:Y:S02]  /*11400*/  @P0 IMAD.MOV.U32 R23, RZ, RZ, R52 ;  /* 0x000000ffff170224 */ /* 0x000fe400078e0034 */
[----:B------:R-:W4:Y:S04]  /*11410*/  LDL.LU R52, [R1+0xc1c] ;  /* 0x000c1c0001347983 */ /* 0x000f280000300800 */
[----:B------:R-:W5:Y:S04]  /*11420*/  LDL.LU R2, [R1+0xc18] ;  /* 0x000c180001027983 */ /* 0x000f680000300800 */
[----:B------:R0:W4:Y:S04]  /*11430*/  @P0 LDG.E.U8 R31, desc[UR20][R22.64] ;  /* 0x00000014161f0981 */ /* 0x000128000c1e1100 */
[----:B---3--:R1:W-:Y:S01]  /*11440*/  STS.U8 [R11+UR9+0x5b80], R5 ;  /* 0x005b80050b007988 */ /* 0x0083e20008000009 */
[----:B0-----:R-:W-:-:S03]  /*11450*/  @P0 IMAD.MOV.U32 R22, RZ, RZ, R0 ;  /* 0x000000ffff160224 */ /* 0x001fc600078e0000 */
[----:B-1----:R-:W3:Y:S04]  /*11460*/  LDL.LU R5, [R1+0xc14] ;  /* 0x000c140001057983 */ /* 0x002ee80000300800 */
[----:B------:R-:W5:Y:S04]  /*11470*/  LDL.LU R0, [R1+0xc10] ;  /* 0x000c100001007983 */ /* 0x000f680000300800 */
[----:B--2---:R0:W-:Y:S04]  /*11480*/  STS.U8 [R11+UR9+0x1f80], R7 ;  /* 0x001f80070b007988 */ /* 0x0041e80008000009 */
[----:B0-----:R-:W2:Y:S01]  /*11490*/  LDL.LU R7, [R1+0xc0c] ;  /* 0x000c0c0001077983 */ /* 0x001ea20000300800 */
[----:B------:R-:W-:Y:S01]  /*114a0*/  PRMT R26, RZ, 0x7610, R26 ;  /* 0x00007610ff1a7816 */ /* 0x000fe2000000001a */
[----:B------:R-:W-:Y:S01]  /*114b0*/  @P0 IMAD.MOV.U32 R23, RZ, RZ, R46 ;  /* 0x000000ffff170224 */ /* 0x000fe200078e002e */
[----:B------:R-:W-:-:S04]  /*114c0*/  PRMT R41, RZ, 0x7610, R41 ;  /* 0x00007610ff297816 */ /* 0x000fc80000000029 */
[----:B------:R0:W4:Y:S01]  /*114d0*/  @P0 LDG.E.U8 R26, desc[UR20][R22.64] ;  /* 0x00000014161a0981 */ /* 0x000122000c1e1100 */
[----:B------:R-:W-:Y:S01]  /*114e0*/  PRMT R36, RZ, 0x7610, R36 ;  /* 0x00007610ff247816 */ /* 0x000fe20000000024 */
[----:B0-----:R-:W-:Y:S02]  /*114f0*/  @P0 IMAD.MOV.U32 R22, RZ, RZ, R68 ;  /* 0x000000ffff160224 */ /* 0x001fe400078e0044 */
[----:B------:R-:W-:Y:S02]  /*11500*/  @P0 IMAD.MOV.U32 R23, RZ, RZ, R12 ;  /* 0x000000ffff170224 */ /* 0x000fe400078e000c */
[----:B------:R-:W5:Y:S04]  /*11510*/  LDL.LU R12, [R1+0xc08] ;  /* 0x000c0800010c7983 */ /* 0x000f680000300800 */
[----:B------:R0:W4:Y:S04]  /*11520*/  @P0 LDG.E.U8 R41, desc[UR20][R22.64] ;  /* 0x0000001416290981 */ /* 0x000128000c1e1100 */
[----:B------:R-:W5:Y:S01]  /*11530*/  LDL.LU R68, [R1+0xc04] ;  /* 0x000c040001447983 */ /* 0x000f620000300800 */
[----:B0-----:R-:W-:-:S02]  /*11540*/  @P0 IMAD.MOV.U32 R22, RZ, RZ, R8 ;  /* 0x000000ffff160224 */ /* 0x001fc400078e0008 */
[----:B------:R-:W-:-:S05]  /*11550*/  @P0 IMAD.MOV.U32 R23, RZ, RZ, R9 ;  /* 0x000000ffff170224 */ /* 0x000fca00078e0009 */
[----:B------:R0:W4:Y:S02]  /*11560*/  @P0 LDG.E.U8 R36, desc[UR20][R22.64] ;  /* 0x0000001416240981 */ /* 0x000124000c1e1100 */
[----:B0-----:R-:W-:Y:S02]  /*11570*/  @P0 IMAD.MOV.U32 R23, RZ, RZ, R6 ;  /* 0x000000ffff170224 */ /* 0x001fe400078e0006 */
[----:B---3--:R0:W-:Y:S04]  /*11580*/  STS.U8 [R11+UR9+0x5f80], R5 ;  /* 0x005f80050b007988 */ /* 0x0081e80008000009 */
[----:B0-----:R-:W3:Y:S04]  /*11590*/  LDL.LU R5, [R1+0xc00] ;  /* 0x000c000001057983 */ /* 0x001ee80000300800 */
[----:B------:R-:W4:Y:S04]  /*115a0*/  LDL.LU R9, [R1+0xbfc] ;  /* 0x000bfc0001097983 */ /* 0x000f280000300800 */
[----:B------:R-:W4:Y:S04]  /*115b0*/  LDL.LU R8, [R1+0xbf8] ;  /* 0x000bf80001087983 */ /* 0x000f280000300800 */
[----:B--2---:R0:W-:Y:S04]  /*115c0*/  STS.U8 [R11+UR9+0x2380], R7 ;  /* 0x002380070b007988 */ /* 0x0041e80008000009 */
[----:B0-----:R-:W2:Y:S04]  /*115d0*/  LDL.LU R7, [R1+0xbf4] ;  /* 0x000bf40001077983 */ /* 0x001ea80000300800 */
[----:B------:R-:W2:Y:S04]  /*115e0*/  LDL.LU R6, [R1+0xbf0] ;  /* 0x000bf00001067983 */ /* 0x000ea80000300800 */
[----:B---3--:R0:W-:Y:S04]  /*115f0*/  STS.U8 [R11+UR9+0x6380], R5 ;  /* 0x006380050b007988 */ /* 0x0081e80008000009 */
[----:B----4-:R-:W-:Y:S04]  /*11600*/  STS.U8 [R11+UR9+0x6780], R9 ;  /* 0x006780090b007988 */ /* 0x010fe80008000009 */
[----:B------:R1:W-:Y:S04]  /*11610*/  STS.U8 [R11+UR9+0x2780], R8 ;  /* 0x002780080b007988 */ /* 0x0003e80008000009 */
[----:B0-----:R-:W3:Y:S04]  /*11620*/  LDL.LU R5, [R1+0xbec] ;  /* 0x000bec0001057983 */ /* 0x001ee80000300800 */
[----:B-1----:R-:W4:Y:S04]  /*11630*/  LDL.LU R8, [R1+0xbe8] ;  /* 0x000be80001087983 */ /* 0x002f280000300800 */
[----:B------:R-:W4:Y:S04]  /*11640*/  LDL.LU R9, [R1+0xbe4] ;  /* 0x000be40001097983 */ /* 0x000f280000300800 */
[----:B--2---:R0:W-:Y:S04]  /*11650*/  STS.U8 [R11+UR9+0x2b80], R6 ;  /* 0x002b80060b007988 */ /* 0x0041e80008000009 */
[----:B0-----:R-:W2:Y:S04]  /*11660*/  LDL.LU R6, [R1+0xbe0] ;  /* 0x000be00001067983 */ /* 0x001ea80000300800 */
[----:B------:R0:W-:Y:S04]  /*11670*/  STS.U8 [R11+UR9+0x6b80], R7 ;  /* 0x006b80070b007988 */ /* 0x0001e80008000009 */
[----:B0-----:R-:W2:Y:S04]  /*11680*/  LDL.LU R7, [R1+0xbdc] ;  /* 0x000bdc0001077983 */ /* 0x001ea80000300800 */
[----:B---3--:R-:W-:Y:S04]  /*11690*/  STS.U8 [R11+UR9+0x6f80], R5 ;  /* 0x006f80050b007988 */ /* 0x008fe80008000009 */
[----:B----4-:R0:W-:Y:S04]  /*116a0*/  STS.U8 [R11+UR9+0x2f80], R8 ;  /* 0x002f80080b007988 */ /* 0x0101e80008000009 */
[----:B0-----:R-:W3:Y:S04]  /*116b0*/  LDL.LU R8, [R1+0xbd8] ;  /* 0x000bd80001087983 */ /* 0x001ee80000300800 */
[----:B------:R-:W4:Y:S01]  /*116c0*/  LDL.LU R5, [R1+0xbd4] ;  /* 0x000bd40001057983 */ /* 0x000f220000300800 */
[----:B------:R-:W-:Y:S01]  /*116d0*/  PRMT R30, RZ, 0x7610, R30 ;  /* 0x00007610ff1e7816 */ /* 0x000fe2000000001e */
[----:B------:R-:W-:Y:S01]  /*116e0*/  @P0 IMAD.MOV.U32 R22, RZ, RZ, R33 ;  /* 0x000000ffff160224 */ /* 0x000fe200078e0021 */
[----:B------:R-:W-:-:S04]  /*116f0*/  PRMT R25, RZ, 0x7610, R25 ;  /* 0x00007610ff197816 */ /* 0x000fc80000000019 */
[----:B------:R0:W3:Y:S04]  /*11700*/  @P0 LDG.E.U8 R30, desc[UR20][R22.64] ;  /* 0x00000014161e0981 */ /* 0x0000e8000c1e1100 */
[----:B--2---:R1:W-:Y:S04]  /*11710*/  STS.U8 [R11+UR9+0x3380], R6 ;  /* 0x003380060b007988 */ /* 0x0043e80008000009 */
[----:B-1----:R-:W2:Y:S01]  /*11720*/  LDL.LU R6, [R1+0xbd0] ;  /* 0x000bd00001067983 */ /* 0x002ea20000300800 */
[----:B0-----:R-:W-:Y:S02]  /*11730*/  @P0 IMAD.MOV.U32 R22, RZ, RZ, R32 ;  /* 0x000000ffff160224 */ /* 0x001fe400078e0020 */
[----:B------:R-:W-:Y:S01]  /*11740*/  @P0 IMAD.MOV.U32 R23, RZ, RZ, R53 ;  /* 0x000000ffff170224 */ /* 0x000fe200078e0035 */
[----:B------:R-:W-:-:S04]  /*11750*/  PRMT R40, RZ, 0x7610, R40 ;  /* 0x00007610ff287816 */ /* 0x000fc80000000028 */
[----:B------:R0:W2:Y:S01]  /*11760*/  @P0 LDG.E.U8 R25, desc[UR20][R22.64] ;  /* 0x0000001416190981 */ /* 0x0000a2000c1e1100 */
[----:B------:R-:W-:Y:S01]  /*11770*/  PRMT R35, RZ, 0x7610, R35 ;  /* 0x00007610ff237816 */ /* 0x000fe20000000023 */
[----:B0-----:R-:W-:Y:S02]  /*11780*/  @P0 IMAD.MOV.U32 R22, RZ, RZ, R54 ;  /* 0x000000ffff160224 */ /* 0x001fe400078e0036 */
[----:B------:R-:W-:-:S05]  /*11790*/  @P0 IMAD.MOV.U32 R23, RZ, RZ, R10 ;  /* 0x000000ffff170224 */ /* 0x000fca00078e000a */
        /* <DEDUP_REMOVED lines=21> */
[----:B------:R-:W-:Y:S02]  /*118f0*/  @P0 IMAD.MOV.U32 R32, RZ, RZ, R90 ;  /* 0x000000ffff200224 */ /* 0x000fe400078e005a */
[----:B------:R-:W-:Y:S02]  /*11900*/  @P0 IMAD.MOV.U32 R33, RZ, RZ, R91 ;  /* 0x000000ffff210224 */ /* 0x000fe400078e005b */
[----:B0-----:R-:W-:Y:S02]  /*11910*/  @P0 IMAD.MOV.U32 R22, RZ, RZ, R48 ;  /* 0x000000ffff160224 */ /* 0x001fe400078e0030 */
[----:B------:R-:W-:-:S05]  /*11920*/  @P0 IMAD.MOV.U32 R23, RZ, RZ, R47 ;  /* 0x000000ffff170224 */ /* 0x000fca00078e002f */
[----:B------:R0:W2:Y:S01]  /*11930*/  @P0 LDG.E.U8 R28, desc[UR20][R22.64] ;  /* 0x00000014161c0981 */ /* 0x0000a2000c1e1100 */
[----:B------:R-:W-:Y:S02]  /*11940*/  PRMT R38, RZ, 0x7610, R38 ;  /* 0x00007610ff267816 */ /* 0x000fe40000000026 */
[----:B0-----:R-:W-:-:S06]  /*11950*/  PRMT R23, RZ, 0x7610, R23 ;  /* 0x00007610ff177816 */ /* 0x001fcc0000000017 */
        /* <DEDUP_REMOVED lines=19> */
[----:B------:R-:W-:Y:S01]  /*11a90*/  @P0 IMAD.MOV.U32 R43, RZ, RZ, R81 ;  /* 0x000000ffff2b0224 */ /* 0x000fe200078e0051 */
[----:B------:R-:W-:Y:S04]  /*11aa0*/  STS.U8 [R11+UR9+0x1380], R45 ;  /* 0x0013802d0b007988 */ /* 0x000fe80008000009 */
[----:B------:R0:W2:Y:S01]  /*11ab0*/  @P0 LDG.E.U8 R37, desc[UR20][R42.64] ;  /* 0x000000142a250981 */ /* 0x0000a2000c1e1100 */
[----:B------:R-:W-:-:S03]  /*11ac0*/  PRMT R18, RZ, 0x7610, R18 ;  /* 0x00007610ff127816 */ /* 0x000fc60000000012 */
[----:B------:R-:W-:Y:S04]  /*11ad0*/  STS.U8 [R11+UR9+0x7380], R9 ;  /* 0x007380090b007988 */ /* 0x000fe80008000009 */
[----:B---3--:R-:W-:Y:S01]  /*11ae0*/  STS.U8 [R11+UR9+0x3780], R8 ;  /* 0x003780080b007988 */ /* 0x008fe20008000009 */
[----:B0-----:R-:W-:Y:S02]  /*11af0*/  @P0 IMAD.MOV.U32 R42, RZ, RZ, R78 ;  /* 0x000000ffff2a0224 */ /* 0x001fe400078e004e */
[----:B------:R-:W-:Y:S01]  /*11b00*/  @P0 IMAD.MOV.U32 R43, RZ, RZ, R79 ;  /* 0x000000ffff2b0224 */ /* 0x000fe200078e004f */
[----:B------:R-:W-:Y:S04]  /*11b10*/  STS.U8 [R11+UR9+0x7780], R7 ;  /* 0x007780070b007988 */ /* 0x000fe80008000009 */
[----:B----4-:R-:W-:Y:S04]  /*11b20*/  STS.U8 [R11+UR9+0x7b80], R5 ;  /* 0x007b80050b007988 */ /* 0x010fe80008000009 */
[----:B------:R-:W-:Y:S04]  /*11b30*/  STS.U8 [R11+UR9+0x3f80], R52 ;  /* 0x003f80340b007988 */ /* 0x000fe80008000009 */
[----:B------:R-:W-:Y:S01]  /*11b40*/  STS.U8 [R11+UR9+0x7f80], R51 ;  /* 0x007f80330b007988 */ /* 0x000fe20008000009 */
[----:B------:R-:W-:-:S03]  /*11b50*/  PRMT R20, RZ, 0x7610, R20 ;  /* 0x00007610ff147816 */ /* 0x000fc60000000014 */
[----:B------:R0:W3:Y:S02]  /*11b60*/  @P0 LDG.E.U8 R32, desc[UR20][R42.64] ;  /* 0x000000142a200981 */ /* 0x0000e4000c1e1100 */
[----:B0-----:R-:W-:Y:S02]  /*11b70*/  @P0 IMAD.MOV.U32 R42, RZ, RZ, R76 ;  /* 0x000000ffff2a0224 */ /* 0x001fe400078e004c */
[----:B------:R-:W-:-:S05]  /*11b80*/  @P0 IMAD.MOV.U32 R43, RZ, RZ, R77 ;  /* 0x000000ffff2b0224 */ /* 0x000fca00078e004d */
[----:B------:R0:W4:Y:S02]  /*11b90*/  @P0 LDG.E.U8 R20, desc[UR20][R42.64] ;  /* 0x000000142a140981 */ /* 0x000124000c1e1100 */
[----:B0-----:R-:W-:Y:S02]  /*11ba0*/  @P0 IMAD.MOV.U32 R42, RZ, RZ, R72 ;  /* 0x000000ffff2a0224 */ /* 0x001fe400078e0048 */
[----:B------:R-:W-:Y:S01]  /*11bb0*/  @P0 IMAD.MOV.U32 R43, RZ, RZ, R73 ;  /* 0x000000ffff2b0224 */ /* 0x000fe200078e0049 */
[----:B--2---:R-:W-:Y:S04]  /*11bc0*/  STS.U8 [R11+UR9+0x3b80], R6 ;  /* 0x003b80060b007988 */ /* 0x004fe80008000009 */
[----:B------:R0:W-:Y:S04]  /*11bd0*/  STS.U8 [R71+UR9+0x10000], R17 ;  /* 0x0100001147007988 */ /* 0x0001e80008000009 */
[----:B------:R1:W-:Y:S01]  /*11be0*/  STS.U8 [R71+UR9+0x10400], R16 ;  /* 0x0104001047007988 */ /* 0x0003e20008000009 */
[----:B0-----:R-:W-:-:S02]  /*11bf0*/  @P0 IMAD.MOV.U32 R17, RZ, RZ, R75 ;  /* 0x000000ffff110224 */ /* 0x001fc400078e004b */
[----:B-1----:R-:W-:Y:S01]  /*11c00*/  @P0 IMAD.MOV.U32 R16, RZ, RZ, R74 ;  /* 0x000000ffff100224 */ /* 0x002fe200078e004a */
[----:B------:R0:W-:Y:S04]  /*11c10*/  STS.U8 [R71+UR9+0x10800], R15 ;  /* 0x0108000f47007988 */ /* 0x0001e80008000009 */
[----:B------:R1:W2:Y:S04]  /*11c20*/  @P0 LDG.E.U8 R18, desc[UR20][R16.64] ;  /* 0x0000001410120981 */ /* 0x0002a8000c1e1100 */
[----:B------:R1:W-:Y:S01]  /*11c30*/  STS.U8 [R71+UR9+0x10c00], R14 ;  /* 0x010c000e47007988 */ /* 0x0003e20008000009 */
[----:B0-----:R-:W-:Y:S01]  /*11c40*/  @P0 IMAD.MOV.U32 R15, RZ, RZ, R70 ;  /* 0x000000ffff0f0224 */ /* 0x001fe200078e0046 */
[----:B-1----:R-:W-:-:S02]  /*11c50*/  PRMT R16, RZ, 0x7610, R16 ;  /* 0x00007610ff107816 */ /* 0x002fc40000000010 */
[----:B------:R-:W-:Y:S01]  /*11c60*/  PRMT R17, RZ, 0x7610, R17 ;  /* 0x00007610ff117816 */ /* 0x000fe20000000011 */
[----:B------:R-:W-:-:S05]  /*11c70*/  @P0 IMAD.MOV.U32 R14, RZ, RZ, R69 ;  /* 0x000000ffff0e0224 */ /* 0x000fca00078e0045 */
[----:B------:R0:W2:Y:S04]  /*11c80*/  @P0 LDG.E.U8 R17, desc[UR20][R42.64] ;  /* 0x000000142a110981 */ /* 0x0000a8000c1e1100 */
[----:B------:R1:W2:Y:S01]  /*11c90*/  @P0 LDG.E.U8 R16, desc[UR20][R14.64] ;  /* 0x000000140e100981 */ /* 0x0002a2000c1e1100 */
[----:B0-----:R-:W-:Y:S02]  /*11ca0*/  @P0 IMAD.MOV.U32 R42, RZ, RZ, R66 ;  /* 0x000000ffff2a0224 */ /* 0x001fe400078e0042 */
[----:B------:R-:W-:Y:S01]  /*11cb0*/  @P0 IMAD.MOV.U32 R43, RZ, RZ, R67 ;  /* 0x000000ffff2b0224 */ /* 0x000fe200078e0043 */
[----:B-1----:R-:W-:Y:S02]  /*11cc0*/  PRMT R15, RZ, 0x7610, R15 ;  /* 0x00007610ff0f7816 */ /* 0x002fe4000000000f */
[----:B------:R-:W-:-:S04]  /*11cd0*/  PRMT R14, RZ, 0x7610, R14 ;  /* 0x00007610ff0e7816 */ /* 0x000fc8000000000e */
[----:B------:R0:W2:Y:S02]  /*11ce0*/  @P0 LDG.E.U8 R15, desc[UR20][R42.64] ;  /* 0x000000142a0f0981 */ /* 0x0000a4000c1e1100 */
[----:B0-----:R-:W-:Y:S02]  /*11cf0*/  @P0 IMAD.MOV.U32 R42, RZ, RZ, R64 ;  /* 0x000000ffff2a0224 */ /* 0x001fe400078e0040 */
[----:B------:R-:W-:-:S05]  /*11d00*/  @P0 IMAD.MOV.U32 R43, RZ, RZ, R65 ;  /* 0x000000ffff2b0224 */ /* 0x000fca00078e0041 */
[----:B------:R-:W2:Y:S01]  /*11d10*/  @P0 LDG.E.U8 R14, desc[UR20][R42.64] ;  /* 0x000000142a0e0981 */ /* 0x000ea2000c1e1100 */
[----:B------:R-:W0:Y:S01]  /*11d20*/  S2R R5, SR_TID.X ;  /* 0x0000000000057919 */ /* 0x000e220000002100 */
[----:B------:R-:W1:Y:S01]  /*11d30*/  S2R R6, SR_TID.X ;  /* 0x0000000000067919 */ /* 0x000e620000002100 */
[----:B------:R-:W1:Y:S01]  /*11d40*/  S2R R7, SR_TID.X ;  /* 0x0000000000077919 */ /* 0x000e620000002100 */
[----:B------:R-:W1:Y:S01]  /*11d50*/  S2R R8, SR_TID.X ;  /* 0x0000000000087919 */ /* 0x000e620000002100 */
[----:B------:R-:W1:Y:S01]  /*11d60*/  S2R R9, SR_TID.X ;  /* 0x0000000000097919 */ /* 0x000e620000002100 */
[----:B------:R-:W1:Y:S01]  /*11d70*/  S2R R10, SR_TID.X ;  /* 0x00000000000a7919 */ /* 0x000e620000002100 */
[----:B0-----:R-:W-:Y:S02]  /*11d80*/  LOP3.LUT R5, R5, 0x7f, RZ, 0xc0, !PT ;  /* 0x0000007f05057812 */ /* 0x001fe400078ec0ff */
[----:B-1----:R-:W-:Y:S02]  /*11d90*/  LOP3.LUT R6, R6, 0x7f, RZ, 0xc0, !PT ;  /* 0x0000007f06067812 */ /* 0x002fe400078ec0ff */
[----:B------:R-:W-:-:S02]  /*11da0*/  LOP3.LUT R5, R5, 0x10, RZ, 0x3c, !PT ;  /* 0x0000001005057812 */ /* 0x000fc400078e3cff */
[----:B------:R-:W-:Y:S02]  /*11db0*/  LOP3.LUT R7, R7, 0x7f, RZ, 0xc0, !PT ;  /* 0x0000007f07077812 */ /* 0x000fe400078ec0ff */
[----:B------:R-:W-:Y:S02]  /*11dc0*/  LOP3.LUT R6, R6, 0x20, RZ, 0x3c, !PT ;  /* 0x0000002006067812 */ /* 0x000fe400078e3cff */
[----:B------:R-:W-:Y:S02]  /*11dd0*/  LOP3.LUT R8, R8, 0x7f, RZ, 0xc0, !PT ;  /* 0x0000007f08087812 */ /* 0x000fe400078ec0ff */
[----:B------:R-:W-:Y:S02]  /*11de0*/  LOP3.LUT R7, R7, 0x30, RZ, 0x3c, !PT ;  /* 0x0000003007077812 */ /* 0x000fe400078e3cff */
[----:B------:R-:W-:Y:S02]  /*11df0*/  LOP3.LUT R9, R9, 0x7f, RZ, 0xc0, !PT ;  /* 0x0000007f09097812 */ /* 0x000fe400078ec0ff */
[----:B------:R-:W-:-:S02]  /*11e00*/  LOP3.LUT R8, R8, 0x40, RZ, 0x3c, !PT ;  /* 0x0000004008087812 */ /* 0x000fc400078e3cff */
[----:B------:R-:W-:Y:S01]  /*11e10*/  LOP3.LUT R10, R10, 0x7f, RZ, 0xc0, !PT ;  /* 0x0000007f0a0a7812 */ /* 0x000fe200078ec0ff */
[----:B------:R0:W-:Y:S01]  /*11e20*/  STS.U8 [R5+UR9+0x10080], R19 ;  /* 0x0100801305007988 */ /* 0x0001e20008000009 */
[----:B------:R-:W-:Y:S02]  /*11e30*/  LOP3.LUT R9, R9, 0x50, RZ, 0x3c, !PT ;  /* 0x0000005009097812 */ /* 0x000fe400078e3cff */
[----:B------:R-:W-:Y:S01]  /*11e40*/  LOP3.LUT R10, R10, 0x60, RZ, 0x3c, !PT ;  /* 0x000000600a0a7812 */ /* 0x000fe200078e3cff */
[----:B------:R0:W-:Y:S04]  /*11e50*/  STS.U8 [R5+UR9+0x10480], R21 ;  /* 0x0104801505007988 */ /* 0x0001e80008000009 */
        /* <DEDUP_REMOVED lines=17> */
[----:B------:R0:W-:Y:S01]  /*11f70*/  STS.U8 [R9+UR9+0x10e80], R22 ;  /* 0x010e801609007988 */ /* 0x0001e20008000009 */
[----:B------:R-:W-:-:S03]  /*11f80*/  ISETP.NE.U32.AND P0, PT, RZ, UR7, PT ;  /* 0x00000007ff007c0c */ /* 0x000fc6000bf05070 */
[----:B------:R0:W-:Y:S01]  /*11f90*/  STS.U8 [R10+UR9+0x10300], R37 ;  /* 0x010300250a007988 */ /* 0x0001e20008000009 */
[----:B------:R-:W-:-:S03]  /*11fa0*/  ISETP.LT.OR P2, PT, R63, 0x80, P0 ;  /* 0x000000803f00780c */ /* 0x000fc60000741670 */
[----:B---3--:R0:W-:Y:S04]  /*11fb0*/  STS.U8 [R10+UR9+0x10700], R32 ;  /* 0x010700200a007988 */ /* 0x0081e80008000009 */
[----:B----4-:R0:W-:Y:S01]  /*11fc0*/  STS.U8 [R10+UR9+0x10b00], R20 ;  /* 0x010b00140a007988 */ /* 0x0101e20008000009 */
[----:B------:R-:W-:-:S03]  /*11fd0*/  ISETP.GE.AND P3, PT, R63, 0x100, PT ;  /* 0x000001003f00780c */ /* 0x000fc60003f66270 */
[----:B--2---:R0:W-:Y:S04]  /*11fe0*/  STS.U8 [R10+UR9+0x10f00], R18 ;  /* 0x010f00120a007988 */ /* 0x0041e80008000009 */
[----:B------:R0:W-:Y:S04]  /*11ff0*/  STS.U8 [R11+UR9+0x10380], R17 ;  /* 0x010380110b007988 */ /* 0x0001e80008000009 */
[----:B------:R0:W-:Y:S04]  /*12000*/  STS.U8 [R11+UR9+0x10780], R16 ;  /* 0x010780100b007988 */ /* 0x0001e80008000009 */
[----:B------:R0:W-:Y:S04]  /*12010*/  STS.U8 [R11+UR9+0x10b80], R15 ;  /* 0x010b800f0b007988 */ /* 0x0001e80008000009 */
[----:B------:R0:W-:Y:S01]  /*12020*/  STS.U8 [R11+UR9+0x10f80], R14 ;  /* 0x010f800e0b007988 */ /* 0x0001e20008000009 */
[----:B------:R1:W-:Y:S06]  /*12030*/  MEMBAR.ALL.CTA ;  /* 0x0000000000007992 */ /* 0x0003ec0000008000 */
[----:B-1----:R-:W1:Y:S02]  /*12040*/  FENCE.VIEW.ASYNC.S ;  /* 0x00000000000073c6 */ /* 0x002e640000000000 */
[----:B-1----:R-:W-:Y:S06]  /*12050*/  BAR.SYNC.DEFER_BLOCKING 0x0 ;  /* 0x0000000000007b1d */ /* 0x002fec0000010000 */
[----:B------:R-:W-:Y:S05]  /*12060*/  @P2 BRA `(.L_x_6) ;  /* 0x0000000000d82947 */ /* 0x000fea0003800000 */
[----:B------:R-:W-:Y:S02]  /*12070*/  USHF.R.U32.HI UR14, URZ, 0x4, UR9 ;  /* 0x00000004ff0e7899 */ /* 0x000fe40008011609 */
[----:B------:R-:W-:Y:S02]  /*12080*/  UIADD3 UR5, UPT, UPT, UR9, 0x10000, URZ ;  /* 0x0001000009057890 */ /* 0x000fe4000fffe0ff */
[----:B------:R-:W-:Y:S02]  /*12090*/  USGXT.U32 UR14, UR14, 0xe ;  /* 0x0000000e0e0e789a */ /* 0x000fe40008000000 */
[----:B------:R-:W-:Y:S02]  /*120a0*/  USHF.R.U32.HI UR5, URZ, 0x4, UR5 ;  /* 0x00000004ff057899 */ /* 0x000fe40008011605 */
[----:B------:R-:W-:Y:S02]  /*120b0*/  UIADD3 UR32, UP1, UPT, UR14, 0x100, URZ ;  /* 0x000001000e207890 */ /* 0x000fe4000ff3e0ff */
[----:B------:R-:W-:Y:S01]  /*120c0*/  USGXT.U32 UR12, UR5, 0xe ;  /* 0x0000000e050c789a */ /* 0x000fe20008000000 */
[----:B------:R-:W-:Y:S01]  /*120d0*/  UMOV UR4, URZ ;  /* 0x000000ff00047c82 */ /* 0x000fe20008000000 */
[----:B------:R-:W-:Y:S01]  /*120e0*/  UMOV UR6, URZ ;  /* 0x000000ff00067c82 */ /* 0x000fe20008000000 */
[----:B------:R-:W-:-:S02]  /*120f0*/  UIADD3.X UR33, UPT, UPT, UR4, 0x40004040, URZ, UP1, !UPT ;  /* 0x4000404004217890 */ /* 0x000fc40008ffe4ff */
[----:B------:R-:W-:Y:S01]  /*12100*/  UIADD3 UR34, UP1, UPT, UR12, 0x2, URZ ;  /* 0x000000020c227890 */ /* 0x000fe2000ff3e0ff */
[----:B------:R-:W-:Y:S01]  /*12110*/  UMOV UR4, UR11 ;  /* 0x0000000b00047c82 */ /* 0x000fe20008000000 */
[----:B------:R-:W-:Y:S02]  /*12120*/  UMOV UR5, URZ ;  /* 0x000000ff00057c82 */ /* 0x000fe40008000000 */
[----:B------:R-:W-:Y:S01]  /*12130*/  UIADD3.X UR35, UPT, UPT, UR6, 0x40004040, URZ, UP1, !UPT ;  /* 0x4000404006237890 */ /* 0x000fe20008ffe4ff */
[----:B------:R-:W-:Y:S01]  /*12140*/  UMOV UR25, UR4 ;  /* 0x0000000400197c82 */ /* 0x000fe20008000000 */
[----:B------:R-:W-:Y:S02]  /*12150*/  UIADD3.64 UR4, UPT, UPT, UR32, 0x100, URZ ;  /* 0x0000010020047897 */ /* 0x000fe4000fffe0ff */
[----:B------:R-:W-:Y:S02]  /*12160*/  UIADD3.64 UR6, UPT, UPT, UR34, 0x2, URZ ;  /* 0x0000000222067897 */ /* 0x000fe4000fffe0ff */
[----:B------:R-:W-:-:S02]  /*12170*/  UIADD3.64 UR16, UPT, UPT, UR32, 0x200, URZ ;  /* 0x0000020020107897 */ /* 0x000fc4000fffe0ff */
[----:B------:R-:W-:Y:S02]  /*12180*/  UIADD3.64 UR18, UPT, UPT, UR34, 0x4, URZ ;  /* 0x0000000422127897 */ /* 0x000fe4000fffe0ff */
[----:B------:R-:W-:Y:S02]  /*12190*/  UIADD3 UR24, UPT, UPT, UR8, 0x20, URZ ;  /* 0x0000002008187890 */ /* 0x000fe4000fffe0ff */
[----:B------:R-:W-:Y:S02]  /*121a0*/  UIADD3.64 UR22, UPT, UPT, UR32, 0x300, URZ ;  /* 0x0000030020167897 */ /* 0x000fe4000fffe0ff */
[----:B------:R-:W-:Y:S02]  /*121b0*/  UIADD3 UR46, UPT, UPT, UR8, 0x20, URZ ;  /* 0x00000020082e7890 */ /* 0x000fe4000fffe0ff */
[----:B------:R-:W-:Y:S02]  /*121c0*/  UIADD3.64 UR26, UPT, UPT, UR32, 0x400, URZ ;  /* 0x00000400201a7897 */ /* 0x000fe4000fffe0ff */
[----:B------:R-:W-:-:S02]  /*121d0*/  UIADD3 UR47, UPT, UPT, UR8, 0x20, URZ ;  /* 0x00000020082f7890 */ /* 0x000fc4000fffe0ff */
[----:B------:R-:W-:Y:S01]  /*121e0*/  UIADD3.64 UR28, UPT, UPT, UR32, 0x500, URZ ;  /* 0x00000500201c7897 */ /* 0x000fe2000fffe0ff */
[----:B------:R-:W-:Y:S01]  /*121f0*/  UMOV UR36, 0x0 ;  /* 0x0000000000247882 */ /* 0x000fe20000000000 */
[----:B------:R-:W-:Y:S01]  /*12200*/  UMOV UR37, 0x8088010 ;  /* 0x0808801000257882 */ /* 0x000fe20000000000 */
[----:B------:R-:W-:Y:S01]  /*12210*/  UIADD3 UR52, UPT, UPT, UR8, 0x20, URZ ;  /* 0x0000002008347890 */ /* 0x000fe2000fffe0ff */
[----:B------:R-:W-:Y:S01]  /*12220*/  UMOV UR15, 0x40004040 ;  /* 0x40004040000f7882 */ /* 0x000fe20000000000 */
[----:B------:R-:W-:Y:S01]  /*12230*/  UIADD3.64 UR30, UPT, UPT, UR32, 0x600, URZ ;  /* 0x00000600201e7897 */ /* 0x000fe2000fffe0ff */
[----:B------:R-:W-:Y:S01]  /*12240*/  UMOV UR13, 0x40004040 ;  /* 0x40004040000d7882 */ /* 0x000fe20000000000 */
[----:B------:R-:W-:Y:S01]  /*12250*/  UMOV UR38, 0x0 ;  /* 0x0000000000267882 */ /* 0x000fe20000000000 */
[----:B------:R-:W-:Y:S01]  /*12260*/  UMOV UR39, 0x8088010 ;  /* 0x0808801000277882 */ /* 0x000fe20000000000 */
[----:B------:R-:W-:Y:S01]  /*12270*/  UMOV UR40, 0x0 ;  /* 0x0000000000287882 */ /* 0x000fe20000000000 */
[----:B------:R-:W-:Y:S01]  /*12280*/  UMOV UR41, 0x8088010 ;  /* 0x0808801000297882 */ /* 0x000fe20000000000 */
[----:B------:R1:W-:Y:S01]  /*12290*/  UTCQMMA gdesc[UR14], gdesc[UR12], tmem[UR8], tmem[UR36], idesc[UR37], !UPT ;  /* 0x00ff240c0e0075ea */ /* 0x0003e2000f800308 */
[----:B------:R-:W-:Y:S01]  /*122a0*/  UMOV UR42, 0x0 ;  /* 0x00000000002a7882 */ /* 0x000fe20000000000 */
[----:B------:R-:W-:Y:S01]  /*122b0*/  UMOV UR43, 0x8088010 ;  /* 0x08088010002b7882 */ /* 0x000fe20000000000 */
[----:B------:R1:W-:Y:S01]  /*122c0*/  UTCQMMA gdesc[UR32], gdesc[UR34], tmem[UR8], tmem[UR38], idesc[UR39], UPT ;  /* 0x00ff2622200075ea */ /* 0x0003e2000b800308 */
        /* <DEDUP_REMOVED lines=8> */
[----:B------:R1:W-:Y:S01]  /*12350*/  UTCQMMA gdesc[UR22], gdesc[UR12], tmem[UR24], tmem[UR44], idesc[UR45], !UPT ;  /* 0x00ff2c0c160075ea */ /* 0x0003e2000f800318 */
[----:B------:R-:W-:Y:S01]  /*12360*/  UMOV UR54, 0x0 ;  /* 0x0000000000367882 */ /* 0x000fe20000000000 */
[----:B------:R-:W-:Y:S01]  /*12370*/  UMOV UR55, 0x8088010 ;  /* 0x0808801000377882 */ /* 0x000fe20000000000 */
[----:B------:R1:W-:Y:S01]  /*12380*/  UTCQMMA gdesc[UR26], gdesc[UR34], tmem[UR46], tmem[UR48], idesc[UR49], UPT ;  /* 0x00ff30221a0075ea */ /* 0x0003e2000b80032e */
[----:B------:R1:W-:Y:S01]  /*12390*/  UTCQMMA gdesc[UR28], gdesc[UR6], tmem[UR47], tmem[UR50], idesc[UR51], UPT ;  /* 0x00ff32061c0075ea */ /* 0x0003e2000b80032f */
[----:B------:R1:W-:Y:S01]  /*123a0*/  UTCQMMA gdesc[UR30], gdesc[UR18], tmem[UR52], tmem[UR54], idesc[UR55], UPT ;  /* 0x00ff36121e0075ea */ /* 0x0003e2000b800334 */
[----:B------:R1:W-:Y:S01]  /*123b0*/  UTCBAR [UR25], URZ ;  /* 0x000000ff190073e9 */ /* 0x0003e200080000ff */
[----:B------:R-:W-:Y:S01]  /*123c0*/  NOP ;  /* 0x0000000000007918 */ /* 0x000fe20000000000 */
.L_x_6:
[----:B-1----:R-:W-:Y:S01]  /*123d0*/  UMOV UR4, URZ ;  /* 0x000000ff00047c82 */ /* 0x002fe20008000000 */
[----:B------:R-:W-:Y:S05]  /*123e0*/  @!P3 BRA `(.L_x_7) ;  /* 0x000001280024b947 */ /* 0x000fea0003800000 */
[----:B0-----:R-:W-:Y:S01]  /*123f0*/  SHF.R.S32.HI R14, RZ, 0x1f, R63 ;  /* 0x0000001fff0e7819 */ /* 0x001fe2000001143f */
[----:B------:R-:W-:Y:S01]  /*12400*/  UIADD3 UR4, UPT, UPT, UR9, 0x8000, URZ ;  /* 0x0000800009047890 */ /* 0x000fe2000fffe0ff */
[----:B-----5:R-:W-:Y:S01]  /*12410*/  IMAD.SHL.U32 R12, R12, 0x80, RZ ;  /* 0x000000800c0c7824 */ /* 0x020fe200078e00ff */
[----:B------:R-:W-:Y:S01]  /*12420*/  UIADD3 UR5, UPT, UPT, UR9, 0x11000, URZ ;  /* 0x0001100009057890 */ /* 0x000fe2000fffe0ff */
[----:B------:R-:W-:Y:S01]  /*12430*/  LEA.HI R14, R14, R63, RZ, 0x7 ;  /* 0x0000003f0e0e7211 */ /* 0x000fe200078f38ff */
[----:B------:R-:W-:Y:S01]  /*12440*/  USHF.R.U32.HI UR4, URZ, 0x4, UR4 ;  /* 0x00000004ff047899 */ /* 0x000fe20008011604 */
[----:B------:R-:W-:Y:S01]  /*12450*/  IMAD.SHL.U32 R13, R13, 0x80, RZ ;  /* 0x000000800d0d7824 */ /* 0x000fe200078e00ff */
[----:B------:R-:W-:Y:S01]  /*12460*/  USHF.R.U32.HI UR5, URZ, 0x4, UR5 ;  /* 0x00000004ff057899 */ /* 0x000fe20008011605 */
[----:B------:R-:W-:Y:S01]  /*12470*/  SHF.R.S32.HI R14, RZ, 0x7, R14 ;  /* 0x00000007ff0e7819 */ /* 0x000fe2000001140e */
[----:B------:R-:W-:Y:S01]  /*12480*/  USGXT.U32 UR14, UR4, 0xe ;  /* 0x0000000e040e789a */ /* 0x000fe20008000000 */
[----:B------:R-:W-:Y:S01]  /*12490*/  IMAD.MOV.U32 R16, RZ, RZ, RZ ;  /* 0x000000ffff107224 */ /* 0x000fe200078e00ff */
[----:B------:R-:W-:Y:S01]  /*124a0*/  USGXT.U32 UR12, UR5, 0xe ;  /* 0x0000000e050c789a */ /* 0x000fe20008000000 */
[----:B------:R-:W-:Y:S01]  /*124b0*/  VIMNMX R14, PT, PT, R14, 0x2, !PT ;  /* 0x000000020e0e7848 */ /* 0x000fe20007fe0100 */
[----:B------:R-:W-:Y:S01]  /*124c0*/  UIADD3 UR22, UP1, UPT, UR14, 0x100, URZ ;  /* 0x000001000e167890 */ /* 0x000fe2000ff3e0ff */
[----:B------:R-:W-:Y:S01]  /*124d0*/  SHF.R.S32.HI R15, RZ, 0x1f, R13 ;  /* 0x0000001fff0f7819 */ /* 0x000fe2000001140d */
[----:B------:R-:W-:-:S02]  /*124e0*/  UIADD3 UR24, UP2, UPT, UR12, 0x2, URZ ;  /* 0x000000020c187890 */ /* 0x000fc4000ff5e0ff */
[----:B------:R-:W-:Y:S01]  /*124f0*/  VIADD R14, R14, 0xfffffffe ;  /* 0xfffffffe0e0e7836 */ /* 0x000fe20000000000 */
[----:B------:R-:W-:Y:S01]  /*12500*/  UMOV UR4, URZ ;  /* 0x000000ff00047c82 */ /* 0x000fe20008000000 */
[----:B------:R-:W-:Y:S01]  /*12510*/  UMOV UR5, URZ ;  /* 0x000000ff00057c82 */ /* 0x000fe20008000000 */
[----:B------:R-:W-:Y:S02]  /*12520*/  UIADD3.X UR23, UPT, UPT, UR4, 0x40004040, URZ, UP1, !UPT ;  /* 0x4000404004177890 */ /* 0x000fe40008ffe4ff */
[----:B------:R0:W-:Y:S01]  /*12530*/  STL [R1+0xbcc], R14 ;  /* 0x000bcc0e01007387 */ /* 0x0001e20000100800 */
[----:B------:R-:W-:Y:S01]  /*12540*/  UIADD3.X UR25, UPT, UPT, UR5, 0x40004040, URZ, UP2, !UPT ;  /* 0x4000404005197890 */ /* 0x000fe200097fe4ff */
[----:B------:R-:W-:Y:S02]  /*12550*/  UMOV UR18, 0x1 ;  /* 0x0000000100127882 */ /* 0x000fe40000000000 */
[----:B------:R1:W-:Y:S01]  /*12560*/  STL [R1+0xbb0], RZ ;  /* 0x000bb0ff01007387 */ /* 0x0003e20000100800 */
[----:B------:R-:W-:-:S02]  /*12570*/  UIADD3.64 UR26, UPT, UPT, UR22, 0x100, URZ ;  /* 0x00000100161a7897 */ /* 0x000fc4000fffe0ff */
[----:B------:R-:W-:Y:S02]  /*12580*/  UIADD3.64 UR28, UPT, UPT, UR24, 0x2, URZ ;  /* 0x00000002181c7897 */ /* 0x000fe4000fffe0ff */
[----:B------:R-:W-:Y:S01]  /*12590*/  UIADD3.64 UR30, UPT, UPT, UR22, 0x200, URZ ;  /* 0x00000200161e7897 */ /* 0x000fe2000fffe0ff */
[----:B0-----:R-:W-:Y:S01]  /*125a0*/  SHF.R.S32.HI R14, RZ, 0x1f, R12 ;  /* 0x0000001fff0e7819 */ /* 0x001fe2000001140c */
[----:B------:R-:W-:Y:S02]  /*125b0*/  UIADD3.64 UR32, UPT, UPT, UR24, 0x4, URZ ;  /* 0x0000000418207897 */ /* 0x000fe4000fffe0ff */
[----:B------:R-:W-:Y:S02]  /*125c0*/  UIADD3.64 UR34, UPT, UPT, UR22, 0x300, URZ ;  /* 0x0000030016227897 */ /* 0x000fe4000fffe0ff */
[----:B------:R-:W-:Y:S02]  /*125d0*/  UIADD3.64 UR36, UPT, UPT, UR22, 0x400, URZ ;  /* 0x0000040016247897 */ /* 0x000fe4000fffe0ff */
[----:B------:R-:W-:-:S02]  /*125e0*/  UIADD3.64 UR38, UPT, UPT, UR22, 0x500, URZ ;  /* 0x0000050016267897 */ /* 0x000fc4000fffe0ff */
[----:B------:R-:W-:Y:S01]  /*125f0*/  UIADD3.64 UR40, UPT, UPT, UR22, 0x600, URZ ;  /* 0x0000060016287897 */ /* 0x000fe2000fffe0ff */
[----:B-1----:R-:W-:-:S11]  /*12600*/  UMOV UR13, 0x40004040 ;  /* 0x40004040000d7882 */ /* 0x002fd60000000000 */
.L_x_10:
[----:B------:R-:W2:Y:S04]  /*12610*/  LDL.LU R33, [R1+0x400] ;  /* 0x0004000001217983 */ /* 0x000ea80000300800 */
[----:B------:R-:W3:Y:S04]  /*12620*/  LDL.LU R29, [R1+0x53c] ;  /* 0x00053c00011d7983 */ /* 0x000ee80000300800 */
[----:B------:R-:W4:Y:S04]  /*12630*/  LDL.LU R32, [R1+0x538] ;  /* 0x0005380001207983 */ /* 0x000f280000300800 */
[----:B-----5:R-:W5:Y:S04]  /*12640*/  LDL.LU R31, [R1+0x534] ;  /* 0x00053400011f7983 */ /* 0x020f680000300800 */
[----:B------:R-:W5:Y:S04]  /*12650*/  LDL.LU R30, [R1+0x530] ;  /* 0x00053000011e7983 */ /* 0x000f680000300800 */
[----:B------:R-:W5:Y:S04]  /*12660*/  LDL.LU R28, [R1+0x3ec] ;  /* 0x0003ec00011c7983 */ /* 0x000f680000300800 */
[----:B------:R-:W5:Y:S04]  /*12670*/  LDL.LU R27, [R1+0x52c] ;  /* 0x00052c00011b7983 */ /* 0x000f680000300800 */
[----:B------:R-:W5:Y:S04]  /*12680*/  LDL.LU R26, [R1+0x3fc] ;  /* 0x0003fc00011a7983 */ /* 0x000f680000300800 */
[----:B------:R-:W5:Y:S04]  /*12690*/  LDL.LU R25, [R1+0x528] ;  /* 0x0005280001197983 */ /* 0x000f680000300800 */
[----:B-1----:R-:W5:Y:S04]  /*126a0*/  LDL.LU R15, [R1+0x3f8] ;  /* 0x0003f800010f7983 */ /* 0x002f680000300800 */
[----:B------:R-:W5:Y:S04]  /*126b0*/  LDL.LU R24, [R1+0x520] ;  /* 0x0005200001187983 */ /* 0x000f680000300800 */
[----:B------:R-:W5:Y:S04]  /*126c0*/  LDL.LU R21, [R1+0x3f4] ;  /* 0x0003f40001157983 */ /* 0x000f680000300800 */
[----:B------:R-:W5:Y:S04]  /*126d0*/  LDL.LU R23, [R1+0x518] ;  /* 0x0005180001177983 */ /* 0x000f680000300800 */
[----:B------:R-:W5:Y:S04]  /*126e0*/  LDL.LU R20, [R1+0x3f0] ;  /* 0x0003f00001147983 */ /* 0x000f680000300800 */
[----:B------:R-:W5:Y:S04]  /*126f0*/  LDL.LU R22, [R1+0x510] ;  /* 0x0005100001167983 */ /* 0x000f680000300800 */
[----:B------:R-:W5:Y:S04]  /*12700*/  LDL.LU R19, [R1+0x3e8] ;  /* 0x0003e80001137983 */ /* 0x000f680000300800 */
[----:B------:R-:W5:Y:S01]  /*12710*/  LDL.LU R18, [R1+0x508] ;  /* 0x0005080001127983 */ /* 0x000f620000300800 */
[----:B------:R-:W-:Y:S01]  /*12720*/  IMAD.U32 R16, R16, -0x80000000, RZ ;  /* 0x8000000010107824 */ /* 0x000fe200078e00ff */
[----:B--2---:R-:W-:-:S02]  /*12730*/  IADD3 R33, P4, PT, R13, R33, RZ ;  /* 0x000000210d217210 */ /* 0x004fc40007f9e0ff */
[C---:B---3--:R-:W-:Y:S02]  /*12740*/  IADD3 R29, P5, PT, R13.reuse, R29, RZ ;  /* 0x0000001d0d1d7210 */ /* 0x048fe40007fbe0ff */
[----:B----4-:R-:W-:-:S03]  /*12750*/  IADD3 R32, P6, PT, R13, R32, RZ ;  /* 0x000000200d207210 */ /* 0x010fc60007fde0ff */
[----:B------:R0:W-:Y:S01]  /*12760*/  STL [R1+0x53c], R29 ;  /* 0x00053c1d01007387 */ /* 0x0001e20000100800 */
[----:B-----5:R-:W-:-:S03]  /*12770*/  IADD3 R31, P2, PT, R13, R31, RZ ;  /* 0x0000001f0d1f7210 */ /* 0x020fc60007f5e0ff */
[----:B------:R-:W-:Y:S01]  /*12780*/  STL [R1+0x400], R33 ;  /* 0x0004002101007387 */ /* 0x000fe20000100800 */
[----:B------:R-:W-:-:S03]  /*12790*/  IADD3 R30, P3, PT, R13, R30, RZ ;  /* 0x0000001e0d1e7210 */ /* 0x000fc60007f7e0ff */
[----:B------:R-:W-:Y:S01]  /*127a0*/  STL [R1+0x538], R32 ;  /* 0x0005382001007387 */ /* 0x000fe20000100800 */
[----:B0-----:R-:W-:-:S03]  /*127b0*/  SHF.R.S32.HI R29, RZ, 0x1f, R13 ;  /* 0x0000001fff1d7819 */ /* 0x001fc6000001140d */
[----:B------:R-:W-:Y:S02]  /*127c0*/  STL [R1+0x534], R31 ;  /* 0x0005341f01007387 */ /* 0x000fe40000100800 */
[----:B------:R-:W-:Y:S01]  /*127d0*/  IMAD.X R28, R29, 0x1, R28, P4 ;  /* 0x000000011d1c7824 */ /* 0x000fe200020e061c */
[----:B------:R-:W-:Y:S01]  /*127e0*/  IADD3 R27, P4, PT, R13, R27, RZ ;  /* 0x0000001b0d1b7210 */ /* 0x000fe20007f9e0ff */
[----:B------:R-:W-:Y:S01]  /*127f0*/  STL [R1+0x530], R30 ;  /* 0x0005301e01007387 */ /* 0x000fe20000100800 */
[----:B------:R-:W-:-:S03]  /*12800*/  IMAD.X R26, R29, 0x1, R26, P5 ;  /* 0x000000011d1a7824 */ /* 0x000fc600028e061a */
[----:B------:R-:W-:Y:S01]  /*12810*/  STL [R1+0x3ec], R28 ;  /* 0x0003ec1c01007387 */ /* 0x000fe20000100800 */
[----:B------:R-:W-:-:S03]  /*12820*/  IADD3 R25, P5, PT, R13, R25, RZ ;  /* 0x000000190d197210 */ /* 0x000fc60007fbe0ff */
[----:B------:R-:W-:Y:S01]  /*12830*/  STL [R1+0x52c], R27 ;  /* 0x00052c1b01007387 */ /* 0x000fe20000100800 */
[----:B------:R-:W-:-:S05]  /*12840*/  IMAD.X R15, R29, 0x1, R15, P6 ;  /* 0x000000011d0f7824 */ /* 0x000fca00030e060f */
[----:B------:R0:W-:Y:S01]  /*12850*/  STL [R1+0x3f8], R15 ;  /* 0x0003f80f01007387 */ /* 0x0001e20000100800 */
[----:B------:R-:W-:-:S03]  /*12860*/  IMAD.X R21, R29, 0x1, R21, P2 ;  /* 0x000000011d157824 */ /* 0x000fc600010e0615 */
[----:B------:R-:W-:Y:S01]  /*12870*/  STL [R1+0x3fc], R26 ;  /* 0x0003fc1a01007387 */ /* 0x000fe20000100800 */
[----:B------:R-:W-:-:S03]  /*12880*/  IADD3 R24, P6, PT, R13, R24, RZ ;  /* 0x000000180d187210 */ /* 0x000fc60007fde0ff */
[----:B0-----:R-:W2:Y:S01]  /*12890*/  LDL.LU R15, [R1+0x524] ;  /* 0x00052400010f7983 */ /* 0x001ea20000300800 */
[----:B------:R-:W-:-:S03]  /*128a0*/  IMAD.X R20, R29, 0x1, R20, P3 ;  /* 0x000000011d147824 */ /* 0x000fc600018e0614 */
[----:B------:R-:W-:Y:S04]  /*128b0*/  STL [R1+0x528], R25 ;  /* 0x0005281901007387 */ /* 0x000fe80000100800 */
[----:B------:R0:W-:Y:S01]  /*128c0*/  STL [R1+0x3f4], R21 ;  /* 0x0003f41501007387 */ /* 0x0001e20000100800 */
[----:B------:R-:W-:Y:S01]  /*128d0*/  IADD3 R23, P2, PT, R13, R23, RZ ;  /* 0x000000170d177210 */ /* 0x000fe20007f5e0ff */
[----:B------:R-:W-:Y:S02]  /*128e0*/  IMAD.X R19, R29, 0x1, R19, P4 ;  /* 0x000000011d137824 */ /* 0x000fe400020e0613 */
[----:B0-----:R-:W3:Y:S04]  /*128f0*/  LDL.LU R21, [R1+0x500] ;  /* 0x0005000001157983 */ /* 0x001ee80000300800 */
[----:B------:R-:W-:Y:S01]  /*12900*/  STL [R1+0x520], R24 ;  /* 0x0005201801007387 */ /* 0x000fe20000100800 */
[----:B------:R-:W-:-:S03]  /*12910*/  IADD3 R22, P3, PT, R13, R22, RZ ;  /* 0x000000160d167210 */ /* 0x000fc60007f7e0ff */
[----:B------:R0:W-:Y:S01]  /*12920*/  STL [R1+0x3f0], R20 ;  /* 0x0003f01401007387 */ /* 0x0001e20000100800 */
[----:B------:R-:W-:-:S03]  /*12930*/  IADD3 R18, P4, PT, R13, R18, RZ ;  /* 0x000000120d127210 */ /* 0x000fc60007f9e0ff */
[----:B0-----:R-:W4:Y:S04]  /*12940*/  LDL.LU R20, [R1+0x51c] ;  /* 0x00051c0001147983 */ /* 0x001f280000300800 */
[----:B------:R-:W-:Y:S04]  /*12950*/  STL [R1+0x518], R23 ;  /* 0x0005181701007387 */ /* 0x000fe80000100800 */
[----:B------:R0:W-:Y:S04]  /*12960*/  STL [R1+0x3e8], R19 ;  /* 0x0003e81301007387 */ /* 0x0001e80000100800 */
[----:B0-----:R-:W5:Y:S04]  /*12970*/  LDL.LU R19, [R1+0x4f8] ;  /* 0x0004f80001137983 */ /* 0x001f680000300800 */
[----:B------:R-:W-:Y:S04]  /*12980*/  STL [R1+0x510], R22 ;  /* 0x0005101601007387 */ /* 0x000fe80000100800 */
[----:B------:R-:W5:Y:S04]  /*12990*/  LDL.LU R44, [R1+0x514] ;  /* 0x00051400012c7983 */ /* 0x000f680000300800 */
[----:B------:R-:W5:Y:S04]  /*129a0*/  LDL.LU R43, [R1+0x4f0] ;  /* 0x0004f000012b7983 */ /* 0x000f680000300800 */
[----:B------:R-:W5:Y:S04]  /*129b0*/  LDL.LU R42, [R1+0x50c] ;  /* 0x00050c00012a7983 */ /* 0x000f680000300800 */
[----:B------:R0:W-:Y:S04]  /*129c0*/  STL [R1+0x508], R18 ;  /* 0x0005081201007387 */ /* 0x0001e80000100800 */
[----:B------:R-:W5:Y:S04]  /*129d0*/  LDL.LU R41, [R1+0x4e8] ;  /* 0x0004e80001297983 */ /* 0x000f680000300800 */
        /* <DEDUP_REMOVED lines=15> */
[----:B0-----:R-:W5:Y:S04]  /*12ad0*/  LDL.LU R18, [R1+0x4a8] ;  /* 0x0004a80001127983 */ /* 0x001f680000300800 */
[----:B------:R-:W5:Y:S01]  /*12ae0*/  LDL.LU R24, [R1+0x4c4] ;  /* 0x0004c40001187983 */ /* 0x000f620000300800 */
[----:B--2---:R-:W-:-:S05]  /*12af0*/  IMAD.X R15, R29, 0x1, R15, P5 ;  /* 0x000000011d0f7824 */ /* 0x004fca00028e060f */
[----:B------:R0:W-:Y:S04]  /*12b00*/  STL [R1+0x524], R15 ;  /* 0x0005240f01007387 */ /* 0x0001e80000100800 */
[----:B0-----:R-:W2:Y:S01]  /*12b10*/  LDL.LU R15, [R1+0x4a0] ;  /* 0x0004a000010f7983 */ /* 0x001ea20000300800 */
[----:B---3--:R-:W-:-:S03]  /*12b20*/  IADD3 R21, P5, PT, R13, R21, RZ ;  /* 0x000000150d157210 */ /* 0x008fc60007fbe0ff */
[----:B------:R-:W3:Y:S04]  /*12b30*/  LDL.LU R23, [R1+0x4bc] ;  /* 0x0004bc0001177983 */ /* 0x000ee80000300800 */
[----:B------:R0:W-:Y:S04]  /*12b40*/  STL [R1+0x500], R21 ;  /* 0x0005001501007387 */ /* 0x0001e80000100800 */
[----:B0-----:R-:W3:Y:S01]  /*12b50*/  LDL.LU R21, [R1+0x498] ;  /* 0x0004980001157983 */ /* 0x001ee20000300800 */
[----:B----4-:R-:W-:-:S03]  /*12b60*/  IMAD.X R20, R29, 0x1, R20, P6 ;  /* 0x000000011d147824 */ /* 0x010fc600030e0614 */
[----:B------:R-:W4:Y:S04]  /*12b70*/  LDL.LU R22, [R1+0x4b4] ;  /* 0x0004b40001167983 */ /* 0x000f280000300800 */
[----:B------:R0:W-:Y:S04]  /*12b80*/  STL [R1+0x51c], R20 ;  /* 0x00051c1401007387 */ /* 0x0001e80000100800 */
[----:B0-----:R-:W4:Y:S01]  /*12b90*/  LDL.LU R20, [R1+0x490] ;  /* 0x0004900001147983 */ /* 0x001f220000300800 */
[----:B-----5:R-:W-:-:S05]  /*12ba0*/  IADD3 R19, P6, PT, R13, R19, RZ ;  /* 0x000000130d137210 */ /* 0x020fca0007fde0ff */
[----:B------:R0:W-:Y:S01]  /*12bb0*/  STL [R1+0x4f8], R19 ;  /* 0x0004f81301007387 */ /* 0x0001e20000100800 */
[----:B------:R-:W-:Y:S01]  /*12bc0*/  IMAD.X R44, R29, 0x1, R44, P2 ;  /* 0x000000011d2c7824 */ /* 0x000fe200010e062c */
[----:B------:R-:W-:Y:S02]  /*12bd0*/  IADD3 R43, P2, PT, R13, R43, RZ ;  /* 0x0000002b0d2b7210 */ /* 0x000fe40007f5e0ff */
[----:B0-----:R-:W5:Y:S01]  /*12be0*/  LDL.LU R19, [R1+0x4ac] ;  /* 0x0004ac0001137983 */ /* 0x001f620000300800 */
[----:B------:R-:W-:-:S03]  /*12bf0*/  IMAD.X R42, R29, 0x1, R42, P3 ;  /* 0x000000011d2a7824 */ /* 0x000fc600018e062a */
[----:B------:R-:W-:Y:S01]  /*12c00*/  STL [R1+0x514], R44 ;  /* 0x0005142c01007387 */ /* 0x000fe20000100800 */
[----:B------:R-:W-:-:S03]  /*12c10*/  IADD3 R41, P3, PT, R13, R41, RZ ;  /* 0x000000290d297210 */ /* 0x000fc60007f7e0ff */
[----:B------:R-:W-:Y:S01]  /*12c20*/  STL [R1+0x4f0], R43 ;  /* 0x0004f02b01007387 */ /* 0x000fe20000100800 */
        /* <DEDUP_REMOVED lines=26> */
[----:B------:R-:W-:Y:S01]  /*12dd0*/  IADD3 R26, P5, PT, R13, R26, RZ ;  /* 0x0000001a0d1a7210 */ /* 0x000fe20007fbe0ff */
[----:B------:R-:W-:Y:S02]  /*12de0*/  IMAD.X R25, R29, 0x1, R25, P6 ;  /* 0x000000011d197824 */ /* 0x000fe400030e0619 */
[----:B------:R-:W-:Y:S01]  /*12df0*/  STL [R1+0x4b8], R28 ;  /* 0x0004b81c01007387 */ /* 0x000fe20000100800 */
[----:B------:R-:W-:-:S03]  /*12e00*/  IADD3 R18, P6, PT, R13, R18, RZ ;  /* 0x000000120d127210 */ /* 0x000fc60007fde0ff */
[----:B------:R-:W-:Y:S04]  /*12e10*/  STL [R1+0x4d4], R27 ;  /* 0x0004d41b01007387 */ /* 0x000fe80000100800 */
[----:B------:R0:W-:Y:S04]  /*12e20*/  STL [R1+0x4a8], R18 ;  /* 0x0004a81201007387 */ /* 0x0001e80000100800 */
[----:B------:R-:W-:Y:S04]  /*12e30*/  STL [R1+0x4b0], R26 ;  /* 0x0004b01a01007387 */ /* 0x000fe80000100800 */
[----:B0-----:R-:W5:Y:S01]  /*12e40*/  LDL.LU R18, [R1+0x488] ;  /* 0x0004880001127983 */ /* 0x001f620000300800 */
[----:B------:R-:W-:-:S03]  /*12e50*/  IMAD.X R24, R29, 0x1, R24, P2 ;  /* 0x000000011d187824 */ /* 0x000fc600010e0618 */
[----:B------:R-:W-:Y:S01]  /*12e60*/  STL [R1+0x4cc], R25 ;  /* 0x0004cc1901007387 */ /* 0x000fe20000100800 */
[----:B--2---:R-:W-:Y:S01]  /*12e70*/  IADD3 R15, P2, PT, R13, R15, RZ ;  /* 0x0000000f0d0f7210 */ /* 0x004fe20007f5e0ff */
[----:B---3--:R-:W-:-:S04]  /*12e80*/  IMAD.X R23, R29, 0x1, R23, P3 ;  /* 0x000000011d177824 */ /* 0x008fc800018e0617 */
[----:B------:R0:W-:Y:S04]  /*12e90*/  STL [R1+0x4a0], R15 ;  /* 0x0004a00f01007387 */ /* 0x0001e80000100800 */
[----:B0-----:R-:W2:Y:S01]  /*12ea0*/  LDL.LU R15, [R1+0x4a4] ;  /* 0x0004a400010f7983 */ /* 0x001ea20000300800 */
[----:B------:R-:W-:-:S03]  /*12eb0*/  IADD3 R21, P3, PT, R13, R21, RZ ;  /* 0x000000150d157210 */ /* 0x000fc60007f7e0ff */
[----:B------:R-:W-:Y:S01]  /*12ec0*/  STL [R1+0x4c4], R24 ;  /* 0x0004c41801007387 */ /* 0x000fe20000100800 */
[----:B----4-:R-:W-:-:S03]  /*12ed0*/  IMAD.X R22, R29, 0x1, R22, P4 ;  /* 0x000000011d167824 */ /* 0x010fc600020e0616 */
[----:B------:R0:W-:Y:S04]  /*12ee0*/  STL [R1+0x498], R21 ;  /* 0x0004981501007387 */ /* 0x0001e80000100800 */
[----:B0-----:R-:W3:Y:S01]  /*12ef0*/  LDL.LU R21, [R1+0x480] ;  /* 0x0004800001157983 */ /* 0x001ee20000300800 */
[----:B------:R-:W-:-:S03]  /*12f00*/  IADD3 R20, P4, PT, R13, R20, RZ ;  /* 0x000000140d147210 */ /* 0x000fc60007f9e0ff */
[----:B------:R-:W-:Y:S04]  /*12f10*/  STL [R1+0x4bc], R23 ;  /* 0x0004bc1701007387 */ /* 0x000fe80000100800 */
[----:B------:R0:W-:Y:S04]  /*12f20*/  STL [R1+0x490], R20 ;  /* 0x0004901401007387 */ /* 0x0001e80000100800 */
[----:B0-----:R-:W4:Y:S01]  /*12f30*/  LDL.LU R20, [R1+0x49c] ;  /* 0x00049c0001147983 */ /* 0x001f220000300800 */
[----:B-----5:R-:W-:-:S03]  /*12f40*/  IMAD.X R19, R29, 0x1, R19, P5 ;  /* 0x000000011d137824 */ /* 0x020fc600028e0613 */
        /* <DEDUP_REMOVED lines=21> */
[----:B0-----:R-:W5:Y:S01]  /*130a0*/  LDL.LU R19, [R1+0x44c] ;  /* 0x00044c0001137983 */ /* 0x001f620000300800 */
[----:B------:R-:W-:-:S03]  /*130b0*/  IADD3 R18, P5, PT, R13, R18, RZ ;  /* 0x000000120d127210 */ /* 0x000fc60007fbe0ff */
[----:B------:R-:W5:Y:S04]  /*130c0*/  LDL.LU R24, [R1+0xb54] ;  /* 0x000b540001187983 */ /* 0x000f680000300800 */
[----:B------:R0:W-:Y:S04]  /*130d0*/  STL [R1+0x488], R18 ;  /* 0x0004881201007387 */ /* 0x0001e80000100800 */
        /* <DEDUP_REMOVED lines=9> */
[----:B----4-:R-:W-:-:S05]  /*13170*/  IMAD.X R20, R29, 0x1, R20, P2 ;  /* 0x000000011d147824 */ /* 0x010fca00010e0614 */
[----:B------:R0:W-:Y:S01]  /*13180*/  STL [R1+0x49c], R20 ;  /* 0x00049c1401007387 */ /* 0x0001e20000100800 */
[----:B-----5:R-:W-:Y:S01]  /*13190*/  IADD3 R44, P2, PT, R13, R44, RZ ;  /* 0x0000002c0d2c7210 */ /* 0x020fe20007f5e0ff */
[----:B------:R-:W-:Y:S02]  /*131a0*/  IMAD.X R43, R29, 0x1, R43, P3 ;  /* 0x000000011d2b7824 */ /* 0x000fe400018e062b */
[----:B0-----:R-:W4:Y:S01]  /*131b0*/  LDL.LU R20, [R1+0xb3c] ;  /* 0x000b3c0001147983 */ /* 0x001f220000300800 */
        /* <DEDUP_REMOVED lines=32> */
[----:B------:R-:W-:-:S03]  /*133c0*/  IMAD.X R19, R14, 0x1, R19, P2 ;  /* 0x000000010e137824 */ /* 0x000fc600010e0613 */
[----:B------:R-:W-:Y:S01]  /*133d0*/  STL [R1+0xb64], R27 ;  /* 0x000b641b01007387 */ /* 0x000fe20000100800 */
[----:B------:R-:W-:-:S03]  /*133e0*/  IADD3 R25, P6, PT, R12, R25, RZ ;  /* 0x000000190c197210 */ /* 0x000fc60007fde0ff */
[----:B------:R0:W-:Y:S04]  /*133f0*/  STL [R1+0x44c], R19 ;  /* 0x00044c1301007387 */ /* 0x0001e80000100800 */
[----:B------:R-:W-:Y:S04]  /*13400*/  STL [R1+0x454], R26 ;  /* 0x0004541a01007387 */ /* 0x000fe80000100800 */
[----:B0-----:R-:W5:Y:S01]  /*13410*/  LDL.LU R19, [R1+0xb58] ;  /* 0x000b580001137983 */ /* 0x001f620000300800 */
[----:B------:R-:W-:-:S03]  /*13420*/  IMAD.X R18, R14, 0x1, R18, P3 ;  /* 0x000000010e127824 */ /* 0x000fc600018e0612 */
[----:B------:R-:W-:Y:S04]  /*13430*/  STL [R1+0xb5c], R25 ;  /* 0x000b5c1901007387 */ /* 0x000fe80000100800 */
[----:B------:R0:W-:Y:S04]  /*13440*/  STL [R1+0xb70], R18 ;  /* 0x000b701201007387 */ /* 0x0001e80000100800 */
[----:B0-----:R-:W5:Y:S01]  /*13450*/  LDL.LU R18, [R1+0xb34] ;  /* 0x000b340001127983 */ /* 0x001f620000300800 */
[C---:B------:R-:W-:Y:S02]  /*13460*/  IADD3 R24, P2, PT, R12.reuse, R24, RZ ;  /* 0x000000180c187210 */ /* 0x040fe40007f5e0ff */
[----:B------:R-:W-:-:S03]  /*13470*/  IADD3 R23, P3, PT, R12, R23, RZ ;  /* 0x000000170c177210 */ /* 0x000fc60007f7e0ff */
[----:B------:R-:W-:Y:S01]  /*13480*/  STL [R1+0xb54], R24 ;  /* 0x000b541801007387 */ /* 0x000fe20000100800 */
[----:B--2---:R-:W-:-:S05]  /*13490*/  IMAD.X R15, R14, 0x1, R15, P4 ;  /* 0x000000010e0f7824 */ /* 0x004fca00020e060f */
[----:B------:R0:W-:Y:S01]  /*134a0*/  STL [R1+0xb68], R15 ;  /* 0x000b680f01007387 */ /* 0x0001e20000100800 */
[----:B---3--:R-:W-:-:S03]  /*134b0*/  IADD3 R22, P4, PT, R12, R22, RZ ;  /* 0x000000160c167210 */ /* 0x008fc60007f9e0ff */
[----:B0-----:R-:W2:Y:S01]  /*134c0*/  LDL.LU R15, [R1+0xb50] ;  /* 0x000b5000010f7983 */ /* 0x001ea20000300800 */
[----:B------:R-:W-:-:S03]  /*134d0*/  IMAD.X R21, R14, 0x1, R21, P5 ;  /* 0x000000010e157824 */ /* 0x000fc600028e0615 */
[----:B------:R-:W-:Y:S04]  /*134e0*/  STL [R1+0xb4c], R23 ;  /* 0x000b4c1701007387 */ /* 0x000fe80000100800 */
[----:B------:R0:W-:Y:S04]  /*134f0*/  STL [R1+0xb60], R21 ;  /* 0x000b601501007387 */ /* 0x0001e80000100800 */
[----:B0-----:R-:W3:Y:S01]  /*13500*/  LDL.LU R21, [R1+0xb2c] ;  /* 0x000b2c0001157983 */ /* 0x001ee20000300800 */
[----:B----4-:R-:W-:-:S03]  /*13510*/  IADD3 R20, P5, PT, R12, R20, RZ ;  /* 0x000000140c147210 */ /* 0x010fc60007fbe0ff */
[----:B------:R-:W-:Y:S04]  /*13520*/  STL [R1+0xb44], R22 ;  /* 0x000b441601007387 */ /* 0x000fe80000100800 */
[----:B------:R-:W4:Y:S04]  /*13530*/  LDL.LU R43, [R1+0xb48] ;  /* 0x000b4800012b7983 */ /* 0x000f280000300800 */
[----:B------:R-:W4:Y:S04]  /*13540*/  LDL.LU R42, [R1+0xb24] ;  /* 0x000b2400012a7983 */ /* 0x000f280000300800 */
[----:B------:R-:W4:Y:S04]  /*13550*/  LDL.LU R41, [R1+0xb40] ;  /* 0x000b400001297983 */ /* 0x000f280000300800 */
[----:B------:R0:W-:Y:S04]  /*13560*/  STL [R1+0xb3c], R20 ;  /* 0x000b3c1401007387 */ /* 0x0001e80000100800 */
        /* <DEDUP_REMOVED lines=16> */
[----:B0-----:R-:W4:Y:S01]  /*13670*/  LDL.LU R20, [R1+0xadc] ;  /* 0x000adc0001147983 */ /* 0x001f220000300800 */
[----:B-----5:R-:W-:-:S03]  /*13680*/  IMAD.X R19, R14, 0x1, R19, P6 ;  /* 0x000000010e137824 */ /* 0x020fc600030e0613 */
[----:B------:R-:W5:Y:S04]  /*13690*/  LDL.LU R24, [R1+0xaf8] ;  /* 0x000af80001187983 */ /* 0x000f680000300800 */
[----:B------:R0:W-:Y:S04]  /*136a0*/  STL [R1+0xb58], R19 ;  /* 0x000b581301007387 */ /* 0x0001e80000100800 */
        /* <DEDUP_REMOVED lines=9> */
[----:B---3--:R-:W-:-:S05]  /*13740*/  IADD3 R21, P2, PT, R12, R21, RZ ;  /* 0x000000150c157210 */ /* 0x008fca0007f5e0ff */
[----:B------:R0:W-:Y:S01]  /*13750*/  STL [R1+0xb2c], R21 ;  /* 0x000b2c1501007387 */ /* 0x0001e20000100800 */
[----:B----4-:R-:W-:Y:S01]  /*13760*/  IMAD.X R43, R14, 0x1, R43, P3 ;  /* 0x000000010e2b7824 */ /* 0x010fe200018e062b */
[----:B------:R-:W-:Y:S02]  /*13770*/  IADD3 R42, P3, PT, R12, R42, RZ ;  /* 0x0000002a0c2a7210 */ /* 0x000fe40007f7e0ff */
[----:B0-----:R-:W3:Y:S01]  /*13780*/  LDL.LU R21, [R1+0xae0] ;  /* 0x000ae00001157983 */ /* 0x001ee20000300800 */
        /* <DEDUP_REMOVED lines=34> */
[----:B------:R-:W-:Y:S01]  /*139b0*/  STL [R1+0xb08], R27 ;  /* 0x000b081b01007387 */ /* 0x000fe20000100800 */
[----:B-----5:R-:W-:-:S03]  /*139c0*/  IMAD.X R24, R14, 0x1, R24, P3 ;  /* 0x000000010e187824 */ /* 0x020fc600018e0618 */
[----:B------:R0:W-:Y:S04]  /*139d0*/  STL [R1+0xadc], R20 ;  /* 0x000adc1401007387 */ /* 0x0001e80000100800 */
[----:B------:R-:W-:Y:S04]  /*139e0*/  STL [R1+0xae4], R26 ;  /* 0x000ae41a01007387 */ /* 0x000fe80000100800 */
[----:B0-----:R-:W4:Y:S01]  /*139f0*/  LDL.LU R20, [R1+0xabc] ;  /* 0x000abc0001147983 */ /* 0x001f220000300800 */
[----:B------:R-:W-:-:S03]  /*13a00*/  IADD3 R19, P3, PT, R12, R19, RZ ;  /* 0x000000130c137210 */ /* 0x000fc60007f7e0ff */
[----:B------:R-:W-:Y:S01]  /*13a10*/  STL [R1+0xb00], R25 ;  /* 0x000b001901007387 */ /* 0x000fe20000100800 */
[----:B------:R-:W-:-:S03]  /*13a20*/  IMAD.X R23, R14, 0x1, R23, P4 ;  /* 0x000000010e177824 */ /* 0x000fc600020e0617 */
[----:B------:R0:W-:Y:S04]  /*13a30*/  STL [R1+0xad4], R19 ;  /* 0x000ad41301007387 */ /* 0x0001e80000100800 */
[----:B0-----:R-:W5:Y:S01]  /*13a40*/  LDL.LU R19, [R1+0xad8] ;  /* 0x000ad80001137983 */ /* 0x001f620000300800 */
[----:B------:R-:W-:-:S03]  /*13a50*/  IADD3 R18, P4, PT, R12, R18, RZ ;  /* 0x000000120c127210 */ /* 0x000fc60007f9e0ff */
[----:B------:R-:W-:Y:S04]  /*13a60*/  STL [R1+0xaf8], R24 ;  /* 0x000af81801007387 */ /* 0x000fe80000100800 */
[----:B------:R0:W-:Y:S04]  /*13a70*/  STL [R1+0xacc], R18 ;  /* 0x000acc1201007387 */ /* 0x0001e80000100800 */
[----:B0-----:R-:W5:Y:S01]  /*13a80*/  LDL.LU R18, [R1+0xab4] ;  /* 0x000ab40001127983 */ /* 0x001f620000300800 */
[----:B------:R-:W-:-:S03]  /*13a90*/  IMAD.X R22, R14, 0x1, R22, P5 ;  /* 0x000000010e167824 */ /* 0x000fc600028e0616 */
[----:B------:R-:W-:Y:S01]  /*13aa0*/  STL [R1+0xaf0], R23 ;  /* 0x000af01701007387 */ /* 0x000fe20000100800 */
[----:B--2---:R-:W-:-:S05]  /*13ab0*/  IADD3 R15, P5, PT, R12, R15, RZ ;  /* 0x0000000f0c0f7210 */ /* 0x004fca0007fbe0ff */
[----:B------:R0:W-:Y:S04]  /*13ac0*/  STL [R1+0xac4], R15 ;  /* 0x000ac40f01007387 */ /* 0x0001e80000100800 */
[----:B0-----:R-:W2:Y:S01]  /*13ad0*/  LDL.LU R15, [R1+0xad0] ;  /* 0x000ad000010f7983 */ /* 0x001ea20000300800 */
[----:B---3--:R-:W-:-:S03]  /*13ae0*/  IMAD.X R21, R14, 0x1, R21, P6 ;  /* 0x000000010e157824 */ /* 0x008fc600030e0615 */
[----:B------:R-:W-:Y:S04]  /*13af0*/  STL [R1+0xae8], R22 ;  /* 0x000ae81601007387 */ /* 0x000fe80000100800 */
[----:B------:R-:W3:Y:S04]  /*13b00*/  LDL.LU R43, [R1+0xaac] ;  /* 0x000aac00012b7983 */ /* 0x000ee80000300800 */
[----:B------:R-:W3:Y:S04]  /*13b10*/  LDL.LU R42, [R1+0xac8] ;  /* 0x000ac800012a7983 */ /* 0x000ee80000300800 */
[----:B------:R-:W3:Y:S04]  /*13b20*/  LDL.LU R41, [R1+0xaa4] ;  /* 0x000aa40001297983 */ /* 0x000ee80000300800 */
[----:B------:R0:W-:Y:S04]  /*13b30*/  STL [R1+0xae0], R21 ;  /* 0x000ae01501007387 */ /* 0x0001e80000100800 */
        /* <DEDUP_REMOVED lines=16> */
[----:B0-----:R-:W3:Y:S01]  /*13c40*/  LDL.LU R21, [R1+0xa80] ;  /* 0x000a800001157983 */ /* 0x001ee20000300800 */
[----:B----4-:R-:W-:-:S03]  /*13c50*/  IADD3 R20, P6, PT, R12, R20, RZ ;  /* 0x000000140c147210 */ /* 0x010fc60007fde0ff */
[----:B------:R-:W4:Y:S04]  /*13c60*/  LDL.LU R24, [R1+0xa5c] ;  /* 0x000a5c0001187983 */ /* 0x000f280000300800 */
[----:B------:R0:W-:Y:S04]  /*13c70*/  STL [R1+0xabc], R20 ;  /* 0x000abc1401007387 */ /* 0x0001e80000100800 */
        /* <DEDUP_REMOVED lines=8> */
[----:B0-----:R-:W5:Y:S01]  /*13d00*/  LDL.LU R18, [R1+0xa68] ;  /* 0x000a680001127983 */ /* 0x001f620000300800 */
[----:B--2---:R-:W-:-:S05]  /*13d10*/  IMAD.X R15, R14, 0x1, R15, P3 ;  /* 0x000000010e0f7824 */ /* 0x004fca00018e060f */
[----:B------:R0:W-:Y:S01]  /*13d20*/  STL [R1+0xad0], R15 ;  /* 0x000ad00f01007387 */ /* 0x0001e20000100800 */
[----:B---3--:R-:W-:Y:S01]  /*13d30*/  IADD3 R43, P3, PT, R12, R43, RZ ;  /* 0x0000002b0c2b7210 */ /* 0x008fe20007f7e0ff */
[----:B------:R-:W-:Y:S02]  /*13d40*/  IMAD.X R42, R14, 0x1, R42, P4 ;  /* 0x000000010e2a7824 */ /* 0x000fe400020e062a */
[----:B0-----:R-:W2:Y:S01]  /*13d50*/  LDL.LU R15, [R1+0xa44] ;  /* 0x000a4400010f7983 */ /* 0x001ea20000300800 */
        /* <DEDUP_REMOVED lines=36> */
[----:B------:R-:W-:Y:S01]  /*13fa0*/  STL [R1+0xa88], R26 ;  /* 0x000a881a01007387 */ /* 0x000fe20000100800 */
[----:B----4-:R-:W-:-:S03]  /*13fb0*/  IADD3 R24, P3, PT, R12, R24, RZ ;  /* 0x000000180c187210 */ /* 0x010fc60007f7e0ff */
[----:B0-----:R-:W3:Y:S01]  /*13fc0*/  LDL.LU R21, [R1+0xa60] ;  /* 0x000a600001157983 */ /* 0x001ee20000300800 */
[----:B------:R-:W-:-:S03]  /*13fd0*/  IMAD.X R20, R14, 0x1, R20, P4 ;  /* 0x000000010e147824 */ /* 0x000fc600020e0614 */
[----:B------:R-:W-:Y:S04]  /*13fe0*/  STL [R1+0xa64], R25 ;  /* 0x000a641901007387 */ /* 0x000fe80000100800 */
[----:B------:R0:W-:Y:S01]  /*13ff0*/  STL [R1+0xa78], R20 ;  /* 0x000a781401007387 */ /* 0x0001e20000100800 */
[----:B-----5:R-:W-:-:S03]  /*14000*/  IADD3 R23, P4, PT, R12, R23, RZ ;  /* 0x000000170c177210 */ /* 0x020fc60007f9e0ff */
[----:B0-----:R-:W4:Y:S01]  /*14010*/  LDL.LU R20, [R1+0xa3c] ;  /* 0x000a3c0001147983 */ /* 0x001f220000300800 */
[----:B------:R-:W-:-:S03]  /*14020*/  IMAD.X R19, R14, 0x1, R19, P5 ;  /* 0x000000010e137824 */ /* 0x000fc600028e0613 */
[----:B------:R-:W-:Y:S04]  /*14030*/  STL [R1+0xa5c], R24 ;  /* 0x000a5c1801007387 */ /* 0x000fe80000100800 */
[----:B------:R0:W-:Y:S04]  /*14040*/  STL [R1+0xa70], R19 ;  /* 0x000a701301007387 */ /* 0x0001e80000100800 */
[----:B0-----:R-:W5:Y:S01]  /*14050*/  LDL.LU R19, [R1+0xa58] ;  /* 0x000a580001137983 */ /* 0x001f620000300800 */
[----:B------:R-:W-:-:S03]  /*14060*/  IMAD.X R18, R14, 0x1, R18, P6 ;  /* 0x000000010e127824 */ /* 0x000fc600030e0612 */
[----:B------:R-:W-:Y:S04]  /*14070*/  STL [R1+0xa54], R23 ;  /* 0x000a541701007387 */ /* 0x000fe80000100800 */
[----:B------:R0:W-:Y:S04]  /*14080*/  STL [R1+0xa68], R18 ;  /* 0x000a681201007387 */ /* 0x0001e80000100800 */
[----:B0-----:R-:W5:Y:S01]  /*14090*/  LDL.LU R18, [R1+0xa34] ;  /* 0x000a340001127983 */ /* 0x001f620000300800 */
[----:B------:R-:W-:-:S05]  /*140a0*/  IADD3 R22, P5, PT, R12, R22, RZ ;  /* 0x000000160c167210 */ /* 0x000fca0007fbe0ff */
[----:B------:R-:W-:Y:S04]  /*140b0*/  STL [R1+0xa4c], R22 ;  /* 0x000a4c1601007387 */ /* 0x000fe80000100800 */
[----:B------:R-:W5:Y:S04]  /*140c0*/  LDL.LU R43, [R1+0xa50] ;  /* 0x000a5000012b7983 */ /* 0x000f680000300800 */
[----:B------:R-:W5:Y:S04]  /*140d0*/  LDL.LU R42, [R1+0xa2c] ;  /* 0x000a2c00012a7983 */ /* 0x000f680000300800 */
[----:B------:R-:W5:Y:S01]  /*140e0*/  LDL.LU R41, [R1+0xa48] ;  /* 0x000a480001297983 */ /* 0x000f620000300800 */
[----:B--2---:R-:W-:-:S05]  /*140f0*/  IADD3 R15, P6, PT, R12, R15, RZ ;  /* 0x0000000f0c0f7210 */ /* 0x004fca0007fde0ff */
[----:B------:R0:W-:Y:S04]  /*14100*/  STL [R1+0xa44], R15 ;  /* 0x000a440f01007387 */ /* 0x0001e80000100800 */
[----:B------:R-:W2:Y:S04]  /*14110*/  LDL.LU R40, [R1+0xa24] ;  /* 0x000a240001287983 */ /* 0x000ea80000300800 */
        /* <DEDUP_REMOVED lines=15> */
[----:B0-----:R-:W2:Y:S04]  /*14210*/  LDL.LU R15, [R1+0x9e8] ;  /* 0x0009e800010f7983 */ /* 0x001ea80000300800 */
[----:B------:R-:W2:Y:S01]  /*14220*/  LDL.LU R24, [R1+0xa04] ;  /* 0x000a040001187983 */ /* 0x000ea20000300800 */
[----:B---3--:R-:W-:-:S05]  /*14230*/  IMAD.X R21, R14, 0x1, R21, P2 ;  /* 0x000000010e157824 */ /* 0x008fca00010e0615 */
[----:B------:R0:W-:Y:S04]  /*14240*/  STL [R1+0xa60], R21 ;  /* 0x000a601501007387 */ /* 0x0001e80000100800 */
        /* <DEDUP_REMOVED lines=9> */
[----:B------:R-:W-:-:S05]  /*142e0*/  IADD3 R18, P3, PT, R12, R18, RZ ;  /* 0x000000120c127210 */ /* 0x000fca0007f7e0ff */
[----:B------:R0:W-:Y:S04]  /*142f0*/  STL [R1+0xa34], R18 ;  /* 0x000a341201007387 */ /* 0x0001e80000100800 */
[----:B0-----:R-:W5:Y:S01]  /*14300*/  LDL.LU R18, [R1+0x9ec] ;  /* 0x0009ec0001127983 */ /* 0x001f620000300800 */
[----:B------:R-:W-:Y:S01]  /*14310*/  IMAD.X R43, R14, 0x1, R43, P4 ;  /* 0x000000010e2b7824 */ /* 0x000fe200020e062b */
[----:B------:R-:W-:Y:S01]  /*14320*/  IADD3 R42, P4, PT, R12, R42, RZ ;  /* 0x0000002a0c2a7210 */ /* 0x000fe20007f9e0ff */
[----:B------:R-:W-:-:S03]  /*14330*/  IMAD.X R41, R14, 0x1, R41, P5 ;  /* 0x000000010e297824 */ /* 0x000fc600028e0629 */
[----:B------:R-:W-:Y:S04]  /*14340*/  STL [R1+0xa50], R43 ;  /* 0x000a502b01007387 */ /* 0x000fe80000100800 */
[----:B------:R-:W-:Y:S04]  /*14350*/  STL [R1+0xa2c], R42 ;  /* 0x000a2c2a01007387 */ /* 0x000fe80000100800 */
[----:B------:R-:W-:Y:S01]  /*14360*/  STL [R1+0xa48], R41 ;  /* 0x000a482901007387 */ /* 0x000fe20000100800 */
[----:B--2---:R-:W-:Y:S01]  /*14370*/  IADD3 R40, P5, PT, R12, R40, RZ ;  /* 0x000000280c287210 */ /* 0x004fe20007fbe0ff */
[----:B------:R-:W-:-:S04]  /*14380*/  IMAD.X R39, R14, 0x1, R39, P6 ;  /* 0x000000010e277824 */ /* 0x000fc800030e0627 */
        /* <DEDUP_REMOVED lines=26> */
[----:B------:R-:W-:Y:S01]  /*14530*/  IMAD.X R25, R14, 0x1, R25, P3 ;  /* 0x000000010e197824 */ /* 0x000fe200018e0619 */
[----:B------:R-:W-:Y:S01]  /*14540*/  IADD3 R15, P3, PT, R12, R15, RZ ;  /* 0x0000000f0c0f7210 */ /* 0x000fe20007f7e0ff */
[----:B------:R-:W-:Y:S01]  /*14550*/  STL [R1+0xa10], R27 ;  /* 0x000a101b01007387 */ /* 0x000fe20000100800 */
[----:B------:R-:W-:-:S03]  /*14560*/  IMAD.X R24, R14, 0x1, R24, P4 ;  /* 0x000000010e187824 */ /* 0x000fc600020e0618 */
[----:B------:R0:W-:Y:S04]  /*14570*/  STL [R1+0x9e8], R15 ;  /* 0x0009e80f01007387 */ /* 0x0001e80000100800 */
[----:B------:R-:W-:Y:S04]  /*14580*/  STL [R1+0x9f0], R26 ;  /* 0x0009f01a01007387 */ /* 0x000fe80000100800 */
[----:B0-----:R-:W2:Y:S04]  /*14590*/  LDL.LU R15, [R1+0x9c8] ;  /* 0x0009c800010f7983 */ /* 0x001ea80000300800 */
[----:B------:R-:W-:Y:S01]  /*145a0*/  STL [R1+0xa0c], R25 ;  /* 0x000a0c1901007387 */ /* 0x000fe20000100800 */
[----:B---3--:R-:W-:Y:S01]  /*145b0*/  IADD3 R21, P4, PT, R12, R21, RZ ;  /* 0x000000150c157210 */ /* 0x008fe20007f9e0ff */
[----:B----4-:R-:W-:-:S04]  /*145c0*/  IMAD.X R23, R14, 0x1, R23, P5 ;  /* 0x000000010e177824 */ /* 0x010fc800028e0617 */
[----:B------:R0:W-:Y:S04]  /*145d0*/  STL [R1+0x9e0], R21 ;  /* 0x0009e01501007387 */ /* 0x0001e80000100800 */
[----:B0-----:R-:W3:Y:S01]  /*145e0*/  LDL.LU R21, [R1+0x9e4] ;  /* 0x0009e40001157983 */ /* 0x001ee20000300800 */
[----:B------:R-:W-:-:S03]  /*145f0*/  IADD3 R20, P5, PT, R12, R20, RZ ;  /* 0x000000140c147210 */ /* 0x000fc60007fbe0ff */
[----:B------:R-:W-:Y:S01]  /*14600*/  STL [R1+0xa04], R24 ;  /* 0x000a041801007387 */ /* 0x000fe20000100800 */
[----:B-----5:R-:W-:-:S03]  /*14610*/  IMAD.X R22, R14, 0x1, R22, P6 ;  /* 0x000000010e167824 */ /* 0x020fc600030e0616 */
[----:B------:R0:W-:Y:S04]  /*14620*/  STL [R1+0x9d8], R20 ;  /* 0x0009d81401007387 */ /* 0x0001e80000100800 */
[----:B0-----:R-:W4:Y:S01]  /*14630*/  LDL.LU R20, [R1+0x9c0] ;  /* 0x0009c00001147983 */ /* 0x001f220000300800 */
[----:B------:R-:W-:-:S03]  /*14640*/  IADD3 R19, P6, PT, R12, R19, RZ ;  /* 0x000000130c137210 */ /* 0x000fc60007fde0ff */
[----:B------:R-:W-:Y:S04]  /*14650*/  STL [R1+0x9fc], R23 ;  /* 0x0009fc1701007387 */ /* 0x000fe80000100800 */
[----:B------:R0:W-:Y:S04]  /*14660*/  STL [R1+0x9d0], R19 ;  /* 0x0009d01301007387 */ /* 0x0001e80000100800 */
[----:B0-----:R-:W5:Y:S01]  /*14670*/  LDL.LU R19, [R1+0x9dc] ;  /* 0x0009dc0001137983 */ /* 0x001f620000300800 */
[----:B------:R-:W-:-:S03]  /*14680*/  IMAD.X R18, R14, 0x1, R18, P2 ;  /* 0x000000010e127824 */ /* 0x000fc600010e0612 */
        /* <DEDUP_REMOVED lines=23> */
[----:B--2---:R-:W-:-:S05]  /*14800*/  IADD3 R15, P2, PT, R12, R15, RZ ;  /* 0x0000000f0c0f7210 */ /* 0x004fca0007f5e0ff */
[----:B------:R0:W-:Y:S04]  /*14810*/  STL [R1+0x9c8], R15 ;  /* 0x0009c80f01007387 */ /* 0x0001e80000100800 */
        /* <DEDUP_REMOVED lines=9> */
[----:B-----5:R-:W-:-:S05]  /*148b0*/  IMAD.X R19, R14, 0x1, R19, P4 ;  /* 0x000000010e137824 */ /* 0x020fca00020e0613 */
[----:B------:R0:W-:Y:S01]  /*148c0*/  STL [R1+0x9dc], R19 ;  /* 0x0009dc1301007387 */ /* 0x0001e20000100800 */
[----:B------:R-:W-:Y:S01]  /*148d0*/  IADD3 R43, P4, PT, R12, R43, RZ ;  /* 0x0000002b0c2b7210 */ /* 0x000fe20007f9e0ff */
[----:B------:R-:W-:Y:S02]  /*148e0*/  IMAD.X R42, R14, 0x1, R42, P5 ;  /* 0x000000010e2a7824 */ /* 0x000fe400028e062a */
[----:B0-----:R-:W5:Y:S01]  /*148f0*/  LDL.LU R19, [R1+0x960] ;  /* 0x0009600001137983 */ /* 0x001f620000300800 */
        /* <DEDUP_REMOVED lines=33> */
[----:B------:R-:W-:Y:S04]  /*14b10*/  STL [R1+0x988], R27 ;  /* 0x0009881b01007387 */ /* 0x000fe80000100800 */
[----:B------:R0:W-:Y:S04]  /*14b20*/  STL [R1+0xb80], R18 ;  /* 0x000b801201007387 */ /* 0x0001e80000100800 */
[----:B------:R-:W-:Y:S04]  /*14b30*/  STL [R1+0xb78], R26 ;  /* 0x000b781a01007387 */ /* 0x000fe80000100800 */
[----:B0-----:R-:W5:Y:S01]  /*14b40*/  LDL.LU R18, [R1+0x97c] ;  /* 0x00097c0001127983 */ /* 0x001f620000300800 */
[----:B------:R-:W-:-:S02]  /*14b50*/  IADD3 R25, P3, PT, R12, R25, RZ ;  /* 0x000000190c197210 */ /* 0x000fc40007f7e0ff */
[----:B------:R-:W-:-:S03]  /*14b60*/  IADD3 R24, P4, PT, R12, R24, RZ ;  /* 0x000000180c187210 */ /* 0x000fc60007f9e0ff */
[----:B------:R-:W-:Y:S01]  /*14b70*/  STL [R1+0x980], R25 ;  /* 0x0009801901007387 */ /* 0x000fe20000100800 */
[----:B--2---:R-:W-:-:S05]  /*14b80*/  IMAD.X R15, R14, 0x1, R15, P5 ;  /* 0x000000010e0f7824 */ /* 0x004fca00028e060f */
[----:B------:R0:W-:Y:S01]  /*14b90*/  STL [R1+0x994], R15 ;  /* 0x0009940f01007387 */ /* 0x0001e20000100800 */
[----:B------:R-:W-:-:S03]  /*14ba0*/  IADD3 R23, P5, PT, R12, R23, RZ ;  /* 0x000000170c177210 */ /* 0x000fc60007fbe0ff */
[----:B0-----:R-:W2:Y:S04]  /*14bb0*/  LDL.LU R15, [R1+0x958] ;  /* 0x00095800010f7983 */ /* 0x001ea80000300800 */
[----:B------:R-:W-:Y:S01]  /*14bc0*/  STL [R1+0x978], R24 ;  /* 0x0009781801007387 */ /* 0x000fe20000100800 */
[----:B---3--:R-:W-:-:S05]  /*14bd0*/  IMAD.X R21, R14, 0x1, R21, P6 ;  /* 0x000000010e157824 */ /* 0x008fca00030e0615 */
[----:B------:R0:W-:Y:S01]  /*14be0*/  STL [R1+0x98c], R21 ;  /* 0x00098c1501007387 */ /* 0x0001e20000100800 */
[----:B----4-:R-:W-:-:S03]  /*14bf0*/  IADD3 R22, P6, PT, R12, R22, RZ ;  /* 0x000000160c167210 */ /* 0x010fc60007fde0ff */
[----:B0-----:R-:W3:Y:S01]  /*14c00*/  LDL.LU R21, [R1+0x974] ;  /* 0x0009740001157983 */ /* 0x001ee20000300800 */
[----:B------:R-:W-:-:S03]  /*14c10*/  IMAD.X R20, R14, 0x1, R20, P2 ;  /* 0x000000010e147824 */ /* 0x000fc600010e0614 */
[----:B------:R-:W-:Y:S04]  /*14c20*/  STL [R1+0x970], R23 ;  /* 0x0009701701007387 */ /* 0x000fe80000100800 */
[----:B------:R0:W-:Y:S04]  /*14c30*/  STL [R1+0x984], R20 ;  /* 0x0009841401007387 */ /* 0x0001e80000100800 */
[----:B0-----:R-:W4:Y:S01]  /*14c40*/  LDL.LU R20, [R1+0x950] ;  /* 0x0009500001147983 */ /* 0x001f220000300800 */
[----:B-----5:R-:W-:-:S03]  /*14c50*/  IADD3 R19, P2, PT, R12, R19, RZ ;  /* 0x000000130c137210 */ /* 0x020fc60007f5e0ff */
        /* <DEDUP_REMOVED lines=22> */
[----:B------:R-:W-:-:S03]  /*14dc0*/  IMAD.X R18, R14, 0x1, R18, P3 ;  /* 0x000000010e127824 */ /* 0x000fc600018e0612 */
[----:B------:R-:W5:Y:S04]  /*14dd0*/  LDL.LU R24, [R1+0xb90] ;  /* 0x000b900001187983 */ /* 0x000f680000300800 */
[----:B------:R0:W-:Y:S04]  /*14de0*/  STL [R1+0x97c], R18 ;  /* 0x00097c1201007387 */ /* 0x0001e80000100800 */
        /* <DEDUP_REMOVED lines=9> */
[----:B----4-:R-:W-:-:S05]  /*14e80*/  IADD3 R20, P4, PT, R12, R20, RZ ;  /* 0x000000140c147210 */ /* 0x010fca0007f9e0ff */
[----:B------:R0:W-:Y:S01]  /*14e90*/  STL [R1+0x950], R20 ;  /* 0x0009501401007387 */ /* 0x0001e20000100800 */
[----:B-----5:R-:W-:Y:S01]  /*14ea0*/  IMAD.X R43, R14, 0x1, R43, P5 ;  /* 0x000000010e2b7824 */ /* 0x020fe200028e062b */
[----:B------:R-:W-:Y:S02]  /*14eb0*/  IADD3 R42, P5, PT, R12, R42, RZ ;  /* 0x0000002a0c2a7210 */ /* 0x000fe40007fbe0ff */
[----:B0-----:R-:W4:Y:S01]  /*14ec0*/  LDL.LU R20, [R1+0x914] ;  /* 0x0009140001147983 */ /* 0x001f220000300800 */
        /* <DEDUP_REMOVED lines=35> */
[----:B------:R-:W-:-:S03]  /*15100*/  IMAD.X R24, R14, 0x1, R24, P5 ;  /* 0x000000010e187824 */ /* 0x000fc600028e0618 */
[----:B------:R0:W-:Y:S04]  /*15110*/  STL [R1+0x910], R19 ;  /* 0x0009101301007387 */ /* 0x0001e80000100800 */
[----:B------:R-:W-:Y:S04]  /*15120*/  STL [R1+0x918], R26 ;  /* 0x0009181a01007387 */ /* 0x000fe80000100800 */
[----:B0-----:R-:W5:Y:S01]  /*15130*/  LDL.LU R19, [R1+0x8f0] ;  /* 0x0008f00001137983 */ /* 0x001f620000300800 */
[----:B------:R-:W-:-:S03]  /*15140*/  IADD3 R18, P5, PT, R12, R18, RZ ;  /* 0x000000120c127210 */ /* 0x000fc60007fbe0ff */
[----:B------:R-:W-:Y:S04]  /*15150*/  STL [R1+0xb88], R25 ;  /* 0x000b881901007387 */ /* 0x000fe80000100800 */
[----:B------:R0:W-:Y:S04]  /*15160*/  STL [R1+0x908], R18 ;  /* 0x0009081201007387 */ /* 0x0001e80000100800 */
[----:B0-----:R-:W5:Y:S01]  /*15170*/  LDL.LU R18, [R1+0x90c] ;  /* 0x00090c0001127983 */ /* 0x001f620000300800 */
[----:B------:R-:W-:-:S03]  /*15180*/  IMAD.X R23, R14, 0x1, R23, P6 ;  /* 0x000000010e177824 */ /* 0x000fc600030e0617 */
[----:B------:R-:W-:Y:S01]  /*15190*/  STL [R1+0xb90], R24 ;  /* 0x000b901801007387 */ /* 0x000fe20000100800 */
[----:B--2---:R-:W-:Y:S01]  /*151a0*/  IADD3 R15, P6, PT, R12, R15, RZ ;  /* 0x0000000f0c0f7210 */ /* 0x004fe20007fde0ff */
[----:B------:R-:W-:-:S04]  /*151b0*/  IMAD.X R22, R14, 0x1, R22, P2 ;  /* 0x000000010e167824 */ /* 0x000fc800010e0616 */
[----:B------:R0:W-:Y:S04]  /*151c0*/  STL [R1+0x900], R15 ;  /* 0x0009000f01007387 */ /* 0x0001e80000100800 */
[----:B0-----:R-:W2:Y:S04]  /*151d0*/  LDL.LU R15, [R1+0x8e8] ;  /* 0x0008e800010f7983 */ /* 0x001ea80000300800 */
[----:B------:R-:W-:Y:S01]  /*151e0*/  STL [R1+0x924], R23 ;  /* 0x0009241701007387 */ /* 0x000fe20000100800 */
[----:B---3--:R-:W-:-:S05]  /*151f0*/  IADD3 R21, P2, PT, R12, R21, RZ ;  /* 0x000000150c157210 */ /* 0x008fca0007f5e0ff */
[----:B------:R0:W-:Y:S04]  /*15200*/  STL [R1+0x8f8], R21 ;  /* 0x0008f81501007387 */ /* 0x0001e80000100800 */
[----:B0-----:R-:W3:Y:S01]  /*15210*/  LDL.LU R21, [R1+0x904] ;  /* 0x0009040001157983 */ /* 0x001ee20000300800 */
[----:B----4-:R-:W-:-:S03]  /*15220*/  IMAD.X R20, R14, 0x1, R20, P3 ;  /* 0x000000010e147824 */ /* 0x010fc600018e0614 */
        /* <DEDUP_REMOVED lines=22> */
[----:B-----5:R-:W-:-:S03]  /*15390*/  IADD3 R19, P3, PT, R12, R19, RZ ;  /* 0x000000130c137210 */ /* 0x020fc60007f7e0ff */
[----:B------:R-:W5:Y:S04]  /*153a0*/  LDL.LU R24, [R1+0x898] ;  /* 0x0008980001187983 */ /* 0x000f680000300800 */
[----:B------:R0:W-:Y:S04]  /*153b0*/  STL [R1+0x8f0], R19 ;  /* 0x0008f01301007387 */ /* 0x0001e80000100800 */
        /* <DEDUP_REMOVED lines=8> */
[----:B0-----:R-:W2:Y:S01]  /*15440*/  LDL.LU R15, [R1+0x8a4] ;  /* 0x0008a400010f7983 */ /* 0x001ea20000300800 */
[----:B---3--:R-:W-:-:S05]  /*15450*/  IMAD.X R21, R14, 0x1, R21, P5 ;  /* 0x000000010e157824 */ /* 0x008fca00028e0615 */
[----:B------:R0:W-:Y:S01]  /*15460*/  STL [R1+0x904], R21 ;  /* 0x0009041501007387 */ /* 0x0001e20000100800 */
[----:B----4-:R-:W-:Y:S01]  /*15470*/  IADD3 R43, P5, PT, R12, R43, RZ ;  /* 0x0000002b0c2b7210 */ /* 0x010fe20007fbe0ff */
[----:B------:R-:W-:Y:S02]  /*15480*/  IMAD.X R42, R14, 0x1, R42, P6 ;  /* 0x000000010e2a7824 */ /* 0x000fe400030e062a */
[----:B0-----:R-:W3:Y:S01]  /*15490*/  LDL.LU R21, [R1+0x880] ;  /* 0x0008800001157983 */ /* 0x001ee20000300800 */
        /* <DEDUP_REMOVED lines=51> */
[----:B------:R0:W-:Y:S04]  /*157d0*/  STL [R1+0x8a4], R15 ;  /* 0x0008a40f01007387 */ /* 0x0001e80000100800 */
[----:B0-----:R-:W2:Y:S04]  /*157e0*/  LDL.LU R15, [R1+0x870] ;  /* 0x00087000010f7983 */ /* 0x001ea80000300800 */
[----:B------:R-:W-:Y:S04]  /*157f0*/  STL [R1+0x888], R22 ;  /* 0x0008881601007387 */ /* 0x000fe80000100800 */
[----:B------:R-:W2:Y:S04]  /*15800*/  LDL.LU R43, [R1+0x88c] ;  /* 0x00088c00012b7983 */ /* 0x000ea80000300800 */
[----:B------:R-:W2:Y:S01]  /*15810*/  LDL.LU R42, [R1+0x868] ;  /* 0x00086800012a7983 */ /* 0x000ea20000300800 */
[----:B---3--:R-:W-:-:S03]  /*15820*/  IADD3 R21, P3, PT, R12, R21, RZ ;  /* 0x000000150c157210 */ /* 0x008fc60007f7e0ff */
        /* <DEDUP_REMOVED lines=18> */
[----:B0-----:R-:W3:Y:S04]  /*15950*/  LDL.LU R21, [R1+0x820] ;  /* 0x0008200001157983 */ /* 0x001ee80000300800 */
[----:B------:R-:W3:Y:S01]  /*15960*/  LDL.LU R24, [R1+0x83c] ;  /* 0x00083c0001187983 */ /* 0x000ee20000300800 */
[----:B----4-:R-:W-:-:S05]  /*15970*/  IMAD.X R20, R14, 0x1, R20, P4 ;  /* 0x000000010e147824 */ /* 0x010fca00020e0614 */
[----:B------:R0:W-:Y:S04]  /*15980*/  STL [R1+0x89c], R20 ;  /* 0x00089c1401007387 */ /* 0x0001e80000100800 */
        /* <DEDUP_REMOVED lines=8> */
[----:B0-----:R-:W5:Y:S01]  /*15a10*/  LDL.LU R18, [R1+0x808] ;  /* 0x0008080001127983 */ /* 0x001f620000300800 */
[----:B--2---:R-:W-:-:S05]  /*15a20*/  IADD3 R15, P5, PT, R12, R15, RZ ;  /* 0x0000000f0c0f7210 */ /* 0x004fca0007fbe0ff */
[----:B------:R0:W-:Y:S01]  /*15a30*/  STL [R1+0x870], R15 ;  /* 0x0008700f01007387 */ /* 0x0001e20000100800 */
[----:B------:R-:W-:Y:S01]  /*15a40*/  IMAD.X R43, R14, 0x1, R43, P6 ;  /* 0x000000010e2b7824 */ /* 0x000fe200030e062b */
[----:B------:R-:W-:Y:S02]  /*15a50*/  IADD3 R42, P6, PT, R12, R42, RZ ;  /* 0x0000002a0c2a7210 */ /* 0x000fe40007fde0ff */
[----:B0-----:R-:W2:Y:S01]  /*15a60*/  LDL.LU R15, [R1+0x824] ;  /* 0x00082400010f7983 */ /* 0x001ea20000300800 */
[----:B---3--:R-:W-:-:S03]  /*15a70*/  IMAD.X R41, R14, 0x1, R41, P2 ;  /* 0x000000010e297824 */ /* 0x008fc600010e0629 */
        /* <DEDUP_REMOVED lines=37> */
[----:B0-----:R-:W3:Y:S04]  /*15cd0*/  LDL.LU R21, [R1+0x800] ;  /* 0x0008000001157983 */ /* 0x001ee80000300800 */
[----:B------:R-:W-:Y:S01]  /*15ce0*/  STL [R1+0x844], R25 ;  /* 0x0008441901007387 */ /* 0x000fe20000100800 */
[----:B----4-:R-:W-:Y:S01]  /*15cf0*/  IADD3 R20, P6, PT, R12, R20, RZ ;  /* 0x000000140c147210 */ /* 0x010fe20007fde0ff */
[----:B-----5:R-:W-:-:S04]  /*15d00*/  IMAD.X R23, R14, 0x1, R23, P2 ;  /* 0x000000010e177824 */ /* 0x020fc800010e0617 */
[----:B------:R0:W-:Y:S04]  /*15d10*/  STL [R1+0x818], R20 ;  /* 0x0008181401007387 */ /* 0x0001e80000100800 */
        /* <DEDUP_REMOVED lines=9> */
[----:B0-----:R-:W5:Y:S04]  /*15db0*/  LDL.LU R18, [R1+0x814] ;  /* 0x0008140001127983 */ /* 0x001f680000300800 */
[----:B------:R-:W-:Y:S04]  /*15dc0*/  STL [R1+0x82c], R22 ;  /* 0x00082c1601007387 */ /* 0x000fe80000100800 */
[----:B------:R-:W5:Y:S04]  /*15dd0*/  LDL.LU R43, [R1+0x7f0] ;  /* 0x0007f000012b7983 */ /* 0x000f680000300800 */
[----:B------:R-:W5:Y:S04]  /*15de0*/  LDL.LU R42, [R1+0x80c] ;  /* 0x00080c00012a7983 */ /* 0x000f680000300800 */
[----:B------:R-:W5:Y:S01]  /*15df0*/  LDL.LU R41, [R1+0x7e8] ;  /* 0x0007e80001297983 */ /* 0x000f620000300800 */
[----:B--2---:R-:W-:-:S05]  /*15e00*/  IMAD.X R15, R14, 0x1, R15, P4 ;  /* 0x000000010e0f7824 */ /* 0x004fca00020e060f */
        /* <DEDUP_REMOVED lines=19> */
[----:B---3--:R-:W-:-:S05]  /*15f40*/  IADD3 R21, P4, PT, R12, R21, RZ ;  /* 0x000000150c157210 */ /* 0x008fca0007f9e0ff */
[----:B------:R0:W-:Y:S04]  /*15f50*/  STL [R1+0x800], R21 ;  /* 0x0008001501007387 */ /* 0x0001e80000100800 */
        /* <DEDUP_REMOVED lines=9> */
[----:B------:R-:W-:-:S05]  /*15ff0*/  IMAD.X R18, R14, 0x1, R18, P6 ;  /* 0x000000010e127824 */ /* 0x000fca00030e0612 */
[----:B------:R0:W-:Y:S04]  /*16000*/  STL [R1+0x814], R18 ;  /* 0x0008141201007387 */ /* 0x0001e80000100800 */
[----:B0-----:R-:W5:Y:S01]  /*16010*/  LDL.LU R18, [R1+0x788] ;  /* 0x0007880001127983 */ /* 0x001f620000300800 */
[----:B------:R-:W-:Y:S01]  /*16020*/  IADD3 R43, P6, PT, R12, R43, RZ ;  /* 0x0000002b0c2b7210 */ /* 0x000fe20007fde0ff */
[----:B------:R-:W-:Y:S01]  /*16030*/  IMAD.X R42, R14, 0x1, R42, P2 ;  /* 0x000000010e2a7824 */ /* 0x000fe200010e062a */
[----:B------:R-:W-:-:S03]  /*16040*/  IADD3 R41, P2, PT, R12, R41, RZ ;  /* 0x000000290c297210 */ /* 0x000fc60007f5e0ff */
[----:B------:R-:W-:Y:S04]  /*16050*/  STL [R1+0x7f0], R43 ;  /* 0x0007f02b01007387 */ /* 0x000fe80000100800 */
[----:B------:R-:W-:Y:S04]  /*16060*/  STL [R1+0x80c], R42 ;  /* 0x00080c2a01007387 */ /* 0x000fe80000100800 */
[----:B------:R-:W-:Y:S01]  /*16070*/  STL [R1+0x7e8], R41 ;  /* 0x0007e82901007387 */ /* 0x000fe20000100800 */
[----:B--2---:R-:W-:Y:S01]  /*16080*/  IMAD.X R40, R14, 0x1, R40, P3 ;  /* 0x000000010e287824 */ /* 0x004fe200018e0628 */
[----:B------:R-:W-:-:S04]  /*16090*/  IADD3 R39, P3, PT, R12, R39, RZ ;  /* 0x000000270c277210 */ /* 0x000fc80007f7e0ff */
        /* <DEDUP_REMOVED lines=29> */
[----:B------:R-:W-:-:S04]  /*16270*/  IADD3 R24, P6, PT, R12, R24, RZ ;  /* 0x000000180c187210 */ /* 0x000fc80007fde0ff */
[----:B------:R0:W-:Y:S04]  /*16280*/  STL [R1+0x7c4], R15 ;  /* 0x0007c40f01007387 */ /* 0x0001e80000100800 */
[----:B------:R-:W-:Y:S04]  /*16290*/  STL [R1+0x7cc], R26 ;  /* 0x0007cc1a01007387 */ /* 0x000fe80000100800 */
[----:B0-----:R-:W2:Y:S04]  /*162a0*/  LDL.LU R15, [R1+0x7a4] ;  /* 0x0007a400010f7983 */ /* 0x001ea80000300800 */
[----:B------:R-:W-:Y:S01]  /*162b0*/  STL [R1+0x7a8], R25 ;  /* 0x0007a81901007387 */ /* 0x000fe20000100800 */
[----:B---3--:R-:W-:-:S05]  /*162c0*/  IMAD.X R21, R14, 0x1, R21, P2 ;  /* 0x000000010e157824 */ /* 0x008fca00010e0615 */
[----:B------:R0:W-:Y:S01]  /*162d0*/  STL [R1+0x7bc], R21 ;  /* 0x0007bc1501007387 */ /* 0x0001e20000100800 */
[----:B------:R-:W-:-:S03]  /*162e0*/  IADD3 R23, P2, PT, R12, R23, RZ ;  /* 0x000000170c177210 */ /* 0x000fc60007f5e0ff */
[----:B0-----:R-:W3:Y:S04]  /*162f0*/  LDL.LU R21, [R1+0x780] ;  /* 0x0007800001157983 */ /* 0x001ee80000300800 */
[----:B------:R-:W-:Y:S01]  /*16300*/  STL [R1+0x7a0], R24 ;  /* 0x0007a01801007387 */ /* 0x000fe20000100800 */
[----:B----4-:R-:W-:-:S05]  /*16310*/  IMAD.X R20, R14, 0x1, R20, P3 ;  /* 0x000000010e147824 */ /* 0x010fca00018e0614 */
[----:B------:R0:W-:Y:S01]  /*16320*/  STL [R1+0x7b4], R20 ;  /* 0x0007b41401007387 */ /* 0x0001e20000100800 */
[----:B-----5:R-:W-:-:S03]  /*16330*/  IADD3 R22, P3, PT, R12, R22, RZ ;  /* 0x000000160c167210 */ /* 0x020fc60007f7e0ff */
[----:B0-----:R-:W4:Y:S01]  /*16340*/  LDL.LU R20, [R1+0x79c] ;  /* 0x00079c0001147983 */ /* 0x001f220000300800 */
[----:B------:R-:W-:-:S03]  /*16350*/  IMAD.X R19, R14, 0x1, R19, P4 ;  /* 0x000000010e137824 */ /* 0x000fc600020e0613 */
[----:B------:R-:W-:Y:S04]  /*16360*/  STL [R1+0x798], R23 ;  /* 0x0007981701007387 */ /* 0x000fe80000100800 */
[----:B------:R0:W-:Y:S04]  /*16370*/  STL [R1+0x7ac], R19 ;  /* 0x0007ac1301007387 */ /* 0x0001e80000100800 */
[----:B0-----:R-:W5:Y:S01]  /*16380*/  LDL.LU R19, [R1+0x778] ;  /* 0x0007780001137983 */ /* 0x001f620000300800 */
[----:B------:R-:W-:-:S03]  /*16390*/  IADD3 R18, P4, PT, R12, R18, RZ ;  /* 0x000000120c127210 */ /* 0x000fc60007f9e0ff */
        /* <DEDUP_REMOVED lines=84> */
[----:B---3--:R-:W-:Y:S01]  /*168e0*/  IADD3 R21, P3, PT, R12, R21, RZ ;  /* 0x000000150c157210 */ /* 0x008fe20007f7e0ff */
[----:B------:R-:W-:-:S04]  /*168f0*/  IMAD.X R22, R14, 0x1, R22, P4 ;  /* 0x000000010e167824 */ /* 0x000fc800020e0616 */
[----:B------:R0:W-:Y:S04]  /*16900*/  STL [R1+0x718], R21 ;  /* 0x0007181501007387 */ /* 0x0001e80000100800 */
[----:B0-----:R-:W3:Y:S04]  /*16910*/  LDL.LU R21, [R1+0x700] ;  /* 0x0007000001157983 */ /* 0x001ee80000300800 */
[----:B------:R-:W-:Y:S01]  /*16920*/  STL [R1+0x73c], R23 ;  /* 0x00073c1701007387 */ /* 0x000fe20000100800 */
[----:B----4-:R-:W-:-:S05]  /*16930*/  IADD3 R20, P4, PT, R12, R20, RZ ;  /* 0x000000140c147210 */ /* 0x010fca0007f9e0ff */
        /* <DEDUP_REMOVED lines=87> */
[----:B--2---:R-:W-:Y:S01]  /*16eb0*/  IMAD.X R15, R14, 0x1, R15, P4 ;  /* 0x000000010e0f7824 */ /* 0x004fe200020e060f */
[----:B------:R-:W-:-:S04]  /*16ec0*/  IADD3 R22, P4, PT, R12, R22, RZ ;  /* 0x000000160c167210 */ /* 0x000fc80007f9e0ff */
[----:B------:R0:W-:Y:S04]  /*16ed0*/  STL [R1+0x6bc], R15 ;  /* 0x0006bc0f01007387 */ /* 0x0001e80000100800 */
[----:B0-----:R-:W2:Y:S04]  /*16ee0*/  LDL.LU R15, [R1+0x6a4] ;  /* 0x0006a400010f7983 */ /* 0x001ea80000300800 */
[----:B------:R-:W-:Y:S01]  /*16ef0*/  STL [R1+0x6a0], R23 ;  /* 0x0006a01701007387 */ /* 0x000fe20000100800 */
[----:B---3--:R-:W-:-:S05]  /*16f00*/  IMAD.X R21, R14, 0x1, R21, P5 ;  /* 0x000000010e157824 */ /* 0x008fca00028e0615 */
[----:B------:R0:W-:Y:S04]  /*16f10*/  STL [R1+0x6b4], R21 ;  /* 0x0006b41501007387 */ /* 0x0001e80000100800 */
[----:B0-----:R-:W3:Y:S04]  /*16f20*/  LDL.LU R21, [R1+0x680] ;  /* 0x0006800001157983 */ /* 0x001ee80000300800 */
[----:B------:R-:W-:Y:S04]  /*16f30*/  STL [R1+0x698], R22 ;  /* 0x0006981601007387 */ /* 0x000fe80000100800 */
[----:B------:R-:W3:Y:S04]  /*16f40*/  LDL.LU R43, [R1+0x69c] ;  /* 0x00069c00012b7983 */ /* 0x000ee80000300800 */
[----:B------:R-:W3:Y:S01]  /*16f50*/  LDL.LU R42, [R1+0x678] ;  /* 0x00067800012a7983 */ /* 0x000ee20000300800 */
[----:B----4-:R-:W-:-:S03]  /*16f60*/  IADD3 R20, P5, PT, R12, R20, RZ ;  /* 0x000000140c147210 */ /* 0x010fc60007fbe0ff */
        /* <DEDUP_REMOVED lines=18> */
[----:B0-----:R-:W4:Y:S04]  /*17090*/  LDL.LU R20, [R1+0x630] ;  /* 0x0006300001147983 */ /* 0x001f280000300800 */
[----:B------:R-:W4:Y:S01]  /*170a0*/  LDL.LU R24, [R1+0x64c] ;  /* 0x00064c0001187983 */ /* 0x000f220000300800 */
[----:B-----5:R-:W-:-:S05]  /*170b0*/  IMAD.X R19, R14, 0x1, R19, P6 ;  /* 0x000000010e137824 */ /* 0x020fca00030e0613 */
        /* <DEDUP_REMOVED lines=12> */
[----:B------:R-:W-:Y:S01]  /*17180*/  IMAD.X R43, R14, 0x1, R43, P3 ;  /* 0x000000010e2b7824 */ /* 0x000fe200018e062b */
[----:B------:R-:W-:Y:S02]  /*17190*/  IADD3 R42, P3, PT, R12, R42, RZ ;  /* 0x0000002a0c2a7210 */ /* 0x000fe40007f7e0ff */
[----:B0-----:R-:W3:Y:S01]  /*171a0*/  LDL.LU R21, [R1+0x634] ;  /* 0x0006340001157983 */ /* 0x001ee20000300800 */
[----:B----4-:R-:W-:-:S03]  /*171b0*/  IMAD.X R41, R14, 0x1, R41, P4 ;  /* 0x000000010e297824 */ /* 0x010fc600020e0629 */
        /* <DEDUP_REMOVED lines=37> */
[----:B0-----:R-:W4:Y:S04]  /*17410*/  LDL.LU R20, [R1+0x620] ;  /* 0x0006200001147983 */ /* 0x001f280000300800 */
[----:B------:R-:W-:Y:S01]  /*17420*/  STL [R1+0x654], R25 ;  /* 0x0006541901007387 */ /* 0x000fe20000100800 */
[----:B-----5:R-:W-:Y:S01]  /*17430*/  IADD3 R19, P3, PT, R12, R19, RZ ;  /* 0x000000130c137210 */ /* 0x020fe20007f7e0ff */
[----:B------:R-:W-:-:S04]  /*17440*/  IMAD.X R23, R14, 0x1, R23, P4 ;  /* 0x000000010e177824 */ /* 0x000fc800020e0617 */
        /* <DEDUP_REMOVED lines=10> */
[----:B0-----:R-:W2:Y:S04]  /*174f0*/  LDL.LU R15, [R1+0x624] ;  /* 0x00062400010f7983 */ /* 0x001ea80000300800 */
[----:B------:R-:W-:Y:S04]  /*17500*/  STL [R1+0x63c], R22 ;  /* 0x00063c1601007387 */ /* 0x000fe80000100800 */
[----:B------:R-:W2:Y:S04]  /*17510*/  LDL.LU R43, [R1+0x610] ;  /* 0x00061000012b7983 */ /* 0x000ea80000300800 */
[----:B------:R-:W2:Y:S01]  /*17520*/  LDL.LU R42, [R1+0x544] ;  /* 0x00054400012a7983 */ /* 0x000ea20000300800 */
[----:B---3--:R-:W-:-:S03]  /*17530*/  IMAD.X R21, R14, 0x1, R21, P6 ;  /* 0x000000010e157824 */ /* 0x008fc600030e0615 */
        /* <DEDUP_REMOVED lines=20> */
[----:B----4-:R-:W-:-:S05]  /*17680*/  IADD3 R20, P6, PT, R12, R20, RZ ;  /* 0x000000140c147210 */ /* 0x010fca0007fde0ff */
[----:B------:R0:W-:Y:S04]  /*17690*/  STL [R1+0x620], R20 ;  /* 0x0006201401007387 */ /* 0x0001e80000100800 */
        /* <DEDUP_REMOVED lines=11> */
[----:B------:R-:W-:Y:S01]  /*17750*/  IADD3 R43, P3, PT, R12, R43, RZ ;  /* 0x0000002b0c2b7210 */ /* 0x000fe20007f7e0ff */
[----:B------:R-:W-:Y:S02]  /*17760*/  IMAD.X R42, R14, 0x1, R42, P4 ;  /* 0x000000010e2a7824 */ /* 0x000fe400020e062a */
[----:B0-----:R-:W2:Y:S01]  /*17770*/  LDL.LU R15, [R1+0x5b8] ;  /* 0x0005b800010f7983 */ /* 0x001ea20000300800 */
[----:B---3--:R-:W-:-:S03]  /*17780*/  IADD3 R41, P4, PT, R12, R41, RZ ;  /* 0x000000290c297210 */ /* 0x008fc60007f9e0ff */
        /* <DEDUP_REMOVED lines=35> */
[----:B------:R0:W-:Y:S04]  /*179c0*/  STL [R1+0x5e4], R21 ;  /* 0x0005e41501007387 */ /* 0x0001e80000100800 */
[----:B------:R-:W-:Y:S04]  /*179d0*/  STL [R1+0x5ec], R26 ;  /* 0x0005ec1a01007387 */ /* 0x000fe80000100800 */
[----:B0-----:R-:W3:Y:S04]  /*179e0*/  LDL.LU R21, [R1+0x5c4] ;  /* 0x0005c40001157983 */ /* 0x001ee80000300800 */
[----:B------:R-:W-:Y:S01]  /*179f0*/  STL [R1+0x5c8], R25 ;  /* 0x0005c81901007387 */ /* 0x000fe20000100800 */
[----:B----4-:R-:W-:-:S05]  /*17a00*/  IMAD.X R20, R14, 0x1, R20, P4 ;  /* 0x000000010e147824 */ /* 0x010fca00020e0614 */
[----:B------:R0:W-:Y:S01]  /*17a10*/  STL [R1+0x5dc], R20 ;  /* 0x0005dc1401007387 */ /* 0x0001e20000100800 */
[----:B------:R-:W-:-:S03]  /*17a20*/  IADD3 R23, P4, PT, R12, R23, RZ ;  /* 0x000000170c177210 */ /* 0x000fc60007f9e0ff */
[----:B0-----:R-:W4:Y:S04]  /*17a30*/  LDL.LU R20, [R1+0x5b0] ;  /* 0x0005b00001147983 */ /* 0x001f280000300800 */
[----:B------:R-:W-:Y:S01]  /*17a40*/  STL [R1+0x444], R24 ;  /* 0x0004441801007387 */ /* 0x000fe20000100800 */
[----:B-----5:R-:W-:-:S05]  /*17a50*/  IMAD.X R19, R14, 0x1, R19, P5 ;  /* 0x000000010e137824 */ /* 0x020fca00028e0613 */
        /* <DEDUP_REMOVED lines=88> */
[----:B------:R-:W-:-:S04]  /*17fe0*/  IMAD.X R23, R14, 0x1, R23, P5 ;  /* 0x000000010e177824 */ /* 0x000fc800028e0617 */
[----:B------:R0:W-:Y:S04]  /*17ff0*/  STL [R1+0x434], R21 ;  /* 0x0004341501007387 */ /* 0x0001e80000100800 */
[----:B0-----:R-:W3:Y:S04]  /*18000*/  LDL.LU R21, [R1+0x554] ;  /* 0x0005540001157983 */ /* 0x001ee80000300800 */
[----:B------:R-:W-:Y:S01]  /*18010*/  STL [R1+0x574], R24 ;  /* 0x0005741801007387 */ /* 0x000fe20000100800 */
[----:B----4-:R-:W-:Y:S01]  /*18020*/  IADD3 R20, P5, PT, R12, R20, RZ ;  /* 0x000000140c147210 */ /* 0x010fe20007fbe0ff */
[----:B------:R-:W-:-:S04]  /*18030*/  IMAD.X R22, R14, 0x1, R22, P6 ;  /* 0x000000010e167824 */ /* 0x000fc800030e0616 */
[----:B------:R0:W-:Y:S04]  /*18040*/  STL [R1+0x42c], R20 ;  /* 0x00042c1401007387 */ /* 0x0001e80000100800 */
[----:B0-----:R-:W4:Y:S04]  /*18050*/  LDL.LU R20, [R1+0x41c] ;  /* 0x00041c0001147983 */ /* 0x001f280000300800 */
[----:B------:R-:W-:Y:S01]  /*18060*/  STL [R1+0x56c], R23 ;  /* 0x00056c1701007387 */ /* 0x000fe20000100800 */
[----:B-----5:R-:W-:-:S05]  /*18070*/  IADD3 R19, P6, PT, R12, R19, RZ ;  /* 0x000000130c137210 */ /* 0x020fca0007fde0ff */
        /* <DEDUP_REMOVED lines=82> */
[----:B--2---:R-:W-:Y:S01]  /*185a0*/  IMAD.X R15, R14, 0x1, R15, P5 ;  /* 0x000000010e0f7824 */ /* 0x004fe200028e060f */
[----:B------:R-:W-:-:S04]  /*185b0*/  IADD3 R23, P5, PT, R12, R23, RZ ;  /* 0x000000170c177210 */ /* 0x000fc80007fbe0ff */
[----:B------:R0:W-:Y:S04]  /*185c0*/  STL [R1+0x3c4], R15 ;  /* 0x0003c40f01007387 */ /* 0x0001e80000100800 */
[----:B0-----:R-:W2:Y:S04]  /*185d0*/  LDL.LU R15, [R1+0x388] ;  /* 0x00038800010f7983 */ /* 0x001ea80000300800 */
[----:B------:R-:W-:Y:S01]  /*185e0*/  STL [R1+0x3a8], R24 ;  /* 0x0003a81801007387 */ /* 0x000fe20000100800 */
[----:B---3--:R-:W-:Y:S01]  /*185f0*/  IMAD.X R21, R14, 0x1, R21, P6 ;  /* 0x000000010e157824 */ /* 0x008fe200030e0615 */
[----:B------:R-:W-:-:S04]  /*18600*/  IADD3 R22, P6, PT, R12, R22, RZ ;  /* 0x000000160c167210 */ /* 0x000fc80007fde0ff */
[----:B------:R0:W-:Y:S04]  /*18610*/  STL [R1+0x3bc], R21 ;  /* 0x0003bc1501007387 */ /* 0x0001e80000100800 */
[----:B0-----:R-:W3:Y:S04]  /*18620*/  LDL.LU R21, [R1+0x3a4] ;  /* 0x0003a40001157983 */ /* 0x001ee80000300800 */
[----:B------:R-:W-:Y:S01]  /*18630*/  STL [R1+0x3a0], R23 ;  /* 0x0003a01701007387 */ /* 0x000fe20000100800 */
[----:B----4-:R-:W-:-:S05]  /*18640*/  IMAD.X R20, R14, 0x1, R20, P2 ;  /* 0x000000010e147824 */ /* 0x010fca00010e0614 */
[----:B------:R0:W-:Y:S04]  /*18650*/  STL [R1+0x3b4], R20 ;  /* 0x0003b41401007387 */ /* 0x0001e80000100800 */
[----:B0-----:R-:W4:Y:S04]  /*18660*/  LDL.LU R20, [R1+0x380] ;  /* 0x0003800001147983 */ /* 0x001f280000300800 */
[----:B------:R-:W-:Y:S04]  /*18670*/  STL [R1+0x398], R22 ;  /* 0x0003981601007387 */ /* 0x000fe80000100800 */
[----:B------:R-:W4:Y:S04]  /*18680*/  LDL.LU R43, [R1+0x39c] ;  /* 0x00039c00012b7983 */ /* 0x000f280000300800 */
[----:B------:R-:W4:Y:S01]  /*18690*/  LDL.LU R42, [R1+0x378] ;  /* 0x00037800012a7983 */ /* 0x000f220000300800 */
[----:B-----5:R-:W-:-:S03]  /*186a0*/  IADD3 R19, P2, PT, R12, R19, RZ ;  /* 0x000000130c137210 */ /* 0x020fc60007f5e0ff */
        /* <DEDUP_REMOVED lines=20> */
[----:B------:R-:W-:-:S05]  /*187f0*/  IMAD.X R18, R14, 0x1, R18, P3 ;  /* 0x000000010e127824 */ /* 0x000fca00018e0612 */
        /* <DEDUP_REMOVED lines=12> */
[----:B------:R-:W-:Y:S01]  /*188c0*/  IMAD.X R43, R14, 0x1, R43, P5 ;  /* 0x000000010e2b7824 */ /* 0x000fe200028e062b */
[----:B------:R-:W-:Y:S02]  /*188d0*/  IADD3 R42, P5, PT, R12, R42, RZ ;  /* 0x0000002a0c2a7210 */ /* 0x000fe40007fbe0ff */
[----:B0-----:R-:W4:Y:S01]  /*188e0*/  LDL.LU R20, [R1+0x334] ;  /* 0x0003340001147983 */ /* 0x001f220000300800 */
[----:B-----5:R-:W-:-:S03]  /*188f0*/  IMAD.X R41, R14, 0x1, R41, P6 ;  /* 0x000000010e297824 */ /* 0x020fc600030e0629 */
        /* <DEDUP_REMOVED lines=37> */
[----:B0-----:R-:W5:Y:S04]  /*18b50*/  LDL.LU R19, [R1+0x310] ;  /* 0x0003100001137983 */ /* 0x001f680000300800 */
[----:B------:R-:W-:Y:S01]  /*18b60*/  STL [R1+0x354], R25 ;  /* 0x0003541901007387 */ /* 0x000fe20000100800 */
[----:B------:R-:W-:-:S05]  /*18b70*/  IADD3 R18, P5, PT, R12, R18, RZ ;  /* 0x000000120c127210 */ /* 0x000fca0007fbe0ff */
        /* <DEDUP_REMOVED lines=8> */
[----:B------:R-:W-:Y:S04]  /*18c00*/  STL [R1+0x344], R23 ;  /* 0x0003441701007387 */ /* 0x000fe80000100800 */
[----:B------:R-:W2:Y:S04]  /*18c10*/  LDL.LU R43, [R1+0x324] ;  /* 0x00032400012b7983 */ /* 0x000ea80000300800 */
[----:B------:R0:W-:Y:S01]  /*18c20*/  STL [R1+0x33c], R22 ;  /* 0x00033c1601007387 */ /* 0x0001e20000100800 */
[----:B---3--:R-:W-:-:S03]  /*18c30*/  IADD3 R21, P2, PT, R12, R21, RZ ;  /* 0x000000150c157210 */ /* 0x008fc60007f5e0ff */
[----:B------:R-:W3:Y:S04]  /*18c40*/  LDL.LU R42, [R1+0x31c] ;  /* 0x00031c00012a7983 */ /* 0x000ee80000300800 */
[----:B------:R1:W-:Y:S04]  /*18c50*/  STL [R1+0x318], R21 ;  /* 0x0003181501007387 */ /* 0x0003e80000100800 */
[----:B------:R-:W3:Y:S04]  /*18c60*/  LDL.LU R41, [R1+0x300] ;  /* 0x0003000001297983 */ /* 0x000ee80000300800 */
[----:B------:R-:W3:Y:S01]  /*18c70*/  LDL.LU R40, [R1+0x314] ;  /* 0x0003140001287983 */ /* 0x000ee20000300800 */
[----:B----4-:R-:W-:-:S05]  /*18c80*/  IMAD.X R20, R14, 0x1, R20, P3 ;  /* 0x000000010e147824 */ /* 0x010fca00018e0614 */
        /* <DEDUP_REMOVED lines=14> */
[----:B0-----:R-:W3:Y:S04]  /*18d70*/  LDL R22, [R1+0xbb0] ;  /* 0x000bb00001167983 */ /* 0x001ee80000100800 */
[----:B------:R-:W3:Y:S04]  /*18d80*/  LDL.LU R26, [R1+0x2d8] ;  /* 0x0002d800011a7983 */ /* 0x000ee80000300800 */
[----:B------:R-:W3:Y:S04]  /*18d90*/  LDL.LU R25, [R1+0x2b8] ;  /* 0x0002b80001197983 */ /* 0x000ee80000300800 */
[----:B------:R-:W3:Y:S04]  /*18da0*/  LDL.LU R24, [R1+0x2cc] ;  /* 0x0002cc0001187983 */ /* 0x000ee80000300800 */
[----:B------:R-:W3:Y:S04]  /*18db0*/  LDL.LU R23, [R1+0x2b0] ;  /* 0x0002b00001177983 */ /* 0x000ee80000300800 */
[----:B-1----:R-:W3:Y:S01]  /*18dc0*/  LDL.LU R21, [R1+0x2c4] ;  /* 0x0002c40001157983 */ /* 0x002ee20000300800 */
[----:B-----5:R-:W-:-:S05]  /*18dd0*/  IADD3 R19, P3, PT, R12, R19, RZ ;  /* 0x000000130c137210 */ /* 0x020fca0007f7e0ff */
[----:B------:R0:W-:Y:S04]  /*18de0*/  STL [R1+0x310], R19 ;  /* 0x0003101301007387 */ /* 0x0001e80000100800 */
[----:B----4-:R-:W4:Y:S04]  /*18df0*/  LDL.LU R20, [R1+0x2bc] ;  /* 0x0002bc0001147983 */ /* 0x010f280000300800 */
[----:B0-----:R-:W5:Y:S01]  /*18e00*/  LDL.LU R19, [R1+0x2b4] ;  /* 0x0002b40001137983 */ /* 0x001f620000300800 */
[----:B------:R-:W-:-:S05]  /*18e10*/  IMAD.X R18, R14, 0x1, R18, P4 ;  /* 0x000000010e127824 */ /* 0x000fca00020e0612 */
[----:B------:R0:W-:Y:S04]  /*18e20*/  STL [R1+0x32c], R18 ;  /* 0x00032c1201007387 */ /* 0x0001e80000100800 */
[----:B0-----:R-:W5:Y:S01]  /*18e30*/  LDL.LU R18, [R1+0x2ac] ;  /* 0x0002ac0001127983 */ /* 0x001f620000300800 */
[----:B------:R-:W-:Y:S02]  /*18e40*/  PRMT R17, RZ, 0x7610, R17 ;  /* 0x00007610ff117816 */ /* 0x000fe40000000011 */
[----:B--2---:R-:W-:Y:S01]  /*18e50*/  IADD3 R15, P4, PT, R12, R15, RZ ;  /* 0x0000000f0c0f7210 */ /* 0x004fe20007f9e0ff */
[----:B------:R-:W-:-:S04]  /*18e60*/  IMAD.X R43, R14, 0x1, R43, P5 ;  /* 0x000000010e2b7824 */ /* 0x000fc800028e062b */
[----:B------:R0:W-:Y:S01]  /*18e70*/  STL [R1+0x308], R15 ;  /* 0x0003080f01007387 */ /* 0x0001e20000100800 */
[----:B------:R-:W1:Y:S01]  /*18e80*/  SYNCS.PHASECHK.TRANS64.TRYWAIT P5, [UR11], R16 ;  /* 0x00000010ff0075a7 */ /* 0x000e6200080a110b */
[----:B---3--:R-:W-:Y:S02]  /*18e90*/  IMAD.X R42, R14, 0x1, R42, P6 ;  /* 0x000000010e2a7824 */ /* 0x008fe400030e062a */
[----:B------:R2:W-:Y:S01]  /*18ea0*/  STL [R1+0x324], R43 ;  /* 0x0003242b01007387 */ /* 0x0005e20000100800 */
[----:B------:R-:W-:-:S03]  /*18eb0*/  IADD3 R41, P6, PT, R12, R41, RZ ;  /* 0x000000290c297210 */ /* 0x000fc60007fde0ff */
[----:B------:R2:W-:Y:S01]  /*18ec0*/  STL [R1+0x31c], R42 ;  /* 0x00031c2a01007387 */ /* 0x0005e20000100800 */
[----:B0-----:R-:W0:Y:S01]  /*18ed0*/  LDC R15, c[0x0][0x3a0] ;  /* 0x0000e800ff0f7b82 */ /* 0x001e220000000800 */
[----:B------:R-:W-:Y:S02]  /*18ee0*/  IMAD.X R40, R14, 0x1, R40, P2 ;  /* 0x000000010e287824 */ /* 0x000fe400010e0628 */
[----:B------:R2:W-:Y:S04]  /*18ef0*/  STL [R1+0x300], R41 ;  /* 0x0003002901007387 */ /* 0x0005e80000100800 */
[----:B------:R2:W-:Y:S01]  /*18f00*/  STL [R1+0x314], R40 ;  /* 0x0003142801007387 */ /* 0x0005e20000100800 */
[----:B------:R-:W-:Y:S01]  /*18f10*/  IADD3 R39, P2, PT, R12, R39, RZ ;  /* 0x000000270c277210 */ /* 0x000fe20007f5e0ff */
[----:B------:R-:W-:-:S04]  /*18f20*/  IMAD.X R38, R14, 0x1, R38, P3 ;  /* 0x000000010e267824 */ /* 0x000fc800018e0626 */
[----:B------:R2:W-:Y:S01]  /*18f30*/  STL [R1+0x2f8], R39 ;  /* 0x0002f82701007387 */ /* 0x0005e20000100800 */
[----:B------:R-:W-:-:S03]  /*18f40*/  IADD3 R37, P3, PT, R12, R37, RZ ;  /* 0x000000250c257210 */ /* 0x000fc60007f7e0ff */
[----:B------:R2:W-:Y:S01]  /*18f50*/  STL [R1+0x30c], R38 ;  /* 0x00030c2601007387 */ /* 0x0005e20000100800 */
[----:B------:R-:W-:-:S03]  /*18f60*/  IMAD.X R36, R14, 0x1, R36, P4 ;  /* 0x000000010e247824 */ /* 0x000fc600020e0624 */
        /* <DEDUP_REMOVED lines=19> */
[----:B------:R-:W-:-:S03]  /*190a0*/  VIADD R22, R22, 0x1 ;  /* 0x0000000116167836 */ /* 0x000fc60000000000 */
[----:B------:R2:W-:Y:S01]  /*190b0*/  STL [R1+0x2c0], R27 ;  /* 0x0002c01b01007387 */ /* 0x0005e20000100800 */
[----:B------:R-:W-:-:S03]  /*190c0*/  IMAD.X R26, R14, 0x1, R26, P6 ;  /* 0x000000010e1a7824 */ /* 0x000fc600030e061a */
[----:B------:R2:W-:Y:S01]  /*190d0*/  STL [R1+0xbb8], R22 ;  /* 0x000bb81601007387 */ /* 0x0005e20000100800 */
[----:B------:R-:W-:Y:S01]  /*190e0*/  IADD3 R25, P6, PT, R12, R25, RZ ;  /* 0x000000190c197210 */ /* 0x000fe20007fde0ff */
[----:B------:R-:W-:Y:S02]  /*190f0*/  IMAD.X R24, R14, 0x1, R24, P2 ;  /* 0x000000010e187824 */ /* 0x000fe400010e0618 */
[----:B------:R2:W-:Y:S01]  /*19100*/  STL [R1+0x2d8], R26 ;  /* 0x0002d81a01007387 */ /* 0x0005e20000100800 */
[----:B------:R-:W-:-:S03]  /*19110*/  IADD3 R23, P2, PT, R12, R23, RZ ;  /* 0x000000170c177210 */ /* 0x000fc60007f5e0ff */
[----:B------:R2:W-:Y:S01]  /*19120*/  STL [R1+0x2b8], R25 ;  /* 0x0002b81901007387 */ /* 0x0005e20000100800 */
[----:B------:R-:W-:-:S03]  /*19130*/  IMAD.X R21, R14, 0x1, R21, P3 ;  /* 0x000000010e157824 */ /* 0x000fc600018e0615 */
[----:B------:R2:W-:Y:S04]  /*19140*/  STL [R1+0x2cc], R24 ;  /* 0x0002cc1801007387 */ /* 0x0005e80000100800 */
[----:B------:R2:W-:Y:S04]  /*19150*/  STL [R1+0x2b0], R23 ;  /* 0x0002b01701007387 */ /* 0x0005e80000100800 */
[----:B------:R2:W-:Y:S01]  /*19160*/  STL [R1+0x2c4], R21 ;  /* 0x0002c41501007387 */ /* 0x0005e20000100800 */
[C---:B----4-:R-:W-:Y:S02]  /*19170*/  IMAD.X R20, R14.reuse, 0x1, R20, P4 ;  /* 0x000000010e147824 */ /* 0x050fe400020e0614 */
[----:B-----5:R-:W-:-:S03]  /*19180*/  IMAD.X R19, R14, 0x1, R19, P6 ;  /* 0x000000010e137824 */ /* 0x020fc600030e0613 */
[----:B------:R2:W-:Y:S04]  /*19190*/  STL [R1+0x2bc], R20 ;  /* 0x0002bc1401007387 */ /* 0x0005e80000100800 */
[----:B------:R2:W-:Y:S01]  /*191a0*/  STL [R1+0x2b4], R19 ;  /* 0x0002b41301007387 */ /* 0x0005e20000100800 */
[----:B0-----:R-:W-:Y:S01]  /*191b0*/  IMAD R15, R22, -0x80, R15 ;  /* 0xffffff80160f7824 */ /* 0x001fe200078e020f */
[----:B------:R-:W-:Y:S01]  /*191c0*/  IADD3 R3, P3, PT, R12, R3, RZ ;  /* 0x000000030c037210 */ /* 0x000fe20007f7e0ff */
[----:B------:R-:W-:-:S05]  /*191d0*/  IMAD.X R18, R14, 0x1, R18, P2 ;  /* 0x000000010e127824 */ /* 0x000fca00010e0612 */
[----:B------:R2:W-:Y:S04]  /*191e0*/  STL [R1+0x2ac], R18 ;  /* 0x0002ac1201007387 */ /* 0x0005e80000100800 */
[----:B------:R2:W-:Y:S01]  /*191f0*/  STL.S16 [R1+0x290], R17 ;  /* 0x0002901101007387 */ /* 0x0005e20000100600 */
[----:B------:R-:W-:Y:S01]  /*19200*/  IADD3 R0, P2, PT, R12, R0, RZ ;  /* 0x000000000c007210 */ /* 0x000fe20007f5e0ff */
[C---:B------:R-:W-:Y:S01]  /*19210*/  IMAD.X R4, R14.reuse, 0x1, R4, P3 ;  /* 0x000000010e047824 */ /* 0x040fe200018e0604 */
[C---:B------:R-:W-:Y:S02]  /*19220*/  ISETP.GT.AND P4, PT, R15.reuse, RZ, PT ;  /* 0x000000ff0f00720c */ /* 0x040fe40003f84270 */
[----:B------:R-:W-:Y:S01]  /*19230*/  ISETP.GT.AND P6, PT, R15, 0x1, PT ;  /* 0x000000010f00780c */ /* 0x000fe20003fc4270 */
[----:B------:R-:W-:Y:S01]  /*19240*/  IMAD.X R2, R14, 0x1, R2, P2 ;  /* 0x000000010e027824 */ /* 0x000fe200010e0602 */
[----:B-1----:R-:W-:Y:S11]  /*19250*/  @!P5 BRA `(.L_x_8) ;  /* 0x000000dc002cd947 */ /* 0x002ff60003800000 */
.L_x_16:
[----:B------:R0:W-:Y:S04]  /*19260*/  STL [R1+0xe60], R4 ;  /* 0x000e600401007387 */ /* 0x0001e80000100800 */
[----:B0-----:R-:W3:Y:S01]  /*19270*/  LDL R4, [R1+0x290] ;  /* 0x0002900001047983 */ /* 0x001ee20000100800 */
[----:B------:R-:W-:Y:S02]  /*19280*/  @P4 IMAD.MOV.U32 R16, RZ, RZ, R0 ;  /* 0x000000ffff104224 */ /* 0x000fe400078e0000 */
[----:B--2---:R-:W-:Y:S01]  /*19290*/  @P4 IMAD.MOV.U32 R17, RZ, RZ, R2 ;  /* 0x000000ffff114224 */ /* 0x004fe200078e0002 */
        /* <DEDUP_REMOVED lines=21> */
[----:B------:R0:W-:Y:S04]  /*193f0*/  STL [R1+0xe5c], R20 ;  /* 0x000e5c1401007387 */ /* 0x0001e80000100800 */
[----:B------:R-:W-:Y:S04]  /*19400*/  STL [R1+0xdb0], R29 ;  /* 0x000db01d01007387 */ /* 0x000fe80000100800 */
[----:B------:R-:W-:Y:S01]  /*19410*/  STL [R1+0xdb8], R29 ;  /* 0x000db81d01007387 */ /* 0x000fe20000100800 */
[----:B0-----:R-:W-:-:S03]  /*19420*/  PRMT R20, RZ, 0x7610, R20 ;  /* 0x00007610ff147816 */ /* 0x001fc60000000014 */
        /* <DEDUP_REMOVED lines=50> */
[----:B---3--:R-:W2:Y:S04]  /*19750*/  @P4 LDG.E.U8 R4, desc[UR20][R16.64] ;  /* 0x0000001410044981 */ /* 0x008ea8000c1e1100 */
        /* <DEDUP_REMOVED lines=56> */
[----:B--2---:R0:W-:Y:S04]  /*19ae0*/  @P4 STL [R1+0x290], R4 ;  /* 0x0002900401004387 */ /* 0x0041e80000100800 */
[----:B0-----:R-:W2:Y:S01]  /*19af0*/  LDL.LU R4, [R1+0xe60] ;  /* 0x000e600001047983 */ /* 0x001ea20000300800 */
[----:B------:R-:W-:-:S02]  /*19b00*/  @P4 IMAD.MOV.U32 R16, RZ, RZ, R3 ;  /* 0x000000ffff104224 */ /* 0x000fc400078e0003 */
[----:B--2---:R-:W-:-:S05]  /*19b10*/  @P4 IMAD.MOV.U32 R17, RZ, RZ, R4 ;  /* 0x000000ffff114224 */ /* 0x004fca00078e0004 */
[----:B------:R-:W2:Y:S04]  /*19b20*/  @P4 LDG.E.U8 R20, desc[UR20][R16.64] ;  /* 0x0000001410144981 */ /* 0x000ea8000c1e1100 */
[----:B------:R-:W-:Y:S04]  /*19b30*/  STL [R1+0xbec], R3 ;  /* 0x000bec0301007387 */ /* 0x000fe80000100800 */
[----:B------:R-:W-:Y:S04]  /*19b40*/  STL [R1+0xbe8], R4 ;  /* 0x000be80401007387 */ /* 0x000fe80000100800 */
[----:B--2---:R0:W-:Y:S04]  /*19b50*/  STL [R1+0x28c], R20 ;  /* 0x00028c1401007387 */ /* 0x0041e80000100800 */
[----:B0-----:R-:W2:Y:S04]  /*19b60*/  LDL.LU R20, [R1+0xe5c] ;  /* 0x000e5c0001147983 */ /* 0x001ea80000300800 */
[----:B------:R-:W3:Y:S04]  /*19b70*/  LDL R16, [R1+0x2ac] ;  /* 0x0002ac0001107983 */ /* 0x000ee80000100800 */
[----:B------:R-:W3:Y:S01]  /*19b80*/  LDL R17, [R1+0x2b0] ;  /* 0x0002b00001117983 */ /* 0x000ee20000100800 */
[----:B------:R-:W-:-:S02]  /*19b90*/  PRMT R29, RZ, 0x7610, R29 ;  /* 0x00007610ff1d7816 */ /* 0x000fc4000000001d */
[----:B---3--:R-:W-:-:S04]  /*19ba0*/  @P6 LOP3.LUT R17, R17, R16, RZ, 0x3c, !PT ;  /* 0x0000001011116212 */ /* 0x008fc800078e3cff */
[----:B------:R-:W-:-:S04]  /*19bb0*/  @P6 LOP3.LUT R16, R17, R16, RZ, 0x3c, !PT ;  /* 0x0000001011106212 */ /* 0x000fc800078e3cff */
[----:B------:R-:W-:-:S05]  /*19bc0*/  @P6 LOP3.LUT R17, R17, R16, RZ, 0x3c, !PT ;  /* 0x0000001011116212 */ /* 0x000fca00078e3cff */
[----:B------:R-:W3:Y:S04]  /*19bd0*/  @P6 LDG.E.U8 R29, desc[UR20][R16.64] ;  /* 0x00000014101d6981 */ /* 0x000ee8000c1e1100 */
[----:B---3--:R0:W-:Y:S04]  /*19be0*/  STL [R1+0x288], R29 ;  /* 0x0002881d01007387 */ /* 0x0081e80000100800 */
[----:B0-----:R-:W3:Y:S04]  /*19bf0*/  LDL.LU R29, [R1+0xe58] ;  /* 0x000e5800011d7983 */ /* 0x001ee80000300800 */
[----:B------:R-:W4:Y:S04]  /*19c00*/  LDL R16, [R1+0x2b4] ;  /* 0x0002b40001107983 */ /* 0x000f280000100800 */
[----:B------:R-:W4:Y:S01]  /*19c10*/  LDL R17, [R1+0x2b8] ;  /* 0x0002b80001117983 */ /* 0x000f220000100800 */
[----:B--2---:R-:W-:-:S02]  /*19c20*/  PRMT R20, RZ, 0x7610, R20 ;  /* 0x00007610ff147816 */ /* 0x004fc40000000014 */
[----:B----4-:R-:W-:-:S04]  /*19c30*/  @P6 LOP3.LUT R17, R17, R16, RZ, 0x3c, !PT ;  /* 0x0000001011116212 */ /* 0x010fc800078e3cff */
[----:B------:R-:W-:-:S04]  /*19c40*/  @P6 LOP3.LUT R16, R17, R16, RZ, 0x3c, !PT ;  /* 0x0000001011106212 */ /* 0x000fc800078e3cff */
[----:B------:R-:W-:-:S05]  /*19c50*/  @P6 LOP3.LUT R17, R17, R16, RZ, 0x3c, !PT ;  /* 0x0000001011116212 */ /* 0x000fca00078e3cff */
[----:B------:R-:W2:Y:S01]  /*19c60*/  @P6 LDG.E.U8 R20, desc[UR20][R16.64] ;  /* 0x0000001410146981 */ /* 0x000ea2000c1e1100 */
[----:B------:R-:W-:-:S03]  /*19c70*/  ISETP.GT.AND P2, PT, R15, 0x2, PT ;  /* 0x000000020f00780c */ /* 0x000fc60003f44270 */
[----:B--2---:R0:W-:Y:S04]  /*19c80*/  STL [R1+0x284], R20 ;  /* 0x0002841401007387 */ /* 0x0041e80000100800 */
[----:B0-----:R-:W2:Y:S04]  /*19c90*/  LDL.LU R20, [R1+0xe54] ;  /* 0x000e540001147983 */ /* 0x001ea80000300800 */
[----:B------:R-:W4:Y:S04]  /*19ca0*/  LDL R16, [R1+0x2bc] ;  /* 0x0002bc0001107983 */ /* 0x000f280000100800 */
[----:B------:R-:W4:Y:S01]  /*19cb0*/  LDL R17, [R1+0x2c0] ;  /* 0x0002c00001117983 */ /* 0x000f220000100800 */
[----:B---3--:R-:W-:-:S02]  /*19cc0*/  PRMT R29, RZ, 0x7610, R29 ;  /* 0x00007610ff1d7816 */ /* 0x008fc4000000001d */
[----:B----4-:R-:W-:-:S04]  /*19cd0*/  @P2 LOP3.LUT R17, R17, R16, RZ, 0x3c, !PT ;  /* 0x0000001011112212 */ /* 0x010fc800078e3cff */
        /* <DEDUP_REMOVED lines=387> */
[----:B------:R-:W-:-:S02]  /*1b510*/  PRMT R18, RZ, 0x7610, R18 ;  /* 0x00007610ff127816 */ /* 0x000fc40000000012 */
[----:B----4-:R-:W-:-:S04]  /*1b520*/  @P4 LOP3.LUT R17, R17, R16, RZ, 0x3c, !PT ;  /* 0x0000001011114212 */ /* 0x010fc800078e3cff */
[----:B------:R-:W-:-:S04]  /*1b530*/  @P4 LOP3.LUT R16, R17, R16, RZ, 0x3c, !PT ;  /* 0x0000001011104212 */ /* 0x000fc800078e3cff */
[----:B------:R-:W-:-:S05]  /*1b540*/  @P4 LOP3.LUT R17, R17, R16, RZ, 0x3c, !PT ;  /* 0x0000001011114212 */ /* 0x000fca00078e3cff */
[----:B------:R-:W4:Y:S01]  /*1b550*/  @P4 LDG.E.U8 R18, desc[UR20][R16.64] ;  /* 0x0000001410124981 */ /* 0x000f22000c1e1100 */
[----:B------:R-:W-:-:S03]  /*1b560*/  ISETP.GT.AND P2, PT, R15, 0x17, PT ;  /* 0x000000170f00780c */ /* 0x000fc60003f44270 */
[----:B----4-:R0:W-:Y:S04]  /*1b570*/  STL [R1+0x1bc], R18 ;  /* 0x0001bc1201007387 */ /* 0x0101e80000100800 */
[----:B0-----:R-:W4:Y:S04]  /*1b580*/  LDL.LU R18, [R1+0xdac] ;  /* 0x000dac0001127983 */ /* 0x001f280000300800 */
[----:B------:R-:W2:Y:S04]  /*1b590*/  LDL R16, [R1+0x428] ;  /* 0x0004280001107983 */ /* 0x000ea80000100800 */
[----:B------:R-:W2:Y:S01]  /*1b5a0*/  LDL R17, [R1+0x42c] ;  /* 0x00042c0001117983 */ /* 0x000ea20000100800 */
[----:B------:R-:W-:-:S02]  /*1b5b0*/  PRMT R26, RZ, 0x7610, R26 ;  /* 0x00007610ff1a7816 */ /* 0x000fc4000000001a */
[----:B--2---:R-:W-:-:S04]  /*1b5c0*/  @P2 LOP3.LUT R17, R17, R16, RZ, 0x3c, !PT ;  /* 0x0000001011112212 */ /* 0x004fc800078e3cff */
[----:B------:R-:W-:-:S04]  /*1b5d0*/  @P2 LOP3.LUT R16, R17, R16, RZ, 0x3c, !PT ;  /* 0x0000001011102212 */ /* 0x000fc800078e3cff */
[----:B------:R-:W-:-:S05]  /*1b5e0*/  @P2 LOP3.LUT R17, R17, R16, RZ, 0x3c, !PT ;  /* 0x0000001011112212 */ /* 0x000fca00078e3cff */
[----:B------:R-:W2:Y:S04]  /*1b5f0*/  @P2 LDG.E.U8 R26, desc[UR20][R16.64] ;  /* 0x00000014101a2981 */ /* 0x000ea8000c1e1100 */
[----:B--2---:R0:W-:Y:S04]  /*1b600*/  STL [R1+0x2dc], R26 ;  /* 0x0002dc1a01007387 */ /* 0x0041e80000100800 */
[----:B0-----:R-:W2:Y:S04]  /*1b610*/  LDL.LU R26, [R1+0xda8] ;  /* 0x000da800011a7983 */ /* 0x001ea80000300800 */
[----:B------:R-:W2:Y:S04]  /*1b620*/  LDL R16, [R1+0x430] ;  /* 0x0004300001107983 */ /* 0x000ea80000100800 */
[----:B------:R-:W2:Y:S01]  /*1b630*/  LDL R17, [R1+0x434] ;  /* 0x0004340001117983 */ /* 0x000ea20000100800 */
[----:B------:R-:W-:-:S02]  /*1b640*/  PRMT R47, RZ, 0x7610, R47 ;  /* 0x00007610ff2f7816 */ /* 0x000fc4000000002f */
[----:B--2---:R-:W-:-:S04]  /*1b650*/  @P2 LOP3.LUT R17, R17, R16, RZ, 0x3c, !PT ;  /* 0x0000001011112212 */ /* 0x004fc800078e3cff */
[----:B------:R-:W-:-:S04]  /*1b660*/  @P2 LOP3.LUT R16, R17, R16, RZ, 0x3c, !PT ;  /* 0x0000001011102212 */ /* 0x000fc800078e3cff */
[----:B------:R-:W-:-:S05]  /*1b670*/  @P2 LOP3.LUT R17, R17, R16, RZ, 0x3c, !PT ;  /* 0x0000001011112212 */ /* 0x000fca00078e3cff */
[----:B------:R-:W2:Y:S01]  /*1b680*/  @P2 LDG.E.U8 R47, desc[UR20][R16.64] ;  /* 0x00000014102f2981 */ /* 0x000ea2000c1e1100 */
[----:B------:R-:W-:-:S03]  /*1b690*/  ISETP.GT.AND P3, PT, R15, 0x18, PT ;  /* 0x000000180f00780c */ /* 0x000fc60003f64270 */
        /* <DEDUP_REMOVED lines=712> */
[----:B------:R-:W4:Y:S04]  /*1e320*/  LDL R16, [R1+0x78c] ;  /* 0x00078c0001107983 */ /* 0x000f280000100800 */
[----:B------:R-:W4:Y:S01]  /*1e330*/  LDL R17, [R1+0x790] ;  /* 0x0007900001117983 */ /* 0x000f220000100800 */
[----:B---3--:R-:W-:-:S03]  /*1e340*/  PRMT R29, RZ, 0x7610, R29 ;  /* 0x00007610ff1d7816 */ /* 0x008fc6000000001d */
[----:B--2---:R0:W-:Y:S01]  /*1e350*/  STL [R1+0xa0], R20 ;  /* 0x0000a01401007387 */ /* 0x0041e20000100800 */
[----:B------:R-:W-:Y:S02]  /*1e360*/  ISETP.GT.AND P2, PT, R15, 0x3e, PT ;  /* 0x0000003e0f00780c */ /* 0x000fe40003f44270 */
[----:B------:R-:W-:Y:S01]  /*1e370*/  PRMT R89, RZ, 0x7610, R89 ;  /* 0x00007610ff597816 */ /* 0x000fe20000000059 */
[----:B0-----:R-:W2:Y:S01]  /*1e380*/  LDL R20, [R1+0x7b0] ;  /* 0x0007b00001147983 */ /* 0x001ea20000100800 */
[----:B----4-:R-:W-:-:S04]  /*1e390*/  @P4 LOP3.LUT R17, R17, R16, RZ, 0x3c, !PT ;  /* 0x0000001011114212 */ /* 0x010fc800078e3cff */
[----:B------:R-:W-:-:S04]  /*1e3a0*/  @P4 LOP3.LUT R16, R17, R16, RZ, 0x3c, !PT ;  /* 0x0000001011104212 */ /* 0x000fc800078e3cff */
[----:B------:R-:W-:-:S05]  /*1e3b0*/  @P4 LOP3.LUT R17, R17, R16, RZ, 0x3c, !PT ;  /* 0x0000001011114212 */ /* 0x000fca00078e3cff */
[----:B------:R0:W3:Y:S04]  /*1e3c0*/  @P4 LDG.E.U8 R29, desc[UR20][R16.64] ;  /* 0x00000014101d4981 */ /* 0x0000e8000c1e1100 */
[----:B------:R-:W0:Y:S04]  /*1e3d0*/  LDL R16, [R1+0x794] ;  /* 0x0007940001107983 */ /* 0x000e280000100800 */
[----:B------:R-:W0:Y:S02]  /*1e3e0*/  LDL R17, [R1+0x798] ;  /* 0x0007980001117983 */ /* 0x000e240000100800 */
[----:B0-----:R-:W-:-:S04]  /*1e3f0*/  @P2 LOP3.LUT R17, R17, R16, RZ, 0x3c, !PT ;  /* 0x0000001011112212 */ /* 0x001fc800078e3cff */
[----:B------:R-:W-:-:S04]  /*1e400*/  @P2 LOP3.LUT R16, R17, R16, RZ, 0x3c, !PT ;  /* 0x0000001011102212 */ /* 0x000fc800078e3cff */
[----:B------:R-:W-:-:S05]  /*1e410*/  @P2 LOP3.LUT R17, R17, R16, RZ, 0x3c, !PT ;  /* 0x0000001011112212 */ /* 0x000fca00078e3cff */
[----:B------:R-:W4:Y:S04]  /*1e420*/  @P2 LDG.E.U8 R89, desc[UR20][R16.64] ;  /* 0x0000001410592981 */ /* 0x000f28000c1e1100 */
[----:B---3--:R0:W-:Y:S04]  /*1e430*/  STL [R1+0x9c], R29 ;  /* 0x00009c1d01007387 */ /* 0x0081e80000100800 */
[----:B0-----:R-:W3:Y:S04]  /*1e440*/  LDL R29, [R1+0x7b8] ;  /* 0x0007b800011d7983 */ /* 0x001ee80000100800 */
        /* <DEDUP_REMOVED lines=18> */
[----:B------:R0:W2:Y:S04]  /*1e570*/  @P3 LDG.E.U8 R3, desc[UR20][R16.64] ;  /* 0x0000001410033981 */ /* 0x0000a8000c1e1100 */
[----:B------:R-:W3:Y:S01]  /*1e580*/  LDL R17, [R1+0x7ac] ;  /* 0x0007ac0001117983 */ /* 0x000ee20000100800 */
[----:B------:R-:W-:Y:S01]  /*1e590*/  PRMT R4, RZ, 0x7610, R4 ;  /* 0x00007610ff047816 */ /* 0x000fe20000000004 */
[----:B0-----:R-:W-:Y:S01]  /*1e5a0*/  @P3 IMAD.MOV.U32 R16, RZ, RZ, R20 ;  /* 0x000000ffff103224 */ /* 0x001fe200078e0014 */
[----:B------:R-:W-:Y:S01]  /*1e5b0*/  ISETP.GT.AND P4, PT, R15, 0x40, PT ;  /* 0x000000400f00780c */ /* 0x000fe20003f84270 */
[----:B--2---:R-:W-:Y:S01]  /*1e5c0*/  STL [R1+0xbf0], R3 ;  /* 0x000bf00301007387 */ /* 0x004fe20000100800 */
[----:B------:R-:W-:-:S03]  /*1e5d0*/  PRMT R18, RZ, 0x7610, R18 ;  /* 0x00007610ff127816 */ /* 0x000fc60000000012 */
[----:B------:R-:W2:Y:S04]  /*1e5e0*/  LDL R20, [R1+0x7d0] ;  /* 0x0007d00001147983 */ /* 0x000ea80000100800 */
[----:B---3--:R0:W3:Y:S04]  /*1e5f0*/  @P3 LDG.E.U8 R4, desc[UR20][R16.64] ;  /* 0x0000001410043981 */ /* 0x0080e8000c1e1100 */
[----:B------:R-:W2:Y:S01]  /*1e600*/  LDL R17, [R1+0x7b4] ;  /* 0x0007b40001117983 */ /* 0x000ea20000100800 */
[----:B0-----:R-:W-:-:S03]  /*1e610*/  @P4 IMAD.MOV.U32 R16, RZ, RZ, R29 ;  /* 0x000000ffff104224 */ /* 0x001fc600078e001d */
[----:B---3--:R-:W-:Y:S01]  /*1e620*/  STL [R1+0xbf4], R4 ;  /* 0x000bf40401007387 */ /* 0x008fe20000100800 */
[----:B------:R-:W-:-:S03]  /*1e630*/  PRMT R26, RZ, 0x7610, R26 ;  /* 0x00007610ff1a7816 */ /* 0x000fc6000000001a */
[----:B------:R-:W3:Y:S04]  /*1e640*/  LDL R29, [R1+0x7d4] ;  /* 0x0007d400011d7983 */ /* 0x000ee80000100800 */
[----:B--2---:R-:W2:Y:S04]  /*1e650*/  @P4 LDG.E.U8 R18, desc[UR20][R16.64] ;  /* 0x0000001410124981 */ /* 0x004ea8000c1e1100 */
[----:B------:R-:W3:Y:S04]  /*1e660*/  LDL R16, [R1+0x7bc] ;  /* 0x0007bc0001107983 */ /* 0x000ee80000100800 */
[----:B------:R-:W3:Y:S04]  /*1e670*/  LDL R17, [R1+0x7c0] ;  /* 0x0007c00001117983 */ /* 0x000ee80000100800 */
[----:B--2---:R0:W-:Y:S01]  /*1e680*/  STL [R1+0x98], R18 ;  /* 0x0000981201007387 */ /* 0x0041e20000100800 */
[----:B------:R-:W-:-:S02]  /*1e690*/  ISETP.GT.AND P2, PT, R15, 0x41, PT ;  /* 0x000000410f00780c */ /* 0x000fc40003f44270 */
[----:B------:R-:W-:Y:S01]  /*1e6a0*/  PRMT R47, RZ, 0x7610, R47 ;  /* 0x00007610ff2f7816 */ /* 0x000fe2000000002f */
[----:B0-----:R-:W2:Y:S01]  /*1e6b0*/  LDL R18, [R1+0x7d8] ;  /* 0x0007d80001127983 */ /* 0x001ea20000100800 */
[----:B---3--:R-:W-:-:S04]  /*1e6c0*/  @P4 LOP3.LUT R17, R17, R16, RZ, 0x3c, !PT ;  /* 0x0000001011114212 */ /* 0x008fc800078e3cff */
[----:B------:R-:W-:-:S04]  /*1e6d0*/  @P4 LOP3.LUT R16, R17, R16, RZ, 0x3c, !PT ;  /* 0x0000001011104212 */ /* 0x000fc800078e3cff */
[----:B------:R-:W-:-:S05]  /*1e6e0*/  @P4 LOP3.LUT R17, R17, R16, RZ, 0x3c, !PT ;  /* 0x0000001011114212 */ /* 0x000fca00078e3cff */
[----:B------:R-:W3:Y:S04]  /*1e6f0*/  @P4 LDG.E.U8 R26, desc[UR20][R16.64] ;  /* 0x00000014101a4981 */ /* 0x000ee8000c1e1100 */
[----:B------:R-:W2:Y:S04]  /*1e700*/  LDL R16, [R1+0x7c4] ;  /* 0x0007c40001107983 */ /* 0x000ea80000100800 */
[----:B------:R-:W2:Y:S04]  /*1e710*/  LDL R17, [R1+0x7c8] ;  /* 0x0007c80001117983 */ /* 0x000ea80000100800 */
[----:B---3--:R0:W-:Y:S01]  /*1e720*/  STL [R1+0x94], R26 ;  /* 0x0000941a01007387 */ /* 0x0081e20000100800 */
[----:B------:R-:W-:-:S02]  /*1e730*/  ISETP.GT.AND P3, PT, R15, 0x42, PT ;  /* 0x000000420f00780c */ /* 0x000fc40003f64270 */
[----:B------:R-:W-:Y:S02]  /*1e740*/  PRMT R19, RZ, 0x7610, R19 ;  /* 0x00007610ff137816 */ /* 0x000fe40000000013 */
[----:B------:R-:W-:Y:S01]  /*1e750*/  PRMT R93, RZ, 0x7610, R93 ;  /* 0x00007610ff5d7816 */ /* 0x000fe2000000005d */
[----:B0-----:R-:W3:Y:S01]  /*1e760*/  LDL R26, [R1+0x7e0] ;  /* 0x0007e000011a7983 */ /* 0x001ee20000100800 */
[----:B--2---:R-:W-:-:S04]  /*1e770*/  @P2 LOP3.LUT R17, R17, R16, RZ, 0x3c, !PT ;  /* 0x0000001011112212 */ /* 0x004fc800078e3cff */
[----:B------:R-:W-:-:S04]  /*1e780*/  @P2 LOP3.LUT R16, R17, R16, RZ, 0x3c, !PT ;  /* 0x0000001011102212 */ /* 0x000fc800078e3cff */
[----:B------:R-:W-:-:S05]  /*1e790*/  @P2 LOP3.LUT R17, R17, R16, RZ, 0x3c, !PT ;  /* 0x0000001011112212 */ /* 0x000fca00078e3cff */
[----:B------:R0:W2:Y:S04]  /*1e7a0*/  @P2 LDG.E.U8 R47, desc[UR20][R16.64] ;  /* 0x00000014102f2981 */ /* 0x0000a8000c1e1100 */
[----:B------:R-:W2:Y:S01]  /*1e7b0*/  LDL R17, [R1+0x7cc] ;  /* 0x0007cc0001117983 */ /* 0x000ea20000100800 */
[----:B0-----:R-:W-:-:S05]  /*1e7c0*/  @P2 IMAD.MOV.U32 R16, RZ, RZ, R20 ;  /* 0x000000ffff102224 */ /* 0x001fca00078e0014 */
[----:B--2---:R0:W2:Y:S02]  /*1e7d0*/  @P2 LDG.E.U8 R19, desc[UR20][R16.64] ;  /* 0x0000001410132981 */ /* 0x0040a4000c1e1100 */
[----:B0-----:R-:W-:Y:S02]  /*1e7e0*/  @P3 IMAD.MOV.U32 R16, RZ, RZ, R18 ;  /* 0x000000ffff103224 */ /* 0x001fe400078e0012 */
[----:B------:R-:W-:-:S05]  /*1e7f0*/  @P3 IMAD.MOV.U32 R17, RZ, RZ, R29 ;  /* 0x000000ffff113224 */ /* 0x000fca00078e001d */
[----:B------:R-:W3:Y:S04]  /*1e800*/  @P3 LDG.E.U8 R93, desc[UR20][R16.64] ;  /* 0x00000014105d3981 */ /* 0x000ee8000c1e1100 */
[----:B------:R0:W-:Y:S04]  /*1e810*/  STL [R1+0x90], R47 ;  /* 0x0000902f01007387 */ /* 0x0001e80000100800 */
[----:B------:R-:W4:Y:S04]  /*1e820*/  LDL R20, [R1+0x7ec] ;  /* 0x0007ec0001147983 */ /* 0x000f280000100800 */
[----:B0-----:R-:W4:Y:S04]  /*1e830*/  LDL R47, [R1+0x7e8] ;  /* 0x0007e800012f7983 */ /* 0x001f280000100800 */
[----:B--2---:R0:W-:Y:S04]  /*1e840*/  STL [R1+0x8c], R19 ;  /* 0x00008c1301007387 */ /* 0x0041e80000100800 */
[----:B------:R-:W2:Y:S04]  /*1e850*/  LDL R29, [R1+0x7f4] ;  /* 0x0007f400011d7983 */ /* 0x000ea80000100800 */
[----:B------:R-:W2:Y:S04]  /*1e860*/  LDL R18, [R1+0x7f8] ;  /* 0x0007f80001127983 */ /* 0x000ea80000100800 */
[----:B0-----:R-:W2:Y:S04]  /*1e870*/  LDL R19, [R1+0x7f0] ;  /* 0x0007f00001137983 */ /* 0x001ea80000100800 */
[----:B---3--:R0:W-:Y:S04]  /*1e880*/  STL [R1+0x88], R93 ;  /* 0x0000885d01007387 */ /* 0x0081e80000100800 */
[----:B0-----:R-:W3:Y:S04]  /*1e890*/  LDL.LU R93, [R1+0xc70] ;  /* 0x000c7000015d7983 */ /* 0x001ee80000300800 */
[----:B------:R-:W2:Y:S01]  /*1e8a0*/  LDL R17, [R1+0x7dc] ;  /* 0x0007dc0001117983 */ /* 0x000ea20000100800 */
[----:B------:R-:W-:Y:S01]  /*1e8b0*/  PRMT R23, RZ, 0x7610, R23 ;  /* 0x00007610ff177816 */ /* 0x000fe20000000017 */
[----:B------:R-:W-:-:S02]  /*1e8c0*/  @P3 IMAD.MOV.U32 R16, RZ, RZ, R26 ;  /* 0x000000ffff103224 */ /* 0x000fc400078e001a */
[----:B------:R-:W3:Y:S04]  /*1e8d0*/  LDL R26, [R1+0x7fc] ;  /* 0x0007fc00011a7983 */ /* 0x000ee80000100800 */
[----:B--2---:R-:W2:Y:S04]  /*1e8e0*/  @P3 LDG.E.U8 R23, desc[UR20][R16.64] ;  /* 0x0000001410173981 */ /* 0x004ea8000c1e1100 */
[----:B------:R-:W3:Y:S01]  /*1e8f0*/  LDL R17, [R1+0x7e4] ;  /* 0x0007e40001117983 */ /* 0x000ee20000100800 */
[C---:B------:R-:W-:Y:S02]  /*1e900*/  ISETP.GT.AND P4, PT, R15.reuse, 0x43, PT ;  /* 0x000000430f00780c */ /* 0x040fe40003f84270 */
[----:B------:R-:W-:-:S02]  /*1e910*/  ISETP.GT.AND P2, PT, R15, 0x44, PT ;  /* 0x000000440f00780c */ /* 0x000fc40003f44270 */
[----:B------:R-:W-:Y:S01]  /*1e920*/  PRMT R46, RZ, 0x7610, R46 ;  /* 0x00007610ff2e7816 */ /* 0x000fe2000000002e */
[----:B--2---:R0:W-:Y:S04]  /*1e930*/  STL [R1+0x84], R23 ;  /* 0x0000841701007387 */ /* 0x0041e80000100800 */
[----:B0-----:R-:W2:Y:S04]  /*1e940*/  LDL R23, [R1+0x800] ;  /* 0x0008000001177983 */ /* 0x001ea80000100800 */
[----:B----4-:R-:W-:Y:S01]  /*1e950*/  @P4 IMAD.MOV.U32 R16, RZ, RZ, R47 ;  /* 0x000000ffff104224 */ /* 0x010fe200078e002f */
[----:B------:R-:W-:-:S04]  /*1e960*/  PRMT R45, RZ, 0x7610, R45 ;  /* 0x00007610ff2d7816 */ /* 0x000fc8000000002d */
[----:B---3--:R0:W3:Y:S01]  /*1e970*/  @P4 LDG.E.U8 R46, desc[UR20][R16.64] ;  /* 0x00000014102e4981 */ /* 0x0080e2000c1e1100 */
[----:B------:R-:W-:Y:S01]  /*1e980*/  PRMT R41, RZ, 0x7610, R41 ;  /* 0x00007610ff297816 */ /* 0x000fe20000000029 */
[----:B0-----:R-:W-:Y:S02]  /*1e990*/  @P4 IMAD.MOV.U32 R16, RZ, RZ, R19 ;  /* 0x000000ffff104224 */ /* 0x001fe400078e0013 */
[----:B------:R-:W-:Y:S01]  /*1e9a0*/  @P4 IMAD.MOV.U32 R17, RZ, RZ, R20 ;  /* 0x000000ffff114224 */ /* 0x000fe200078e0014 */
[----:B------:R-:W-:Y:S01]  /*1e9b0*/  PRMT R40, RZ, 0x7610, R40 ;  /* 0x00007610ff287816 */ /* 0x000fe20000000028 */
[----:B------:R-:W4:Y:S04]  /*1e9c0*/  LDL R20, [R1+0x804] ;  /* 0x0008040001147983 */ /* 0x000f280000100800 */
[----:B------:R0:W3:Y:S04]  /*1e9d0*/  @P4 LDG.E.U8 R45, desc[UR20][R16.64] ;  /* 0x00000014102d4981 */ /* 0x0000e8000c1e1100 */
[----:B------:R-:W3:Y:S01]  /*1e9e0*/  LDL R19, [R1+0x808] ;  /* 0x0008080001137983 */ /* 0x000ee20000100800 */
[----:B0-----:R-:W-:-:S02]  /*1e9f0*/  @P2 IMAD.MOV.U32 R16, RZ, RZ, R18 ;  /* 0x000000ffff102224 */ /* 0x001fc400078e0012 */
[----:B------:R-:W-:Y:S01]  /*1ea00*/  @P2 IMAD.MOV.U32 R17, RZ, RZ, R29 ;  /* 0x000000ffff112224 */ /* 0x000fe200078e001d */
[----:B------:R-:W3:Y:S04]  /*1ea10*/  LDL R18, [R1+0x810] ;  /* 0x0008100001127983 */ /* 0x000ee80000100800 */
[----:B------:R0:W3:Y:S04]  /*1ea20*/  @P2 LDG.E.U8 R41, desc[UR20][R16.64] ;  /* 0x0000001410292981 */ /* 0x0000e8000c1e1100 */
[----:B------:R-:W3:Y:S01]  /*1ea30*/  LDL R29, [R1+0x80c] ;  /* 0x00080c00011d7983 */ /* 0x000ee20000100800 */
[----:B0-----:R-:W-:-:S03]  /*1ea40*/  @P2 IMAD.MOV.U32 R17, RZ, RZ, R26 ;  /* 0x000000ffff112224 */ /* 0x001fc600078e001a */
[----:B------:R-:W3:Y:S01]  /*1ea50*/  LDL R26, [R1+0x814] ;  /* 0x00081400011a7983 */ /* 0x000ee20000100800 */
[----:B--2---:R-:W-:-:S03]  /*1ea60*/  @P2 IMAD.MOV.U32 R16, RZ, RZ, R23 ;  /* 0x000000ffff102224 */ /* 0x004fc600078e0017 */
[----:B------:R-:W2:Y:S04]  /*1ea70*/  LDL R23, [R1+0x818] ;  /* 0x0008180001177983 */ /* 0x000ea80000100800 */
[----:B------:R4:W2:Y:S01]  /*1ea80*/  @P2 LDG.E.U8 R40, desc[UR20][R16.64] ;  /* 0x0000001410282981 */ /* 0x0008a2000c1e1100 */
[C---:B------:R-:W-:Y:S02]  /*1ea90*/  ISETP.GT.AND P3, PT, R15.reuse, 0x45, PT ;  /* 0x000000450f00780c */ /* 0x040fe40003f64270 */
[----:B------:R-:W-:Y:S02]  /*1eaa0*/  PRMT R44, RZ, 0x7610, R44 ;  /* 0x00007610ff2c7816 */ /* 0x000fe4000000002c */
[----:B------:R-:W-:Y:S02]  /*1eab0*/  ISETP.GT.AND P4, PT, R15, 0x46, PT ;  /* 0x000000460f00780c */ /* 0x000fe40003f84270 */
[----:B------:R-:W-:-:S07]  /*1eac0*/  PRMT R43, RZ, 0x7610, R43 ;  /* 0x00007610ff2b7816 */ /* 0x000fce000000002b */
[----:B----4-:R-:W-:Y:S02]  /*1ead0*/  @P3 IMAD.MOV.U32 R17, RZ, RZ, R20 ;  /* 0x000000ffff113224 */ /* 0x010fe400078e0014 */
[----:B---3--:R-:W-:-:S05]  /*1eae0*/  @P3 IMAD.MOV.U32 R16, RZ, RZ, R19 ;  /* 0x000000ffff103224 */ /* 0x008fca00078e0013 */
[----:B------:R0:W3:Y:S04]  /*1eaf0*/  @P3 LDG.E.U8 R44, desc[UR20][R16.64] ;  /* 0x00000014102c3981 */ /* 0x0000e8000c1e1100 */
[----:B------:R1:W-:Y:S04]  /*1eb00*/  STL [R1+0x78], R41 ;  /* 0x0000782901007387 */ /* 0x0003e80000100800 */
[----:B-1----:R-:W4:Y:S01]  /*1eb10*/  LDL R41, [R1+0x81c] ;  /* 0x00081c0001297983 */ /* 0x002f220000100800 */
[----:B0-----:R-:W-:Y:S02]  /*1eb20*/  @P3 IMAD.MOV.U32 R16, RZ, RZ, R18 ;  /* 0x000000ffff103224 */ /* 0x001fe400078e0012 */
[----:B------:R-:W-:-:S05]  /*1eb30*/  @P3 IMAD.MOV.U32 R17, RZ, RZ, R29 ;  /* 0x000000ffff113224 */ /* 0x000fca00078e001d */
[----:B------:R0:W3:Y:S02]  /*1eb40*/  @P3 LDG.E.U8 R43, desc[UR20][R16.64] ;  /* 0x00000014102b3981 */ /* 0x0000e4000c1e1100 */
[----:B0-----:R-:W-:Y:S02]  /*1eb50*/  @P4 IMAD.MOV.U32 R17, RZ, RZ, R26 ;  /* 0x000000ffff114224 */ /* 0x001fe400078e001a */
[----:B--2---:R0:W-:Y:S04]  /*1eb60*/  STL [R1+0x74], R40 ;  /* 0x0000742801007387 */ /* 0x0041e80000100800 */
[----:B------:R-:W2:Y:S04]  /*1eb70*/  LDL R20, [R1+0x824] ;  /* 0x0008240001147983 */ /* 0x000ea80000100800 */
[----:B------:R-:W2:Y:S04]  /*1eb80*/  LDL R19, [R1+0x828] ;  /* 0x0008280001137983 */ /* 0x000ea80000100800 */
[----:B0-----:R-:W2:Y:S04]  /*1eb90*/  LDL R40, [R1+0x820] ;  /* 0x0008200001287983 */ /* 0x001ea80000100800 */
[----:B------:R-:W3:Y:S04]  /*1eba0*/  LDL R29, [R1+0x82c] ;  /* 0x00082c00011d7983 */ /* 0x000ee80000100800 */
[----:B------:R-:W3:Y:S01]  /*1ebb0*/  LDL R18, [R1+0x830] ;  /* 0x0008300001127983 */ /* 0x000ee20000100800 */
[----:B------:R-:W-:-:S03]  /*1ebc0*/  @P4 IMAD.MOV.U32 R16, RZ, RZ, R23 ;  /* 0x000000ffff104224 */ /* 0x000fc600078e0017 */
[----:B------:R-:W-:Y:S04]  /*1ebd0*/  STL [R1+0x80], R46 ;  /* 0x0000802e01007387 */ /* 0x000fe80000100800 */
[----:B------:R-:W3:Y:S04]  /*1ebe0*/  LDL R26, [R1+0x834] ;  /* 0x00083400011a7983 */ /* 0x000ee80000100800 */
[----:B------:R-:W3:Y:S01]  /*1ebf0*/  LDL R23, [R1+0x838] ;  /* 0x0008380001177983 */ /* 0x000ee20000100800 */
[----:B------:R-:W-:Y:S02]  /*1ec00*/  ISETP.GT.AND P2, PT, R15, 0x47, PT ;  /* 0x000000470f00780c */ /* 0x000fe40003f44270 */
[----:B------:R-:W-:-:S02]  /*1ec10*/  PRMT R42, RZ, 0x7610, R42 ;  /* 0x00007610ff2a7816 */ /* 0x000fc4000000002a */
[----:B------:R-:W-:-:S04]  /*1ec20*/  PRMT R34, RZ, 0x7610, R34 ;  /* 0x00007610ff227816 */ /* 0x000fc80000000022 */
[----:B------:R4:W3:Y:S01]  /*1ec30*/  @P4 LDG.E.U8 R42, desc[UR20][R16.64] ;  /* 0x00000014102a4981 */ /* 0x0008e2000c1e1100 */
[----:B------:R-:W-:Y:S02]  /*1ec40*/  PRMT R0, RZ, 0x7610, R0 ;  /* 0x00007610ff007816 */ /* 0x000fe40000000000 */
[----:B------:R-:W-:Y:S01]  /*1ec50*/  ISETP.GT.AND P3, PT, R15, 0x48, PT ;  /* 0x000000480f00780c */ /* 0x000fe20003f64270 */
[----:B----4-:R-:W-:Y:S01]  /*1ec60*/  @P4 IMAD.MOV.U32 R17, RZ, RZ, R41 ;  /* 0x000000ffff114224 */ /* 0x010fe200078e0029 */
[----:B------:R-:W-:Y:S02]  /*1ec70*/  PRMT R2, RZ, 0x7610, R2 ;  /* 0x00007610ff027816 */ /* 0x000fe40000000002 */
[----:B------:R-:W-:Y:S01]  /*1ec80*/  PRMT R21, RZ, 0x7610, R21 ;  /* 0x00007610ff157816 */ /* 0x000fe20000000015 */
[----:B--2---:R-:W-:-:S05]  /*1ec90*/  @P4 IMAD.MOV.U32 R16, RZ, RZ, R40 ;  /* 0x000000ffff104224 */ /* 0x004fca00078e0028 */
[----:B------:R0:W2:Y:S02]  /*1eca0*/  @P4 LDG.E.U8 R34, desc[UR20][R16.64] ;  /* 0x0000001410224981 */ /* 0x0000a4000c1e1100 */
[----:B0-----:R-:W-:Y:S02]  /*1ecb0*/  @P2 IMAD.MOV.U32 R16, RZ, RZ, R19 ;  /* 0x000000ffff102224 */ /* 0x001fe400078e0013 */
[----:B------:R-:W-:-:S05]  /*1ecc0*/  @P2 IMAD.MOV.U32 R17, RZ, RZ, R20 ;  /* 0x000000ffff112224 */ /* 0x000fca00078e0014 */
[----:B------:R3:W4:Y:S02]  /*1ecd0*/  @P2 LDG.E.U8 R0, desc[UR20][R16.64] ;  /* 0x0000001410002981 */ /* 0x000724000c1e1100 */
[----:B---3--:R-:W-:Y:S02]  /*1ece0*/  @P2 IMAD.MOV.U32 R16, RZ, RZ, R18 ;  /* 0x000000ffff102224 */ /* 0x008fe400078e0012 */
[----:B------:R-:W-:-:S05]  /*1ecf0*/  @P2 IMAD.MOV.U32 R17, RZ, RZ, R29 ;  /* 0x000000ffff112224 */ /* 0x000fca00078e001d */
[----:B------:R0:W3:Y:S02]  /*1ed00*/  @P2 LDG.E.U8 R2, desc[UR20][R16.64] ;  /* 0x0000001410022981 */ /* 0x0000e4000c1e1100 */
[----:B0-----:R-:W-:Y:S02]  /*1ed10*/  @P3 IMAD.MOV.U32 R16, RZ, RZ, R23 ;  /* 0x000000ffff103224 */ /* 0x001fe400078e0017 */
[----:B------:R-:W-:-:S05]  /*1ed20*/  @P3 IMAD.MOV.U32 R17, RZ, RZ, R26 ;  /* 0x000000ffff113224 */ /* 0x000fca00078e001a */
[----:B------:R-:W3:Y:S04]  /*1ed30*/  @P3 LDG.E.U8 R21, desc[UR20][R16.64] ;  /* 0x0000001410153981 */ /* 0x000ee8000c1e1100 */
[----:B------:R-:W-:Y:S04]  /*1ed40*/  STL [R1+0x7c], R45 ;  /* 0x00007c2d01007387 */ /* 0x000fe80000100800 */
[----:B------:R-:W3:Y:S04]  /*1ed50*/  LDL R20, [R1+0x83c] ;  /* 0x00083c0001147983 */ /* 0x000ee80000100800 */
[----:B------:R-:W3:Y:S04]  /*1ed60*/  LDL R19, [R1+0x840] ;  /* 0x0008400001137983 */ /* 0x000ee80000100800 */
[----:B----4-:R-:W-:Y:S04]  /*1ed70*/  STL [R1+0xbf8], R0 ;  /* 0x000bf80001007387 */ /* 0x010fe80000100800 */
[----:B--2---:R0:W-:Y:S04]  /*1ed80*/  STL [R1+0x188], R34 ;  /* 0x0001882201007387 */ /* 0x0041e80000100800 */
[----:B------:R-:W2:Y:S04]  /*1ed90*/  LDL R18, [R1+0x848] ;  /* 0x0008480001127983 */ /* 0x000ea80000100800 */
[----:B0-----:R-:W4:Y:S04]  /*1eda0*/  LDL R34, [R1+0x844] ;  /* 0x0008440001227983 */ /* 0x001f280000100800 */
[----:B---3--:R-:W-:Y:S04]  /*1edb0*/  STL [R1+0xbfc], R2 ;  /* 0x000bfc0201007387 */ /* 0x008fe80000100800 */
[----:B------:R-:W3:Y:S04]  /*1edc0*/  LDL R29, [R1+0x84c] ;  /* 0x00084c00011d7983 */ /* 0x000ee80000100800 */
[----:B------:R-:W-:Y:S04]  /*1edd0*/  STL [R1+0x70], R44 ;  /* 0x0000702c01007387 */ /* 0x000fe80000100800 */
[----:B------:R-:W3:Y:S04]  /*1ede0*/  LDL R23, [R1+0x850] ;  /* 0x0008500001177983 */ /* 0x000ee80000100800 */
[----:B------:R-:W-:Y:S04]  /*1edf0*/  STL [R1+0x6c], R43 ;  /* 0x00006c2b01007387 */ /* 0x000fe80000100800 */
[----:B------:R-:W3:Y:S04]  /*1ee00*/  LDL R26, [R1+0x854] ;  /* 0x00085400011a7983 */ /* 0x000ee80000100800 */
[----:B------:R0:W-:Y:S04]  /*1ee10*/  STL [R1+0x68], R21 ;  /* 0x0000681501007387 */ /* 0x0001e80000100800 */
[----:B0-----:R-:W3:Y:S01]  /*1ee20*/  LDL R21, [R1+0x858] ;  /* 0x0008580001157983 */ /* 0x001ee20000100800 */
[C---:B------:R-:W-:Y:S01]  /*1ee30*/  ISETP.GT.AND P4, PT, R15.reuse, 0x49, PT ;  /* 0x000000490f00780c */ /* 0x040fe20003f84270 */
[----:B------:R-:W-:Y:S01]  /*1ee40*/  @P3 IMAD.MOV.U32 R16, RZ, RZ, R19 ;  /* 0x000000ffff103224 */ /* 0x000fe200078e0013 */
[----:B------:R-:W-:Y:S01]  /*1ee50*/  PRMT R39, RZ, 0x7610, R39 ;  /* 0x00007610ff277816 */ /* 0x000fe20000000027 */
[----:B------:R-:W-:Y:S01]  /*1ee60*/  @P3 IMAD.MOV.U32 R17, RZ, RZ, R20 ;  /* 0x000000ffff113224 */ /* 0x000fe200078e0014 */
[----:B------:R-:W3:Y:S04]  /*1ee70*/  LDL R19, [R1+0x860] ;  /* 0x0008600001137983 */ /* 0x000ee80000100800 */
[----:B------:R-:W3:Y:S01]  /*1ee80*/  LDL R20, [R1+0x85c] ;  /* 0x00085c0001147983 */ /* 0x000ee20000100800 */
[----:B------:R-:W-:-:S02]  /*1ee90*/  ISETP.GT.AND P2, PT, R15, 0x4a, PT ;  /* 0x0000004a0f00780c */ /* 0x000fc40003f44270 */
[----:B------:R-:W-:Y:S01]  /*1eea0*/  PRMT R38, RZ, 0x7610, R38 ;  /* 0x00007610ff267816 */ /* 0x000fe20000000026 */
[----:B------:R2:W3:Y:S04]  /*1eeb0*/  @P3 LDG.E.U8 R39, desc[UR20][R16.64] ;  /* 0x0000001410273981 */ /* 0x0004e8000c1e1100 */
[----:B------:R-:W-:Y:S01]  /*1eec0*/  STL [R1+0x194], R42 ;  /* 0x0001942a01007387 */ /* 0x000fe20000100800 */
[----:B------:R-:W-:Y:S01]  /*1eed0*/  PRMT R37, RZ, 0x7610, R37 ;  /* 0x00007610ff257816 */ /* 0x000fe20000000025 */
[----:B--2---:R-:W-:Y:S02]  /*1eee0*/  @P4 IMAD.MOV.U32 R16, RZ, RZ, R18 ;  /* 0x000000ffff104224 */ /* 0x004fe400078e0012 */
[----:B------:R-:W2:Y:S01]  /*1eef0*/  LDL R18, [R1+0x868] ;  /* 0x0008680001127983 */ /* 0x000ea20000100800 */
[----:B----4-:R-:W-:-:S03]  /*1ef00*/  @P4 IMAD.MOV.U32 R17, RZ, RZ, R34 ;  /* 0x000000ffff114224 */ /* 0x010fc600078e0022 */
[----:B------:R-:W4:Y:S04]  /*1ef10*/  LDL R34, [R1+0x864] ;  /* 0x0008640001227983 */ /* 0x000f280000100800 */
[----:B------:R3:W4:Y:S02]  /*1ef20*/  @P4 LDG.E.U8 R38, desc[UR20][R16.64] ;  /* 0x0000001410264981 */ /* 0x000724000c1e1100 */
[----:B---3--:R-:W-:Y:S02]  /*1ef30*/  @P4 IMAD.MOV.U32 R16, RZ, RZ, R23 ;  /* 0x000000ffff104224 */ /* 0x008fe400078e0017 */
[----:B------:R-:W-:Y:S01]  /*1ef40*/  @P4 IMAD.MOV.U32 R17, RZ, RZ, R29 ;  /* 0x000000ffff114224 */ /* 0x000fe200078e001d */
[----:B------:R-:W3:Y:S04]  /*1ef50*/  LDL R23, [R1+0x870] ;  /* 0x0008700001177983 */ /* 0x000ee80000100800 */
[----:B------:R-:W3:Y:S04]  /*1ef60*/  LDL R29, [R1+0x86c] ;  /* 0x00086c00011d7983 */ /* 0x000ee80000100800 */
[----:B------:R0:W3:Y:S02]  /*1ef70*/  @P4 LDG.E.U8 R37, desc[UR20][R16.64] ;  /* 0x0000001410254981 */ /* 0x0000e4000c1e1100 */
[----:B0-----:R-:W-:-:S02]  /*1ef80*/  @P2 IMAD.MOV.U32 R17, RZ, RZ, R26 ;  /* 0x000000ffff112224 */ /* 0x001fc400078e001a */
[----:B------:R-:W-:Y:S01]  /*1ef90*/  @P2 IMAD.MOV.U32 R16, RZ, RZ, R21 ;  /* 0x000000ffff102224 */ /* 0x000fe200078e0015 */
[----:B------:R-:W3:Y:S04]  /*1efa0*/  LDL R26, [R1+0x874] ;  /* 0x00087400011a7983 */ /* 0x000ee80000100800 */
[----:B------:R-:W3:Y:S01]  /*1efb0*/  LDL R21, [R1+0x878] ;  /* 0x0008780001157983 */ /* 0x000ee20000100800 */
[----:B------:R-:W-:Y:S02]  /*1efc0*/  ISETP.GT.AND P3, PT, R15, 0x4b, PT ;  /* 0x0000004b0f00780c */ /* 0x000fe40003f64270 */
[----:B------:R-:W-:Y:S02]  /*1efd0*/  PRMT R36, RZ, 0x7610, R36 ;  /* 0x00007610ff247816 */ /* 0x000fe40000000024 */
[----:B------:R-:W-:-:S04]  /*1efe0*/  PRMT R35, RZ, 0x7610, R35 ;  /* 0x00007610ff237816 */ /* 0x000fc80000000023 */
[----:B------:R0:W3:Y:S01]  /*1eff0*/  @P2 LDG.E.U8 R36, desc[UR20][R16.64] ;  /* 0x0000001410242981 */ /* 0x0000e2000c1e1100 */
[----:B------:R-:W-:Y:S02]  /*1f000*/  ISETP.GT.AND P4, PT, R15, 0x4c, PT ;  /* 0x0000004c0f00780c */ /* 0x000fe40003f84270 */
[----:B------:R-:W-:Y:S01]  /*1f010*/  PRMT R33, RZ, 0x7610, R33 ;  /* 0x00007610ff217816 */ /* 0x000fe20000000021 */
[----:B0-----:R-:W-:Y:S02]  /*1f020*/  @P2 IMAD.MOV.U32 R16, RZ, RZ, R19 ;  /* 0x000000ffff102224 */ /* 0x001fe400078e0013 */
[----:B------:R-:W-:Y:S01]  /*1f030*/  @P2 IMAD.MOV.U32 R17, RZ, RZ, R20 ;  /* 0x000000ffff112224 */ /* 0x000fe200078e0014 */
[----:B------:R-:W3:Y:S04]  /*1f040*/  LDL R19, [R1+0x880] ;  /* 0x0008800001137983 */ /* 0x000ee80000100800 */
[----:B------:R2:W3:Y:S04]  /*1f050*/  @P2 LDG.E.U8 R35, desc[UR20][R16.64] ;  /* 0x0000001410232981 */ /* 0x0004e8000c1e1100 */
[----:B------:R-:W3:Y:S01]  /*1f060*/  LDL R20, [R1+0x87c] ;  /* 0x00087c0001147983 */ /* 0x000ee20000100800 */
[----:B------:R-:W-:-:S02]  /*1f070*/  PRMT R28, RZ, 0x7610, R28 ;  /* 0x00007610ff1c7816 */ /* 0x000fc4000000001c */
[----:B------:R-:W-:Y:S01]  /*1f080*/  PRMT R22, RZ, 0x7610, R22 ;  /* 0x00007610ff167816 */ /* 0x000fe20000000016 */
[----:B--2---:R-:W-:Y:S02]  /*1f090*/  @P3 IMAD.MOV.U32 R16, RZ, RZ, R18 ;  /* 0x000000ffff103224 */ /* 0x004fe400078e0012 */
[----:B------:R-:W2:Y:S01]  /*1f0a0*/  LDL R18, [R1+0x888] ;  /* 0x0008880001127983 */ /* 0x000ea20000100800 */
[----:B----4-:R-:W-:-:S05]  /*1f0b0*/  @P3 IMAD.MOV.U32 R17, RZ, RZ, R34 ;  /* 0x000000ffff113224 */ /* 0x010fca00078e0022 */
[----:B------:R3:W4:Y:S02]  /*1f0c0*/  @P3 LDG.E.U8 R33, desc[UR20][R16.64] ;  /* 0x0000001410213981 */ /* 0x000724000c1e1100 */
[----:B---3--:R-:W-:Y:S01]  /*1f0d0*/  @P3 IMAD.MOV.U32 R16, RZ, RZ, R23 ;  /* 0x000000ffff103224 */ /* 0x008fe200078e0017 */
[----:B------:R-:W-:Y:S01]  /*1f0e0*/  PRMT R25, RZ, 0x7610, R25 ;  /* 0x00007610ff197816 */ /* 0x000fe20000000019 */
[----:B------:R-:W3:Y:S01]  /*1f0f0*/  LDL R23, [R1+0x884] ;  /* 0x0008840001177983 */ /* 0x000ee20000100800 */
[----:B------:R-:W-:-:S05]  /*1f100*/  @P3 IMAD.MOV.U32 R17, RZ, RZ, R29 ;  /* 0x000000ffff113224 */ /* 0x000fca00078e001d */
[----:B------:R0:W3:Y:S02]  /*1f110*/  @P3 LDG.E.U8 R28, desc[UR20][R16.64] ;  /* 0x00000014101c3981 */ /* 0x0000e4000c1e1100 */
[----:B0-----:R-:W-:Y:S02]  /*1f120*/  @P4 IMAD.MOV.U32 R17, RZ, RZ, R26 ;  /* 0x000000ffff114224 */ /* 0x001fe400078e001a */
[----:B------:R-:W-:-:S05]  /*1f130*/  @P4 IMAD.MOV.U32 R16, RZ, RZ, R21 ;  /* 0x000000ffff104224 */ /* 0x000fca00078e0015 */
[----:B------:R0:W4:Y:S04]  /*1f140*/  @P4 LDG.E.U8 R22, desc[UR20][R16.64] ;  /* 0x0000001410164981 */ /* 0x000128000c1e1100 */
[----:B------:R-:W-:Y:S04]  /*1f150*/  STL [R1+0x64], R39 ;  /* 0x0000642701007387 */ /* 0x000fe80000100800 */
[----:B------:R-:W4:Y:S01]  /*1f160*/  LDL R29, [R1+0x88c] ;  /* 0x00088c00011d7983 */ /* 0x000f220000100800 */
[----:B0-----:R-:W-:Y:S02]  /*1f170*/  @P4 IMAD.MOV.U32 R16, RZ, RZ, R19 ;  /* 0x000000ffff104224 */ /* 0x001fe400078e0013 */
[----:B------:R-:W-:-:S05]  /*1f180*/  @P4 IMAD.MOV.U32 R17, RZ, RZ, R20 ;  /* 0x000000ffff114224 */ /* 0x000fca00078e0014 */
[----:B------:R2:W4:Y:S01]  /*1f190*/  @P4 LDG.E.U8 R25, desc[UR20][R16.64] ;  /* 0x0000001410194981 */ /* 0x000522000c1e1100 */
[----:B------:R-:W-:-:S13]  /*1f1a0*/  ISETP.GT.AND P2, PT, R15, 0x4d, PT ;  /* 0x0000004d0f00780c */ /* 0x000fda0003f44270 */
[----:B--2---:R-:W-:Y:S01]  /*1f1b0*/  @P2 IMAD.MOV.U32 R16, RZ, RZ, R18 ;  /* 0x000000ffff102224 */ /* 0x004fe200078e0012 */
[----:B---3--:R0:W-:Y:S04]  /*1f1c0*/  STL [R1+0x4c], R28 ;  /* 0x00004c1c01007387 */ /* 0x0081e80000100800 */
[----:B------:R-:W2:Y:S04]  /*1f1d0*/  LDL R21, [R1+0x898] ;  /* 0x0008980001157983 */ /* 0x000ea80000100800 */
[----:B0-----:R-:W3:Y:S04]  /*1f1e0*/  LDL R28, [R1+0x890] ;  /* 0x00089000011c7983 */ /* 0x001ee80000100800 */
[----:B------:R-:W-:Y:S04]  /*1f1f0*/  STL [R1+0x60], R38 ;  /* 0x0000602601007387 */ /* 0x000fe80000100800 */
[----:B----4-:R0:W-:Y:S04]  /*1f200*/  STL [R1+0x48], R22 ;  /* 0x0000481601007387 */ /* 0x0101e80000100800 */
[----:B------:R-:W-:Y:S04]  /*1f210*/  STL [R1+0x5c], R37 ;  /* 0x00005c2501007387 */ /* 0x000fe80000100800 */
[----:B------:R-:W4:Y:S04]  /*1f220*/  LDL R20, [R1+0x89c] ;  /* 0x00089c0001147983 */ /* 0x000f280000100800 */
[----:B0-----:R-:W4:Y:S04]  /*1f230*/  LDL R22, [R1+0x894] ;  /* 0x0008940001167983 */ /* 0x001f280000100800 */
[----:B------:R-:W4:Y:S04]  /*1f240*/  LDL R19, [R1+0x8a0] ;  /* 0x0008a00001137983 */ /* 0x000f280000100800 */
[----:B------:R-:W-:Y:S04]  /*1f250*/  STL [R1+0x58], R36 ;  /* 0x0000582401007387 */ /* 0x000fe80000100800 */
[----:B------:R-:W4:Y:S04]  /*1f260*/  LDL R26, [R1+0x8a4] ;  /* 0x0008a400011a7983 */ /* 0x000f280000100800 */
[----:B------:R-:W4:Y:S01]  /*1f270*/  LDL R18, [R1+0x8a8] ;  /* 0x0008a80001127983 */ /* 0x000f220000100800 */
[----:B------:R-:W-:Y:S01]  /*1f280*/  ISETP.GT.AND P3, PT, R15, 0x4e, PT ;  /* 0x0000004e0f00780c */ /* 0x000fe20003f64270 */
[----:B------:R-:W-:Y:S01]  /*1f290*/  @P2 IMAD.MOV.U32 R17, RZ, RZ, R23 ;  /* 0x000000ffff112224 */ /* 0x000fe200078e0017 */
[----:B------:R-:W-:Y:S01]  /*1f2a0*/  PRMT R32, RZ, 0x7610, R32 ;  /* 0x00007610ff207816 */ /* 0x000fe20000000020 */
[----:B------:R0:W-:Y:S01]  /*1f2b0*/  STL [R1+0x44], R25 ;  /* 0x0000441901007387 */ /* 0x0001e20000100800 */
[----:B------:R-:W-:-:S04]  /*1f2c0*/  PRMT R31, RZ, 0x7610, R31 ;  /* 0x00007610ff1f7816 */ /* 0x000fc8000000001f */
[----:B------:R1:W4:Y:S04]  /*1f2d0*/  @P2 LDG.E.U8 R32, desc[UR20][R16.64] ;  /* 0x0000001410202981 */ /* 0x000328000c1e1100 */
[----:B0-----:R-:W4:Y:S04]  /*1f2e0*/  LDL R25, [R1+0x8ac] ;  /* 0x0008ac0001197983 */ /* 0x001f280000100800 */
[----:B------:R-:W-:Y:S04]  /*1f2f0*/  STL [R1+0x54], R35 ;  /* 0x0000542301007387 */ /* 0x000fe80000100800 */
[----:B------:R-:W4:Y:S01]  /*1f300*/  LDL R23, [R1+0x8b0] ;  /* 0x0008b00001177983 */ /* 0x000f220000100800 */
[----:B-1----:R-:W-:-:S03]  /*1f310*/  @P2 IMAD.MOV.U32 R17, RZ, RZ, R29 ;  /* 0x000000ffff112224 */ /* 0x002fc600078e001d */
[----:B------:R-:W-:Y:S01]  /*1f320*/  STL [R1+0x50], R33 ;  /* 0x0000502101007387 */ /* 0x000fe20000100800 */
[----:B------:R-:W-:-:S03]  /*1f330*/  ISETP.GT.AND P4, PT, R15, 0x4f, PT ;  /* 0x0000004f0f00780c */ /* 0x000fc60003f84270 */
[----:B------:R-:W4:Y:S01]  /*1f340*/  LDL R29, [R1+0x8b4] ;  /* 0x0008b400011d7983 */ /* 0x000f220000100800 */
[----:B------:R-:W-:Y:S02]  /*1f350*/  PRMT R0, RZ, 0x7610, R0 ;  /* 0x00007610ff007816 */ /* 0x000fe40000000000 */
[----:B------:R-:W-:Y:S02]  /*1f360*/  PRMT R4, RZ, 0x7610, R4 ;  /* 0x00007610ff047816 */ /* 0x000fe40000000004 */
[----:B------:R-:W-:Y:S01]  /*1f370*/  PRMT R68, RZ, 0x7610, R68 ;  /* 0x00007610ff447816 */ /* 0x000fe20000000044 */
[----:B---3--:R-:W-:Y:S02]  /*1f380*/  @P2 IMAD.MOV.U32 R16, RZ, RZ, R28 ;  /* 0x000000ffff102224 */ /* 0x008fe400078e001c */
[----:B------:R-:W3:Y:S04]  /*1f390*/  LDL R28, [R1+0x8b8] ;  /* 0x0008b800011c7983 */ /* 0x000ee80000100800 */
[----:B------:R2:W3:Y:S02]  /*1f3a0*/  @P2 LDG.E.U8 R31, desc[UR20][R16.64] ;  /* 0x00000014101f2981 */ /* 0x0004e4000c1e1100 */
[----:B--2---:R-:W-:-:S02]  /*1f3b0*/  @P3 IMAD.MOV.U32 R16, RZ, RZ, R21 ;  /* 0x000000ffff103224 */ /* 0x004fc400078e0015 */
[----:B------:R-:W2:Y:S01]  /*1f3c0*/  LDL R21, [R1+0xba0] ;  /* 0x000ba00001157983 */ /* 0x000ea20000100800 */
[----:B----4-:R-:W-:-:S03]  /*1f3d0*/  @P3 IMAD.MOV.U32 R17, RZ, RZ, R22 ;  /* 0x000000ffff113224 */ /* 0x010fc600078e0016 */
[----:B------:R-:W4:Y:S04]  /*1f3e0*/  LDL R22, [R1+0xb98] ;  /* 0x000b980001167983 */ /* 0x000f280000100800 */
[----:B------:R0:W4:Y:S02]  /*1f3f0*/  @P3 LDG.E.U8 R0, desc[UR20][R16.64] ;  /* 0x0000001410003981 */ /* 0x000124000c1e1100 */
[----:B0-----:R-:W-:Y:S02]  /*1f400*/  @P3 IMAD.MOV.U32 R16, RZ, RZ, R19 ;  /* 0x000000ffff103224 */ /* 0x001fe400078e0013 */
[----:B------:R-:W-:-:S05]  /*1f410*/  @P3 IMAD.MOV.U32 R17, RZ, RZ, R20 ;  /* 0x000000ffff113224 */ /* 0x000fca00078e0014 */
[----:B------:R0:W4:Y:S02]  /*1f420*/  @P3 LDG.E.U8 R4, desc[UR20][R16.64] ;  /* 0x0000001410043981 */ /* 0x000124000c1e1100 */
[----:B0-----:R-:W-:Y:S02]  /*1f430*/  @P4 IMAD.MOV.U32 R16, RZ, RZ, R18 ;  /* 0x000000ffff104224 */ /* 0x001fe400078e0012 */
[----:B------:R-:W-:-:S05]  /*1f440*/  @P4 IMAD.MOV.U32 R17, RZ, RZ, R26 ;  /* 0x000000ffff114224 */ /* 0x000fca00078e001a */
[----:B------:R0:W4:Y:S01]  /*1f450*/  @P4 LDG.E.U8 R68, desc[UR20][R16.64] ;  /* 0x0000001410444981 */ /* 0x000122000c1e1100 */
[----:B------:R-:W-:Y:S02]  /*1f460*/  ISETP.GT.AND P2, PT, R15, 0x50, PT ;  /* 0x000000500f00780c */ /* 0x000fe40003f44270 */
[----:B------:R-:W-:Y:S01]  /*1f470*/  PRMT R14, RZ, 0x7610, R14 ;  /* 0x00007610ff0e7816 */ /* 0x000fe2000000000e */
[----:B0-----:R-:W-:Y:S02]  /*1f480*/  @P4 IMAD.MOV.U32 R16, RZ, RZ, R23 ;  /* 0x000000ffff104224 */ /* 0x001fe400078e0017 */
[----:B------:R-:W-:Y:S01]  /*1f490*/  @P4 IMAD.MOV.U32 R17, RZ, RZ, R25 ;  /* 0x000000ffff114224 */ /* 0x000fe200078e0019 */
[----:B------:R-:W-:-:S04]  /*1f4a0*/  PRMT R30, RZ, 0x7610, R30 ;  /* 0x00007610ff1e7816 */ /* 0x000fc8000000001e */
[----:B------:R0:W4:Y:S01]  /*1f4b0*/  @P4 LDG.E.U8 R14, desc[UR20][R16.64] ;  /* 0x00000014100e4981 */ /* 0x000122000c1e1100 */
[----:B------:R-:W-:Y:S02]  /*1f4c0*/  PRMT R5, RZ, 0x7610, R5 ;  /* 0x00007610ff057816 */ /* 0x000fe40000000005 */
[----:B0-----:R-:W-:Y:S02]  /*1f4d0*/  @P2 IMAD.MOV.U32 R17, RZ, RZ, R29 ;  /* 0x000000ffff112224 */ /* 0x001fe400078e001d */
[----:B---3--:R-:W-:-:S05]  /*1f4e0*/  @P2 IMAD.MOV.U32 R16, RZ, RZ, R28 ;  /* 0x000000ffff102224 */ /* 0x008fca00078e001c */
[----:B------:R2:W3:Y:S02]  /*1f4f0*/  @P2 LDG.E.U8 R30, desc[UR20][R16.64] ;  /* 0x00000014101e2981 */ /* 0x0004e4000c1e1100 */
[----:B--2---:R-:W-:Y:S02]  /*1f500*/  @P2 IMAD.MOV.U32 R16, RZ, RZ, R21 ;  /* 0x000000ffff102224 */ /* 0x004fe400078e0015 */
[----:B----4-:R-:W-:Y:S01]  /*1f510*/  @P2 IMAD.MOV.U32 R17, RZ, RZ, R22 ;  /* 0x000000ffff112224 */ /* 0x010fe200078e0016 */
[----:B------:R-:W-:Y:S04]  /*1f520*/  STL [R1+0xc00], R0 ;  /* 0x000c000001007387 */ /* 0x000fe80000100800 */
[----:B------:R-:W2:Y:S04]  /*1f530*/  LDL R20, [R1+0x8bc] ;  /* 0x0008bc0001147983 */ /* 0x000ea80000100800 */
[----:B------:R-:W4:Y:S04]  /*1f540*/  LDL R19, [R1+0x8c0] ;  /* 0x0008c00001137983 */ /* 0x000f280000100800 */
[----:B------:R2:W3:Y:S04]  /*1f550*/  @P2 LDG.E.U8 R5, desc[UR20][R16.64] ;  /* 0x0000001410052981 */ /* 0x0004e8000c1e1100 */
[----:B------:R-:W-:Y:S04]  /*1f560*/  STL [R1+0xc04], R4 ;  /* 0x000c040401007387 */ /* 0x000fe80000100800 */
[----:B------:R-:W3:Y:S04]  /*1f570*/  LDL R18, [R1+0x8c8] ;  /* 0x0008c80001127983 */ /* 0x000ee80000100800 */
[----:B------:R0:W-:Y:S04]  /*1f580*/  STL [R1+0xc08], R68 ;  /* 0x000c084401007387 */ /* 0x0001e80000100800 */
[----:B------:R-:W3:Y:S04]  /*1f590*/  LDL R26, [R1+0x8c4] ;  /* 0x0008c400011a7983 */ /* 0x000ee80000100800 */
[----:B------:R-:W3:Y:S04]  /*1f5a0*/  LDL R25, [R1+0x8cc] ;  /* 0x0008cc0001197983 */ /* 0x000ee80000100800 */
[----:B------:R-:W3:Y:S01]  /*1f5b0*/  LDL R23, [R1+0x8d0] ;  /* 0x0008d00001177983 */ /* 0x000ee20000100800 */
[----:B------:R-:W-:-:S03]  /*1f5c0*/  ISETP.GT.AND P3, PT, R15, 0x51, PT ;  /* 0x000000510f00780c */ /* 0x000fc60003f64270 */
[----:B------:R-:W-:Y:S04]  /*1f5d0*/  STL [R1+0xc0c], R14 ;  /* 0x000c0c0e01007387 */ /* 0x000fe80000100800 */
[----:B------:R-:W-:Y:S04]  /*1f5e0*/  STL [R1+0x40], R32 ;  /* 0x0000402001007387 */ /* 0x000fe80000100800 */
[----:B------:R-:W3:Y:S04]  /*1f5f0*/  LDL R29, [R1+0x8d4] ;  /* 0x0008d400011d7983 */ /* 0x000ee80000100800 */
[----:B------:R-:W3:Y:S04]  /*1f600*/  LDL R28, [R1+0x8d8] ;  /* 0x0008d800011c7983 */ /* 0x000ee80000100800 */
[----:B------:R-:W-:Y:S04]  /*1f610*/  STL [R1+0x3c], R31 ;  /* 0x00003c1f01007387 */ /* 0x000fe80000100800 */
[----:B------:R-:W3:Y:S04]  /*1f620*/  LDL R22, [R1+0x8dc] ;  /* 0x0008dc0001167983 */ /* 0x000ee80000100800 */
[----:B------:R-:W3:Y:S01]  /*1f630*/  LDL R21, [R1+0x8e0] ;  /* 0x0008e00001157983 */ /* 0x000ee20000100800 */
[----:B------:R-:W-:-:S02]  /*1f640*/  PRMT R27, RZ, 0x7610, R27 ;  /* 0x00007610ff1b7816 */ /* 0x000fc4000000001b */
[----:B0-----:R-:W-:Y:S01]  /*1f650*/  PRMT R68, RZ, 0x7610, R68 ;  /* 0x00007610ff447816 */ /* 0x001fe20000000044 */
[----:B--2---:R-:W-:Y:S02]  /*1f660*/  @P3 IMAD.MOV.U32 R17, RZ, RZ, R20 ;  /* 0x000000ffff113224 */ /* 0x004fe400078e0014 */
[----:B----4-:R-:W-:Y:S01]  /*1f670*/  @P3 IMAD.MOV.U32 R16, RZ, RZ, R19 ;  /* 0x000000ffff103224 */ /* 0x010fe200078e0013 */
[----:B---3--:R0:W-:Y:S04]  /*1f680*/  STL [R1+0xc58], R5 ;  /* 0x000c580501007387 */ /* 0x0081e80000100800 */
[----:B------:R-:W2:Y:S04]  /*1f690*/  LDL R20, [R1+0x8e4] ;  /* 0x0008e40001147983 */ /* 0x000ea80000100800 */
[----:B------:R-:W3:Y:S04]  /*1f6a0*/  LDL R19, [R1+0x8e8] ;  /* 0x0008e80001137983 */ /* 0x000ee80000100800 */
[----:B------:R1:W4:Y:S01]  /*1f6b0*/  @P3 LDG.E.U8 R27, desc[UR20][R16.64] ;  /* 0x00000014101b3981 */ /* 0x000322000c1e1100 */
[----:B------:R-:W-:-:S02]  /*1f6c0*/  ISETP.GT.AND P4, PT, R15, 0x52, PT ;  /* 0x000000520f00780c */ /* 0x000fc40003f84270 */
[----:B------:R-:W-:Y:S01]  /*1f6d0*/  ISETP.GT.AND P2, PT, R15, 0x53, PT ;  /* 0x000000530f00780c */ /* 0x000fe20003f44270 */
[----:B0-----:R-:W4:Y:S01]  /*1f6e0*/  LDL R5, [R1+0x8f0] ;  /* 0x0008f00001057983 */ /* 0x001f220000100800 */
[----:B-1----:R-:W-:Y:S01]  /*1f6f0*/  @P3 IMAD.MOV.U32 R16, RZ, RZ, R18 ;  /* 0x000000ffff103224 */ /* 0x002fe200078e0012 */
[----:B------:R-:W-:Y:S02]  /*1f700*/  PRMT R14, RZ, 0x7610, R14 ;  /* 0x00007610ff0e7816 */ /* 0x000fe4000000000e */
[----:B------:R-:W4:Y:S01]  /*1f710*/  LDL R18, [R1+0x8ec] ;  /* 0x0008ec0001127983 */ /* 0x000f220000100800 */
[----:B------:R-:W-:-:S05]  /*1f720*/  @P3 IMAD.MOV.U32 R17, RZ, RZ, R26 ;  /* 0x000000ffff113224 */ /* 0x000fca00078e001a */
[----:B------:R0:W4:Y:S01]  /*1f730*/  @P3 LDG.E.U8 R68, desc[UR20][R16.64] ;  /* 0x0000001410443981 */ /* 0x000122000c1e1100 */
[----:B------:R-:W-:Y:S01]  /*1f740*/  PRMT R24, RZ, 0x7610, R24 ;  /* 0x00007610ff187816 */ /* 0x000fe20000000018 */
[----:B0-----:R-:W-:Y:S02]  /*1f750*/  @P4 IMAD.MOV.U32 R16, RZ, RZ, R23 ;  /* 0x000000ffff104224 */ /* 0x001fe400078e0017 */
        /* <DEDUP_REMOVED lines=9> */
[----:B------:R2:W4:Y:S02]  /*1f7f0*/  @P2 LDG.E.U8 R4, desc[UR20][R16.64] ;  /* 0x0000001410042981 */ /* 0x000524000c1e1100 */
[----:B--2---:R-:W-:Y:S02]  /*1f800*/  @P2 IMAD.MOV.U32 R17, RZ, RZ, R20 ;  /* 0x000000ffff112224 */ /* 0x004fe400078e0014 */
[----:B---3--:R-:W-:-:S05]  /*1f810*/  @P2 IMAD.MOV.U32 R16, RZ, RZ, R19 ;  /* 0x000000ffff102224 */ /* 0x008fca00078e0013 */
[----:B------:R0:W2:Y:S04]  /*1f820*/  @P2 LDG.E.U8 R8, desc[UR20][R16.64] ;  /* 0x0000001410082981 */ /* 0x0000a8000c1e1100 */
[----:B----4-:R-:W-:Y:S04]  /*1f830*/  STL [R1+0xc40], R68 ;  /* 0x000c404401007387 */ /* 0x010fe80000100800 */
[----:B------:R1:W-:Y:S04]  /*1f840*/  STL [R1+0x30], R27 ;  /* 0x0000301b01007387 */ /* 0x0003e80000100800 */
[----:B------:R-:W3:Y:S04]  /*1f850*/  LDL R26, [R1+0x8f8] ;  /* 0x0008f800011a7983 */ /* 0x000ee80000100800 */
[----:B------:R-:W4:Y:S04]  /*1f860*/  LDL R25, [R1+0x8fc] ;  /* 0x0008fc0001197983 */ /* 0x000f280000100800 */
[----:B-1----:R-:W4:Y:S04]  /*1f870*/  LDL R27, [R1+0x8f4] ;  /* 0x0008f400011b7983 */ /* 0x002f280000100800 */
[----:B------:R-:W4:Y:S01]  /*1f880*/  LDL R23, [R1+0x900] ;  /* 0x0009000001177983 */ /* 0x000f220000100800 */
[----:B------:R-:W-:-:S03]  /*1f890*/  ISETP.GT.AND P3, PT, R15, 0x54, PT ;  /* 0x000000540f00780c */ /* 0x000fc60003f64270 */
[----:B------:R-:W-:Y:S04]  /*1f8a0*/  STL [R1+0xc24], R14 ;  /* 0x000c240e01007387 */ /* 0x000fe80000100800 */
[----:B------:R-:W-:Y:S04]  /*1f8b0*/  STL [R1+0x38], R30 ;  /* 0x0000381e01007387 */ /* 0x000fe80000100800 */
[----:B------:R1:W-:Y:S04]  /*1f8c0*/  STL [R1+0x24], R24 ;  /* 0x0000241801007387 */ /* 0x0003e80000100800 */
[----:B------:R-:W4:Y:S04]  /*1f8d0*/  LDL R22, [R1+0x908] ;  /* 0x0009080001167983 */ /* 0x000f280000100800 */
[----:B-1----:R-:W4:Y:S01]  /*1f8e0*/  LDL R24, [R1+0x904] ;  /* 0x0009040001187983 */ /* 0x002f220000100800 */
[----:B0-----:R-:W-:-:S03]  /*1f8f0*/  @P3 IMAD.MOV.U32 R17, RZ, RZ, R18 ;  /* 0x000000ffff113224 */ /* 0x001fc600078e0012 */
[----:B------:R-:W-:Y:S04]  /*1f900*/  STL [R1+0xc10], R4 ;  /* 0x000c100401007387 */ /* 0x000fe80000100800 */
[----:B------:R-:W4:Y:S04]  /*1f910*/  LDL R21, [R1+0x90c] ;  /* 0x00090c0001157983 */ /* 0x000f280000100800 */
[----:B------:R-:W4:Y:S01]  /*1f920*/  LDL R20, [R1+0x910] ;  /* 0x0009100001147983 */ /* 0x000f220000100800 */
[----:B------:R-:W-:Y:S01]  /*1f930*/  ISETP.GT.AND P4, PT, R15, 0x55, PT ;  /* 0x000000550f00780c */ /* 0x000fe20003f84270 */
[----:B------:R-:W-:Y:S01]  /*1f940*/  @P3 IMAD.MOV.U32 R16, RZ, RZ, R5 ;  /* 0x000000ffff103224 */ /* 0x000fe200078e0005 */
[----:B------:R-:W-:-:S02]  /*1f950*/  PRMT R0, RZ, 0x7610, R0 ;  /* 0x00007610ff007816 */ /* 0x000fc40000000000 */
[----:B------:R-:W-:-:S04]  /*1f960*/  PRMT R9, RZ, 0x7610, R9 ;  /* 0x00007610ff097816 */ /* 0x000fc80000000009 */
[----:B------:R3:W4:Y:S01]  /*1f970*/  @P3 LDG.E.U8 R0, desc[UR20][R16.64] ;  /* 0x0000001410003981 */ /* 0x000722000c1e1100 */
[----:B------:R-:W-:-:S03]  /*1f980*/  PRMT R2, RZ, 0x7610, R2 ;  /* 0x00007610ff027816 */ /* 0x000fc60000000002 */
[----:B--2---:R0:W-:Y:S04]  /*1f990*/  STL [R1+0xc14], R8 ;  /* 0x000c140801007387 */ /* 0x0041e80000100800 */
[----:B------:R-:W2:Y:S04]  /*1f9a0*/  LDL R19, [R1+0x914] ;  /* 0x0009140001137983 */ /* 0x000ea80000100800 */
[----:B------:R-:W2:Y:S04]  /*1f9b0*/  LDL R18, [R1+0x918] ;  /* 0x0009180001127983 */ /* 0x000ea80000100800 */
[----:B------:R-:W2:Y:S04]  /*1f9c0*/  LDL R14, [R1+0x91c] ;  /* 0x00091c00010e7983 */ /* 0x000ea80000100800 */
[----:B------:R-:W2:Y:S01]  /*1f9d0*/  LDL R5, [R1+0x920] ;  /* 0x0009200001057983 */ /* 0x000ea20000100800 */
[----:B---3--:R-:W-:-:S02]  /*1f9e0*/  @P3 IMAD.MOV.U32 R16, RZ, RZ, R26 ;  /* 0x000000ffff103224 */ /* 0x008fc400078e001a */
[----:B----4-:R-:W-:-:S05]  /*1f9f0*/  @P3 IMAD.MOV.U32 R17, RZ, RZ, R27 ;  /* 0x000000ffff113224 */ /* 0x010fca00078e001b */
[----:B------:R1:W3:Y:S02]  /*1fa00*/  @P3 LDG.E.U8 R9, desc[UR20][R16.64] ;  /* 0x0000001410093981 */ /* 0x0002e4000c1e1100 */
[----:B-1----:R-:W-:Y:S02]  /*1fa10*/  @P4 IMAD.MOV.U32 R16, RZ, RZ, R23 ;  /* 0x000000ffff104224 */ /* 0x002fe400078e0017 */
[----:B------:R-:W-:-:S05]  /*1fa20*/  @P4 IMAD.MOV.U32 R17, RZ, RZ, R25 ;  /* 0x000000ffff114224 */ /* 0x000fca00078e0019 */
[----:B------:R1:W4:Y:S01]  /*1fa30*/  @P4 LDG.E.U8 R2, desc[UR20][R16.64] ;  /* 0x0000001410024981 */ /* 0x000322000c1e1100 */
[----:B------:R-:W-:Y:S02]  /*1fa40*/  ISETP.GT.AND P2, PT, R15, 0x56, PT ;  /* 0x000000560f00780c */ /* 0x000fe40003f44270 */
[----:B------:R-:W-:Y:S02]  /*1fa50*/  PRMT R10, RZ, 0x7610, R10 ;  /* 0x00007610ff0a7816 */ /* 0x000fe4000000000a */
[----:B------:R-:W-:Y:S01]  /*1fa60*/  PRMT R3, RZ, 0x7610, R3 ;  /* 0x00007610ff037816 */ /* 0x000fe20000000003 */
[----:B-1----:R-:W-:Y:S02]  /*1fa70*/  @P4 IMAD.MOV.U32 R16, RZ, RZ, R22 ;  /* 0x000000ffff104224 */ /* 0x002fe400078e0016 */
[----:B------:R-:W-:-:S05]  /*1fa80*/  @P4 IMAD.MOV.U32 R17, RZ, RZ, R24 ;  /* 0x000000ffff114224 */ /* 0x000fca00078e0018 */
[----:B------:R1:W4:Y:S01]  /*1fa90*/  @P4 LDG.E.U8 R10, desc[UR20][R16.64] ;  /* 0x00000014100a4981 */ /* 0x000322000c1e1100 */
[----:B------:R-:W-:Y:S02]  /*1faa0*/  ISETP.GT.AND P3, PT, R15, 0x57, PT ;  /* 0x000000570f00780c */ /* 0x000fe40003f64270 */
[----:B------:R-:W-:Y:S01]  /*1fab0*/  PRMT R11, RZ, 0x7610, R11 ;  /* 0x00007610ff0b7816 */ /* 0x000fe2000000000b */
[----:B-1----:R-:W-:Y:S02]  /*1fac0*/  @P2 IMAD.MOV.U32 R16, RZ, RZ, R20 ;  /* 0x000000ffff102224 */ /* 0x002fe400078e0014 */
[----:B------:R-:W-:-:S05]  /*1fad0*/  @P2 IMAD.MOV.U32 R17, RZ, RZ, R21 ;  /* 0x000000ffff112224 */ /* 0x000fca00078e0015 */
[----:B------:R2:W4:Y:S01]  /*1fae0*/  @P2 LDG.E.U8 R3, desc[UR20][R16.64] ;  /* 0x0000001410032981 */ /* 0x000522000c1e1100 */
[----:B------:R-:W-:-:S03]  /*1faf0*/  PRMT R13, RZ, 0x7610, R13 ;  /* 0x00007610ff0d7816 */ /* 0x000fc6000000000d */
[----:B------:R-:W-:Y:S01]  /*1fb00*/  STL [R1+0xc18], R0 ;  /* 0x000c180001007387 */ /* 0x000fe20000100800 */
[----:B--2---:R-:W-:Y:S02]  /*1fb10*/  @P2 IMAD.MOV.U32 R17, RZ, RZ, R19 ;  /* 0x000000ffff112224 */ /* 0x004fe400078e0013 */
[----:B------:R-:W-:-:S05]  /*1fb20*/  @P2 IMAD.MOV.U32 R16, RZ, RZ, R18 ;  /* 0x000000ffff102224 */ /* 0x000fca00078e0012 */
[----:B------:R1:W2:Y:S02]  /*1fb30*/  @P2 LDG.E.U8 R11, desc[UR20][R16.64] ;  /* 0x00000014100b2981 */ /* 0x0002a4000c1e1100 */
[----:B-1----:R-:W-:Y:S02]  /*1fb40*/  @P3 IMAD.MOV.U32 R16, RZ, RZ, R5 ;  /* 0x000000ffff103224 */ /* 0x002fe400078e0005 */
[----:B------:R-:W-:-:S05]  /*1fb50*/  @P3 IMAD.MOV.U32 R17, RZ, RZ, R14 ;  /* 0x000000ffff113224 */ /* 0x000fca00078e000e */
[----:B------:R-:W2:Y:S04]  /*1fb60*/  @P3 LDG.E.U8 R13, desc[UR20][R16.64] ;  /* 0x00000014100d3981 */ /* 0x000ea8000c1e1100 */
[----:B---3--:R1:W-:Y:S04]  /*1fb70*/  STL [R1+0xc1c], R9 ;  /* 0x000c1c0901007387 */ /* 0x0083e80000100800 */
[----:B------:R-:W3:Y:S04]  /*1fb80*/  LDL R23, [R1+0x924] ;  /* 0x0009240001177983 */ /* 0x000ee80000100800 */
[----:B0-----:R-:W3:Y:S04]  /*1fb90*/  LDL R8, [R1+0x928] ;  /* 0x0009280001087983 */ /* 0x001ee80000100800 */
[----:B----4-:R-:W-:Y:S04]  /*1fba0*/  STL [R1+0xc20], R2 ;  /* 0x000c200201007387 */ /* 0x010fe80000100800 */
[----:B------:R-:W4:Y:S04]  /*1fbb0*/  LDL R22, [R1+0xb90] ;  /* 0x000b900001167983 */ /* 0x000f280000100800 */
[----:B------:R-:W4:Y:S04]  /*1fbc0*/  LDL R4, [R1+0xb9c] ;  /* 0x000b9c0001047983 */ /* 0x000f280000100800 */
[----:B------:R0:W-:Y:S04]  /*1fbd0*/  STL [R1+0xc28], R10 ;  /* 0x000c280a01007387 */ /* 0x0001e80000100800 */
[----:B-1----:R-:W4:Y:S04]  /*1fbe0*/  LDL R9, [R1+0xb94] ;  /* 0x000b940001097983 */ /* 0x002f280000100800 */
[----:B0-----:R-:W4:Y:S04]  /*1fbf0*/  LDL R10, [R1+0xb88] ;  /* 0x000b8800010a7983 */ /* 0x001f280000100800 */
[----:B------:R0:W-:Y:S04]  /*1fc00*/  STL [R1+0xc2c], R3 ;  /* 0x000c2c0301007387 */ /* 0x0001e80000100800 */
[----:B------:R-:W4:Y:S04]  /*1fc10*/  LDL R21, [R1+0x92c] ;  /* 0x00092c0001157983 */ /* 0x000f280000100800 */
[----:B------:R-:W4:Y:S01]  /*1fc20*/  LDL R20, [R1+0x930] ;  /* 0x0009300001147983 */ /* 0x000f220000100800 */
[----:B------:R-:W-:-:S02]  /*1fc30*/  ISETP.GT.AND P4, PT, R15, 0x58, PT ;  /* 0x000000580f00780c */ /* 0x000fc40003f84270 */
[----:B------:R-:W-:Y:S02]  /*1fc40*/  PRMT R12, RZ, 0x7610, R12 ;  /* 0x00007610ff0c7816 */ /* 0x000fe4000000000c */
[----:B0-----:R-:W-:Y:S01]  /*1fc50*/  PRMT R3, RZ, 0x7610, R3 ;  /* 0x00007610ff037816 */ /* 0x001fe20000000003 */
[----:B--2---:R-:W-:Y:S04]  /*1fc60*/  STL [R1+0xc30], R11 ;  /* 0x000c300b01007387 */ /* 0x004fe80000100800 */
[----:B------:R-:W2:Y:S04]  /*1fc70*/  LDL R19, [R1+0x934] ;  /* 0x0009340001137983 */ /* 0x000ea80000100800 */
[----:B------:R-:W2:Y:S04]  /*1fc80*/  LDL R18, [R1+0x938] ;  /* 0x0009380001127983 */ /* 0x000ea80000100800 */
[----:B------:R-:W2:Y:S04]  /*1fc90*/  LDL R14, [R1+0x93c] ;  /* 0x00093c00010e7983 */ /* 0x000ea80000100800 */
[----:B------:R-:W2:Y:S04]  /*1fca0*/  LDL R5, [R1+0x940] ;  /* 0x0009400001057983 */ /* 0x000ea80000100800 */
[----:B------:R0:W-:Y:S01]  /*1fcb0*/  STL [R1+0xc34], R13 ;  /* 0x000c340d01007387 */ /* 0x0001e20000100800 */
[----:B---3--:R-:W-:-:S03]  /*1fcc0*/  @P3 IMAD.MOV.U32 R17, RZ, RZ, R23 ;  /* 0x000000ffff113224 */ /* 0x008fc600078e0017 */
[----:B0-----:R-:W3:Y:S01]  /*1fcd0*/  LDL R13, [R1+0x944] ;  /* 0x00094400010d7983 */ /* 0x001ee20000100800 */
[----:B------:R-:W-:-:S03]  /*1fce0*/  @P3 IMAD.MOV.U32 R16, RZ, RZ, R8 ;  /* 0x000000ffff103224 */ /* 0x000fc600078e0008 */
[----:B------:R-:W3:Y:S04]  /*1fcf0*/  LDL R8, [R1+0x948] ;  /* 0x0009480001087983 */ /* 0x000ee80000100800 */
[----:B------:R4:W3:Y:S02]  /*1fd00*/  @P3 LDG.E.U8 R12, desc[UR20][R16.64] ;  /* 0x00000014100c3981 */ /* 0x0008e4000c1e1100 */
[----:B----4-:R-:W-:Y:S02]  /*1fd10*/  @P4 IMAD.MOV.U32 R17, RZ, RZ, R22 ;  /* 0x000000ffff114224 */ /* 0x010fe400078e0016 */
[----:B------:R-:W-:-:S05]  /*1fd20*/  @P4 IMAD.MOV.U32 R16, RZ, RZ, R4 ;  /* 0x000000ffff104224 */ /* 0x000fca00078e0004 */
[----:B------:R0:W4:Y:S01]  /*1fd30*/  @P4 LDG.E.U8 R3, desc[UR20][R16.64] ;  /* 0x0000001410034981 */ /* 0x000122000c1e1100 */
[C---:B------:R-:W-:Y:S02]  /*1fd40*/  ISETP.GT.AND P2, PT, R15.reuse, 0x59, PT ;  /* 0x000000590f00780c */ /* 0x040fe40003f44270 */
[----:B------:R-:W-:Y:S02]  /*1fd50*/  PRMT R2, RZ, 0x7610, R2 ;  /* 0x00007610ff027816 */ /* 0x000fe40000000002 */
[----:B------:R-:W-:Y:S01]  /*1fd60*/  ISETP.GT.AND P3, PT, R15, 0x5a, PT ;  /* 0x0000005a0f00780c */ /* 0x000fe20003f64270 */
[----:B0-----:R-:W-:Y:S02]  /*1fd70*/  @P4 IMAD.MOV.U32 R16, RZ, RZ, R9 ;  /* 0x000000ffff104224 */ /* 0x001fe400078e0009 */
[----:B------:R-:W-:Y:S01]  /*1fd80*/  @P4 IMAD.MOV.U32 R17, RZ, RZ, R10 ;  /* 0x000000ffff114224 */ /* 0x000fe200078e000a */
[----:B------:R-:W-:-:S04]  /*1fd90*/  PRMT R0, RZ, 0x7610, R0 ;  /* 0x00007610ff007816 */ /* 0x000fc80000000000 */
[----:B------:R0:W4:Y:S01]  /*1fda0*/  @P4 LDG.E.U8 R2, desc[UR20][R16.64] ;  /* 0x0000001410024981 */ /* 0x000122000c1e1100 */
[----:B------:R-:W-:Y:S01]  /*1fdb0*/  PRMT R6, RZ, 0x7610, R6 ;  /* 0x00007610ff067816 */ /* 0x000fe20000000006 */
[----:B0-----:R-:W-:Y:S02]  /*1fdc0*/  @P2 IMAD.MOV.U32 R16, RZ, RZ, R20 ;  /* 0x000000ffff102224 */ /* 0x001fe400078e0014 */
[----:B------:R-:W-:-:S05]  /*1fdd0*/  @P2 IMAD.MOV.U32 R17, RZ, RZ, R21 ;  /* 0x000000ffff112224 */ /* 0x000fca00078e0015 */
[----:B------:R2:W4:Y:S01]  /*1fde0*/  @P2 LDG.E.U8 R0, desc[UR20][R16.64] ;  /* 0x0000001410002981 */ /* 0x000522000c1e1100 */
[----:B------:R-:W-:Y:S02]  /*1fdf0*/  PRMT R7, RZ, 0x7610, R7 ;  /* 0x00007610ff077816 */ /* 0x000fe40000000007 */
[----:B------:R-:W-:Y:S01]  /*1fe00*/  PRMT R92, RZ, 0x7610, R92 ;  /* 0x00007610ff5c7816 */ /* 0x000fe2000000005c */
[----:B--2---:R-:W-:Y:S02]  /*1fe10*/  @P2 IMAD.MOV.U32 R17, RZ, RZ, R19 ;  /* 0x000000ffff112224 */ /* 0x004fe400078e0013 */
[----:B------:R-:W-:-:S05]  /*1fe20*/  @P2 IMAD.MOV.U32 R16, RZ, RZ, R18 ;  /* 0x000000ffff102224 */ /* 0x000fca00078e0012 */
[----:B------:R0:W2:Y:S02]  /*1fe30*/  @P2 LDG.E.U8 R6, desc[UR20][R16.64] ;  /* 0x0000001410062981 */ /* 0x0000a4000c1e1100 */
[----:B0-----:R-:W-:Y:S02]  /*1fe40*/  @P3 IMAD.MOV.U32 R16, RZ, RZ, R5 ;  /* 0x000000ffff103224 */ /* 0x001fe400078e0005 */
[----:B------:R-:W-:-:S05]  /*1fe50*/  @P3 IMAD.MOV.U32 R17, RZ, RZ, R14 ;  /* 0x000000ffff113224 */ /* 0x000fca00078e000e */
[----:B------:R3:W2:Y:S02]  /*1fe60*/  @P3 LDG.E.U8 R7, desc[UR20][R16.64] ;  /* 0x0000001410073981 */ /* 0x0006a4000c1e1100 */
[----:B---3--:R-:W-:Y:S02]  /*1fe70*/  @P3 IMAD.MOV.U32 R16, RZ, RZ, R8 ;  /* 0x000000ffff103224 */ /* 0x008fe400078e0008 */
[----:B------:R-:W-:Y:S01]  /*1fe80*/  @P3 IMAD.MOV.U32 R17, RZ, RZ, R13 ;  /* 0x000000ffff113224 */ /* 0x000fe200078e000d */
[----:B------:R-:W-:Y:S04]  /*1fe90*/  STL [R1+0xc38], R12 ;  /* 0x000c380c01007387 */ /* 0x000fe80000100800 */
[----:B------:R-:W3:Y:S04]  /*1fea0*/  LDL R11, [R1+0x94c] ;  /* 0x00094c00010b7983 */ /* 0x000ee80000100800 */
[----:B------:R-:W3:Y:S04]  /*1feb0*/  LDL R4, [R1+0x950] ;  /* 0x0009500001047983 */ /* 0x000ee80000100800 */
[----:B------:R3:W3:Y:S04]  /*1fec0*/  @P3 LDG.E.U8 R92, desc[UR20][R16.64] ;  /* 0x00000014105c3981 */ /* 0x0006e8000c1e1100 */
[----:B----4-:R-:W-:Y:S04]  /*1fed0*/  STL [R1+0xc5c], R3 ;  /* 0x000c5c0301007387 */ /* 0x010fe80000100800 */
[----:B------:R-:W4:Y:S04]  /*1fee0*/  LDL R10, [R1+0x954] ;  /* 0x00095400010a7983 */ /* 0x000f280000100800 */
[----:B------:R-:W4:Y:S01]  /*1fef0*/  LDL R9, [R1+0x958] ;  /* 0x0009580001097983 */ /* 0x000f220000100800 */
[----:B------:R-:W-:-:S03]  /*1ff00*/  ISETP.GT.AND P4, PT, R15, 0x5b, PT ;  /* 0x0000005b0f00780c */ /* 0x000fc60003f84270 */
[----:B------:R0:W-:Y:S04]  /*1ff10*/  STL [R1+0xc60], R2 ;  /* 0x000c600201007387 */ /* 0x0001e80000100800 */
[----:B0-----:R-:W4:Y:S04]  /*1ff20*/  LDL R2, [R1+0x95c] ;  /* 0x00095c0001027983 */ /* 0x001f280000100800 */
[----:B------:R0:W-:Y:S04]  /*1ff30*/  STL [R1+0x4], R0 ;  /* 0x0000040001007387 */ /* 0x0001e80000100800 */
[----:B0-----:R-:W4:Y:S01]  /*1ff40*/  LDL R0, [R1+0x960] ;  /* 0x0009600001007983 */ /* 0x001f220000100800 */
[----:B------:R-:W-:-:S02]  /*1ff50*/  PRMT R90, RZ, 0x7610, R90 ;  /* 0x00007610ff5a7816 */ /* 0x000fc4000000005a */
[----:B------:R-:W-:Y:S01]  /*1ff60*/  PRMT R88, RZ, 0x7610, R88 ;  /* 0x00007610ff587816 */ /* 0x000fe20000000058 */
[----:B--2---:R0:W-:Y:S04]  /*1ff70*/  STL [R1+0xc3c], R6 ;  /* 0x000c3c0601007387 */ /* 0x0041e80000100800 */
[----:B------:R-:W2:Y:S04]  /*1ff80*/  LDL R5, [R1+0x968] ;  /* 0x0009680001057983 */ /* 0x000ea80000100800 */
[----:B0-----:R-:W2:Y:S04]  /*1ff90*/  LDL R6, [R1+0x964] ;  /* 0x0009640001067983 */ /* 0x001ea80000100800 */
[----:B------:R0:W-:Y:S04]  /*1ffa0*/  STL [R1+0xc44], R7 ;  /* 0x000c440701007387 */ /* 0x0001e80000100800 */
[----:B------:R-:W2:Y:S04]  /*1ffb0*/  LDL R8, [R1+0x96c] ;  /* 0x00096c0001087983 */ /* 0x000ea80000100800 */
[----:B0-----:R-:W2:Y:S01]  /*1ffc0*/  LDL R7, [R1+0x970] ;  /* 0x0009700001077983 */ /* 0x001ea20000100800 */
[----:B---3--:R-:W-:-:S02]  /*1ffd0*/  @P4 IMAD.MOV.U32 R17, RZ, RZ, R11 ;  /* 0x000000ffff114224 */ /* 0x008fc400078e000b */
[----:B------:R-:W-:Y:S01]  /*1ffe0*/  @P4 IMAD.MOV.U32 R16, RZ, RZ, R4 ;  /* 0x000000ffff104224 */ /* 0x000fe200078e0004 */
[----:B------:R-:W-:Y:S04]  /*1fff0*/  STL [R1+0xc48], R92 ;  /* 0x000c485c01007387 */ /* 0x000fe80000100800 */
[----:B------:R-:W3:Y:S04]  /*20000*/  LDL R4, [R1+0x974] ;  /* 0x0009740001047983 */ /* 0x000ee80000100800 */
[----:B------:R-:W3:Y:S04]  /*20010*/  LDL R3, [R1+0x978] ;  /* 0x0009780001037983 */ /* 0x000ee80000100800 */
[----:B------:R4:W3:Y:S02]  /*20020*/  @P4 LDG.E.U8 R90, desc[UR20][R16.64] ;  /* 0x00000014105a4981 */ /* 0x0008e4000c1e1100 */
[----:B----4-:R-:W-:-:S02]  /*20030*/  @P4 IMAD.MOV.U32 R16, RZ, RZ, R9 ;  /* 0x000000ffff104224 */ /* 0x010fc400078e0009 */
[----:B------:R-:W-:-:S05]  /*20040*/  @P4 IMAD.MOV.U32 R17, RZ, RZ, R10 ;  /* 0x000000ffff114224 */ /* 0x000fca00078e000a */
[----:B------:R0:W4:Y:S01]  /*20050*/  @P4 LDG.E.U8 R88, desc[UR20][R16.64] ;  /* 0x0000001410584981 */ /* 0x000122000c1e1100 */
[C---:B------:R-:W-:Y:S02]  /*20060*/  ISETP.GT.AND P2, PT, R15.reuse, 0x5c, PT ;  /* 0x0000005c0f00780c */ /* 0x040fe40003f44270 */
[----:B------:R-:W-:Y:S02]  /*20070*/  ISETP.GT.AND P3, PT, R15, 0x5d, PT ;  /* 0x0000005d0f00780c */ /* 0x000fe40003f64270 */
[----:B------:R-:W-:Y:S02]  /*20080*/  PRMT R86, RZ, 0x7610, R86 ;  /* 0x00007610ff567816 */ /* 0x000fe40000000056 */
[----:B------:R-:W-:-:S07]  /*20090*/  PRMT R84, RZ, 0x7610, R84 ;  /* 0x00007610ff547816 */ /* 0x000fce0000000054 */
        /* <DEDUP_REMOVED lines=19> */
[----:B------:R-:W4:Y:S04]  /*201d0*/  LDL R2, [R1+0x984] ;  /* 0x0009840001027983 */ /* 0x000f280000100800 */
[----:B------:R-:W4:Y:S04]  /*201e0*/  LDL R10, [R1+0x98c] ;  /* 0x00098c00010a7983 */ /* 0x000f280000100800 */
[----:B------:R-:W4:Y:S01]  /*201f0*/  LDL R9, [R1+0x990] ;  /* 0x0009900001097983 */ /* 0x000f220000100800 */
[----:B------:R-:W-:-:S03]  /*20200*/  ISETP.GT.AND P4, PT, R15, 0x5e, PT ;  /* 0x0000005e0f00780c */ /* 0x000fc60003f84270 */
[----:B------:R-:W-:Y:S04]  /*20210*/  STL [R1+0xc54], R86 ;  /* 0x000c545601007387 */ /* 0x000fe80000100800 */
[----:B------:R-:W4:Y:S04]  /*20220*/  LDL R6, [R1+0x994] ;  /* 0x0009940001067983 */ /* 0x000f280000100800 */
[----:B------:R-:W4:Y:S01]  /*20230*/  LDL R5, [R1+0x998] ;  /* 0x0009980001057983 */ /* 0x000f220000100800 */
[----:B------:R-:W-:-:S03]  /*20240*/  PRMT R78, RZ, 0x7610, R78 ;  /* 0x00007610ff4e7816 */ /* 0x000fc6000000004e */
[----:B--2---:R-:W-:Y:S04]  /*20250*/  STL [R1+0xc64], R84 ;  /* 0x000c645401007387 */ /* 0x004fe80000100800 */
[----:B------:R-:W2:Y:S04]  /*20260*/  LDL R8, [R1+0xb80] ;  /* 0x000b800001087983 */ /* 0x000ea80000100800 */
[----:B------:R-:W2:Y:S04]  /*20270*/  LDL R7, [R1+0xb8c] ;  /* 0x000b8c0001077983 */ /* 0x000ea80000100800 */
[----:B------:R-:W-:Y:S04]  /*20280*/  STL [R1+0xc68], R82 ;  /* 0x000c685201007387 */ /* 0x000fe80000100800 */
[----:B------:R-:W2:Y:S04]  /*20290*/  LDL R4, [R1+0xb78] ;  /* 0x000b780001047983 */ /* 0x000ea80000100800 */
[----:B------:R-:W2:Y:S01]  /*202a0*/  LDL R3, [R1+0xb84] ;  /* 0x000b840001037983 */ /* 0x000ea20000100800 */
[----:B---3--:R-:W-:-:S02]  /*202b0*/  @P4 IMAD.MOV.U32 R17, RZ, RZ, R12 ;  /* 0x000000ffff114224 */ /* 0x008fc400078e000c */
[----:B------:R-:W-:Y:S01]  /*202c0*/  @P4 IMAD.MOV.U32 R16, RZ, RZ, R11 ;  /* 0x000000ffff104224 */ /* 0x000fe200078e000b */
[----:B------:R0:W-:Y:S04]  /*202d0*/  STL [R1+0xc6c], R80 ;  /* 0x000c6c5001007387 */ /* 0x0001e80000100800 */
[----:B------:R-:W3:Y:S04]  /*202e0*/  LDL R14, [R1+0x99c] ;  /* 0x00099c00010e7983 */ /* 0x000ee80000100800 */
[----:B------:R-:W3:Y:S04]  /*202f0*/  LDL R13, [R1+0x9a0] ;  /* 0x0009a000010d7983 */ /* 0x000ee80000100800 */
[----:B------:R4:W3:Y:S01]  /*20300*/  @P4 LDG.E.U8 R78, desc[UR20][R16.64] ;  /* 0x00000014104e4981 */ /* 0x0008e2000c1e1100 */
[----:B------:R-:W-:-:S02]  /*20310*/  ISETP.GT.AND P2, PT, R15, 0x5f, PT ;  /* 0x0000005f0f00780c */ /* 0x000fc40003f44270 */
[----:B------:R-:W-:Y:S01]  /*20320*/  PRMT R76, RZ, 0x7610, R76 ;  /* 0x00007610ff4c7816 */ /* 0x000fe2000000004c */
[----:B------:R-:W3:Y:S01]  /*20330*/  LDL R12, [R1+0x9ac] ;  /* 0x0009ac00010c7983 */ /* 0x000ee20000100800 */
[----:B------:R-:W-:Y:S02]  /*20340*/  ISETP.GT.AND P3, PT, R15, 0x60, PT ;  /* 0x000000600f00780c */ /* 0x000fe40003f64270 */
[----:B------:R-:W-:Y:S01]  /*20350*/  PRMT R74, RZ, 0x7610, R74 ;  /* 0x00007610ff4a7816 */ /* 0x000fe2000000004a */
[----:B------:R-:W3:Y:S01]  /*20360*/  LDL R11, [R1+0x9b0] ;  /* 0x0009b000010b7983 */ /* 0x000ee20000100800 */
[----:B----4-:R-:W-:-:S03]  /*20370*/  @P4 IMAD.MOV.U32 R16, RZ, RZ, R0 ;  /* 0x000000ffff104224 */ /* 0x010fc600078e0000 */
[----:B------:R-:W4:Y:S01]  /*20380*/  LDL R0, [R1+0x9a8] ;  /* 0x0009a80001007983 */ /* 0x000f220000100800 */
[----:B------:R-:W-:-:S03]  /*20390*/  @P4 IMAD.MOV.U32 R17, RZ, RZ, R2 ;  /* 0x000000ffff114224 */ /* 0x000fc600078e0002 */
[----:B------:R-:W4:Y:S04]  /*203a0*/  LDL R2, [R1+0x9a4] ;  /* 0x0009a40001027983 */ /* 0x000f280000100800 */
[----:B------:R1:W4:Y:S01]  /*203b0*/  @P4 LDG.E.U8 R76, desc[UR20][R16.64] ;  /* 0x00000014104c4981 */ /* 0x000322000c1e1100 */
[----:B------:R-:W-:Y:S01]  /*203c0*/  PRMT R72, RZ, 0x7610, R72 ;  /* 0x00007610ff487816 */ /* 0x000fe20000000048 */
[----:B-1----:R-:W-:Y:S02]  /*203d0*/  @P2 IMAD.MOV.U32 R16, RZ, RZ, R9 ;  /* 0x000000ffff102224 */ /* 0x002fe400078e0009 */
[----:B------:R-:W-:Y:S01]  /*203e0*/  @P2 IMAD.MOV.U32 R17, RZ, RZ, R10 ;  /* 0x000000ffff112224 */ /* 0x000fe200078e000a */
[----:B------:R-:W4:Y:S04]  /*203f0*/  LDL R9, [R1+0x9b8] ;  /* 0x0009b80001097983 */ /* 0x000f280000100800 */
[----:B------:R1:W4:Y:S04]  /*20400*/  @P2 LDG.E.U8 R74, desc[UR20][R16.64] ;  /* 0x00000014104a2981 */ /* 0x000328000c1e1100 */
[----:B------:R-:W4:Y:S01]  /*20410*/  LDL R10, [R1+0x9b4] ;  /* 0x0009b400010a7983 */ /* 0x000f220000100800 */
[----:B------:R-:W-:Y:S01]  /*20420*/  ISETP.GT.AND P4, PT, R15, 0x61, PT ;  /* 0x000000610f00780c */ /* 0x000fe20003f84270 */
[----:B-1----:R-:W-:-:S02]  /*20430*/  @P2 IMAD.MOV.U32 R16, RZ, RZ, R5 ;  /* 0x000000ffff102224 */ /* 0x002fc400078e0005 */
[----:B------:R-:W-:Y:S01]  /*20440*/  @P2 IMAD.MOV.U32 R17, RZ, RZ, R6 ;  /* 0x000000ffff112224 */ /* 0x000fe200078e0006 */
[----:B------:R-:W-:Y:S01]  /*20450*/  PRMT R70, RZ, 0x7610, R70 ;  /* 0x00007610ff467816 */ /* 0x000fe20000000046 */
[----:B------:R-:W4:Y:S04]  /*20460*/  LDL R6, [R1+0x9bc] ;  /* 0x0009bc0001067983 */ /* 0x000f280000100800 */
[----:B------:R2:W4:Y:S04]  /*20470*/  @P2 LDG.E.U8 R72, desc[UR20][R16.64] ;  /* 0x0000001410482981 */ /* 0x000528000c1e1100 */
[----:B------:R-:W4:Y:S01]  /*20480*/  LDL R5, [R1+0x9c0] ;  /* 0x0009c00001057983 */ /* 0x000f220000100800 */
[----:B------:R-:W-:-:S02]  /*20490*/  PRMT R67, RZ, 0x7610, R67 ;  /* 0x00007610ff437816 */ /* 0x000fc40000000043 */
[----:B------:R-:W-:Y:S01]  /*204a0*/  PRMT R65, RZ, 0x7610, R65 ;  /* 0x00007610ff417816 */ /* 0x000fe20000000041 */
[----:B--2---:R-:W-:Y:S02]  /*204b0*/  @P3 IMAD.MOV.U32 R17, RZ, RZ, R8 ;  /* 0x000000ffff113224 */ /* 0x004fe400078e0008 */
[----:B------:R-:W2:Y:S01]  /*204c0*/  LDL R8, [R1+0x9c4] ;  /* 0x0009c40001087983 */ /* 0x000ea20000100800 */
[----:B------:R-:W-:-:S03]  /*204d0*/  @P3 IMAD.MOV.U32 R16, RZ, RZ, R7 ;  /* 0x000000ffff103224 */ /* 0x000fc600078e0007 */
[----:B------:R-:W2:Y:S04]  /*204e0*/  LDL R7, [R1+0x9c8] ;  /* 0x0009c80001077983 */ /* 0x000ea80000100800 */
[----:B------:R1:W2:Y:S02]  /*204f0*/  @P3 LDG.E.U8 R70, desc[UR20][R16.64] ;  /* 0x0000001410463981 */ /* 0x0002a4000c1e1100 */
[----:B-1----:R-:W-:Y:S02]  /*20500*/  @P3 IMAD.MOV.U32 R17, RZ, RZ, R4 ;  /* 0x000000ffff113224 */ /* 0x002fe400078e0004 */
[----:B------:R-:W-:Y:S01]  /*20510*/  @P3 IMAD.MOV.U32 R16, RZ, RZ, R3 ;  /* 0x000000ffff103224 */ /* 0x000fe200078e0003 */
[----:B------:R-:W2:Y:S04]  /*20520*/  LDL R4, [R1+0x9cc] ;  /* 0x0009cc0001047983 */ /* 0x000ea80000100800 */
[----:B------:R3:W2:Y:S04]  /*20530*/  @P3 LDG.E.U8 R67, desc[UR20][R16.64] ;  /* 0x0000001410433981 */ /* 0x0006a8000c1e1100 */
[----:B------:R-:W2:Y:S01]  /*20540*/  LDL R3, [R1+0x9d0] ;  /* 0x0009d00001037983 */ /* 0x000ea20000100800 */
[----:B---3--:R-:W-:-:S02]  /*20550*/  @P4 IMAD.MOV.U32 R17, RZ, RZ, R14 ;  /* 0x000000ffff114224 */ /* 0x008fc400078e000e */
[----:B------:R-:W-:Y:S01]  /*20560*/  @P4 IMAD.MOV.U32 R16, RZ, RZ, R13 ;  /* 0x000000ffff104224 */ /* 0x000fe200078e000d */
[----:B------:R-:W-:Y:S01]  /*20570*/  ISETP.GT.AND P2, PT, R15, 0x62, PT ;  /* 0x000000620f00780c */ /* 0x000fe20003f44270 */
[----:B------:R-:W3:Y:S04]  /*20580*/  LDL R14, [R1+0xa20] ;  /* 0x000a2000010e7983 */ /* 0x000ee80000100800 */
[----:B------:R4:W3:Y:S01]  /*20590*/  @P4 LDG.E.U8 R65, desc[UR20][R16.64] ;  /* 0x0000001410414981 */ /* 0x0008e2000c1e1100 */
[----:B------:R-:W-:Y:S02]  /*205a0*/  PRMT R63, RZ, 0x7610, R63 ;  /* 0x00007610ff3f7816 */ /* 0x000fe4000000003f */
[----:B------:R-:W-:Y:S01]  /*205b0*/  PRMT R60, RZ, 0x7610, R60 ;  /* 0x00007610ff3c7816 */ /* 0x000fe2000000003c */
[----:B------:R-:W3:Y:S01]  /*205c0*/  LDL R13, [R1+0xa24] ;  /* 0x000a2400010d7983 */ /* 0x000ee20000100800 */
[----:B----4-:R-:W-:-:S03]  /*205d0*/  @P4 IMAD.MOV.U32 R16, RZ, RZ, R0 ;  /* 0x000000ffff104224 */ /* 0x010fc600078e0000 */
[----:B------:R-:W4:Y:S01]  /*205e0*/  LDL R0, [R1+0x9d8] ;  /* 0x0009d80001007983 */ /* 0x000f220000100800 */
[----:B------:R-:W-:-:S03]  /*205f0*/  @P4 IMAD.MOV.U32 R17, RZ, RZ, R2 ;  /* 0x000000ffff114224 */ /* 0x000fc600078e0002 */
[----:B------:R-:W3:Y:S01]  /*20600*/  LDL R2, [R1+0x9d4] ;  /* 0x0009d40001027983 */ /* 0x000ee20000100800 */
[----:B------:R-:W-:-:S03]  /*20610*/  ISETP.GT.AND P5, PT, R15, 0x63, PT ;  /* 0x000000630f00780c */ /* 0x000fc60003fa4270 */
[----:B------:R1:W3:Y:S01]  /*20620*/  @P4 LDG.E.U8 R63, desc[UR20][R16.64] ;  /* 0x00000014103f4981 */ /* 0x0002e2000c1e1100 */
[----:B------:R-:W-:Y:S01]  /*20630*/  PRMT R58, RZ, 0x7610, R58 ;  /* 0x00007610ff3a7816 */ /* 0x000fe2000000003a */
[----:B-1----:R-:W-:Y:S02]  /*20640*/  @P2 IMAD.MOV.U32 R16, RZ, RZ, R11 ;  /* 0x000000ffff102224 */ /* 0x002fe400078e000b */
[----:B------:R-:W-:Y:S01]  /*20650*/  @P2 IMAD.MOV.U32 R17, RZ, RZ, R12 ;  /* 0x000000ffff112224 */ /* 0x000fe200078e000c */
[----:B------:R-:W3:Y:S04]  /*20660*/  LDL R11, [R1+0x9e0] ;  /* 0x0009e000010b7983 */ /* 0x000ee80000100800 */
[----:B------:R-:W3:Y:S04]  /*20670*/  LDL R12, [R1+0x9dc] ;  /* 0x0009dc00010c7983 */ /* 0x000ee80000100800 */
[----:B------:R1:W3:Y:S01]  /*20680*/  @P2 LDG.E.U8 R60, desc[UR20][R16.64] ;  /* 0x00000014103c2981 */ /* 0x0002e2000c1e1100 */
[----:B------:R-:W-:-:S02]  /*20690*/  PRMT R56, RZ, 0x7610, R56 ;  /* 0x00007610ff387816 */ /* 0x000fc40000000038 */
[----:B------:R-:W-:Y:S01]  /*206a0*/  ISETP.GT.AND P4, PT, R15, 0x64, PT ;  /* 0x000000640f00780c */ /* 0x000fe20003f84270 */
[----:B-1----:R-:W-:Y:S02]  /*206b0*/  @P2 IMAD.MOV.U32 R16, RZ, RZ, R9 ;  /* 0x000000ffff102224 */ /* 0x002fe400078e0009 */
[----:B------:R-:W-:Y:S01]  /*206c0*/  @P2 IMAD.MOV.U32 R17, RZ, RZ, R10 ;  /* 0x000000ffff112224 */ /* 0x000fe200078e000a */
[----:B------:R-:W3:Y:S04]  /*206d0*/  LDL R9, [R1+0x9e8] ;  /* 0x0009e80001097983 */ /* 0x000ee80000100800 */
[----:B------:R-:W3:Y:S04]  /*206e0*/  LDL R10, [R1+0x9e4] ;  /* 0x0009e400010a7983 */ /* 0x000ee80000100800 */
[----:B------:R1:W3:Y:S01]  /*206f0*/  @P2 LDG.E.U8 R58, desc[UR20][R16.64] ;  /* 0x00000014103a2981 */ /* 0x0002e2000c1e1100 */
[----:B------:R-:W-:Y:S01]  /*20700*/  PRMT R54, RZ, 0x7610, R54 ;  /* 0x00007610ff367816 */ /* 0x000fe20000000036 */
[----:B-1----:R-:W-:-:S02]  /*20710*/  @P5 IMAD.MOV.U32 R16, RZ, RZ, R5 ;  /* 0x000000ffff105224 */ /* 0x002fc400078e0005 */
[----:B------:R-:W-:Y:S01]  /*20720*/  @P5 IMAD.MOV.U32 R17, RZ, RZ, R6 ;  /* 0x000000ffff115224 */ /* 0x000fe200078e0006 */
[----:B------:R-:W3:Y:S04]  /*20730*/  LDL R5, [R1+0x9f0] ;  /* 0x0009f00001057983 */ /* 0x000ee80000100800 */
[----:B------:R-:W3:Y:S04]  /*20740*/  LDL R6, [R1+0x9ec] ;  /* 0x0009ec0001067983 */ /* 0x000ee80000100800 */
[----:B------:R2:W3:Y:S01]  /*20750*/  @P5 LDG.E.U8 R56, desc[UR20][R16.64] ;  /* 0x0000001410385981 */ /* 0x0004e2000c1e1100 */
[----:B------:R-:W-:Y:S01]  /*20760*/  PRMT R52, RZ, 0x7610, R52 ;  /* 0x00007610ff347816 */ /* 0x000fe20000000034 */
[----:B--2---:R-:W-:-:S02]  /*20770*/  @P5 IMAD.MOV.U32 R17, RZ, RZ, R8 ;  /* 0x000000ffff115224 */ /* 0x004fc400078e0008 */
[----:B------:R-:W2:Y:S01]  /*20780*/  LDL R8, [R1+0xa0c] ;  /* 0x000a0c0001087983 */ /* 0x000ea20000100800 */
[----:B------:R-:W-:-:S03]  /*20790*/  @P5 IMAD.MOV.U32 R16, RZ, RZ, R7 ;  /* 0x000000ffff105224 */ /* 0x000fc600078e0007 */
[----:B------:R-:W2:Y:S04]  /*207a0*/  LDL R7, [R1+0xb7c] ;  /* 0x000b7c0001077983 */ /* 0x000ea80000100800 */
[----:B------:R1:W2:Y:S02]  /*207b0*/  @P5 LDG.E.U8 R54, desc[UR20][R16.64] ;  /* 0x0000001410365981 */ /* 0x0002a4000c1e1100 */
[----:B-1----:R-:W-:Y:S02]  /*207c0*/  @P4 IMAD.MOV.U32 R17, RZ, RZ, R4 ;  /* 0x000000ffff114224 */ /* 0x002fe400078e0004 */
[----:B------:R-:W2:Y:S01]  /*207d0*/  LDL R4, [R1+0xa10] ;  /* 0x000a100001047983 */ /* 0x000ea20000100800 */
[----:B------:R-:W-:-:S03]  /*207e0*/  @P4 IMAD.MOV.U32 R16, RZ, RZ, R3 ;  /* 0x000000ffff104224 */ /* 0x000fc600078e0003 */
[----:B------:R-:W2:Y:S04]  /*207f0*/  LDL R3, [R1+0xa14] ;  /* 0x000a140001037983 */ /* 0x000ea80000100800 */
[----:B------:R4:W2:Y:S02]  /*20800*/  @P4 LDG.E.U8 R52, desc[UR20][R16.64] ;  /* 0x0000001410344981 */ /* 0x0008a4000c1e1100 */
[----:B----4-:R-:W-:Y:S02]  /*20810*/  @P4 IMAD.MOV.U32 R16, RZ, RZ, R0 ;  /* 0x000000ffff104224 */ /* 0x010fe400078e0000 */
[----:B------:R-:W4:Y:S01]  /*20820*/  LDL R0, [R1+0xa1c] ;  /* 0x000a1c0001007983 */ /* 0x000f220000100800 */
[----:B---3--:R-:W-:-:S03]  /*20830*/  @P4 IMAD.MOV.U32 R17, RZ, RZ, R2 ;  /* 0x000000ffff114224 */ /* 0x008fc600078e0002 */
[----:B------:R-:W3:Y:S01]  /*20840*/  LDL R2, [R1+0xa18] ;  /* 0x000a180001027983 */ /* 0x000ee20000100800 */
[C---:B------:R-:W-:Y:S02]  /*20850*/  ISETP.GT.AND P3, PT, R15.reuse, 0x65, PT ;  /* 0x000000650f00780c */ /* 0x040fe40003f64270 */
[----:B------:R-:W-:Y:S02]  /*20860*/  PRMT R50, RZ, 0x7610, R50 ;  /* 0x00007610ff327816 */ /* 0x000fe40000000032 */
[----:B------:R-:W-:Y:S02]  /*20870*/  PRMT R48, RZ, 0x7610, R48 ;  /* 0x00007610ff307816 */ /* 0x000fe40000000030 */
[----:B------:R-:W-:Y:S02]  /*20880*/  ISETP.GT.AND P2, PT, R15, 0x66, PT ;  /* 0x000000660f00780c */ /* 0x000fe40003f44270 */
[----:B------:R1:W3:Y:S05]  /*20890*/  @P4 LDG.E.U8 R50, desc[UR20][R16.64] ;  /* 0x0000001410324981 */ /* 0x0002ea000c1e1100 */
[----:B------:R-:W-:-:S02]  /*208a0*/  @P3 IMAD.MOV.U32 R18, RZ, RZ, R11 ;  /* 0x000000ffff123224 */ /* 0x000fc400078e000b */
[----:B------:R-:W3:Y:S01]  /*208b0*/  LDL R11, [R1+0xa2c] ;  /* 0x000a2c00010b7983 */ /* 0x000ee20000100800 */
[----:B------:R-:W-:-:S03]  /*208c0*/  @P3 IMAD.MOV.U32 R19, RZ, RZ, R12 ;  /* 0x000000ffff133224 */ /* 0x000fc600078e000c */
[----:B------:R-:W3:Y:S01]  /*208d0*/  LDL R12, [R1+0xa28] ;  /* 0x000a2800010c7983 */ /* 0x000ee20000100800 */
[----:B------:R-:W-:-:S03]  /*208e0*/  ISETP.GT.AND P4, PT, R15, 0x68, PT ;  /* 0x000000680f00780c */ /* 0x000fc60003f84270 */
[----:B------:R0:W3:Y:S01]  /*208f0*/  @P3 LDG.E.U8 R48, desc[UR20][R18.64] ;  /* 0x0000001412303981 */ /* 0x0000e2000c1e1100 */
[----:B-1----:R-:W-:Y:S01]  /*20900*/  PRMT R17, RZ, 0x7610, R17 ;  /* 0x00007610ff117816 */ /* 0x002fe20000000011 */
[----:B0-----:R-:W-:Y:S02]  /*20910*/  @P3 IMAD.MOV.U32 R18, RZ, RZ, R9 ;  /* 0x000000ffff123224 */ /* 0x001fe400078e0009 */
[----:B------:R-:W3:Y:S01]  /*20920*/  LDL R9, [R1+0xa34] ;  /* 0x000a340001097983 */ /* 0x000ee20000100800 */
[----:B------:R-:W-:-:S03]  /*20930*/  @P3 IMAD.MOV.U32 R19, RZ, RZ, R10 ;  /* 0x000000ffff133224 */ /* 0x000fc600078e000a */
[----:B------:R-:W3:Y:S01]  /*20940*/  LDL R10, [R1+0xa30] ;  /* 0x000a3000010a7983 */ /* 0x000ee20000100800 */
[----:B------:R-:W-:Y:S02]  /*20950*/  PRMT R16, RZ, 0x7610, R16 ;  /* 0x00007610ff107816 */ /* 0x000fe40000000010 */
[----:B------:R-:W-:-:S04]  /*20960*/  ISETP.GT.AND P5, PT, R15, 0x69, PT ;  /* 0x000000690f00780c */ /* 0x000fc80003fa4270 */
[----:B------:R0:W3:Y:S01]  /*20970*/  @P3 LDG.E.U8 R16, desc[UR20][R18.64] ;  /* 0x0000001412103981 */ /* 0x0000e2000c1e1100 */
[----:B------:R-:W-:-:S03]  /*20980*/  @P2 IMAD.MOV.U32 R20, RZ, RZ, R5 ;  /* 0x000000ffff142224 */ /* 0x000fc600078e0005 */
[----:B------:R-:W3:Y:S01]  /*20990*/  LDL R5, [R1+0xa3c] ;  /* 0x000a3c0001057983 */ /* 0x000ee20000100800 */
[----:B------:R-:W-:-:S03]  /*209a0*/  @P2 IMAD.MOV.U32 R21, RZ, RZ, R6 ;  /* 0x000000ffff152224 */ /* 0x000fc600078e0006 */
[----:B------:R-:W3:Y:S04]  /*209b0*/  LDL R6, [R1+0xa38] ;  /* 0x000a380001067983 */ /* 0x000ee80000100800 */
[----:B------:R2:W3:Y:S01]  /*209c0*/  @P2 LDG.E.U8 R17, desc[UR20][R20.64] ;  /* 0x0000001414112981 */ /* 0x0004e2000c1e1100 */
[----:B0-----:R-:W-:Y:S01]  /*209d0*/  PRMT R19, RZ, 0x7610, R19 ;  /* 0x00007610ff137816 */ /* 0x001fe20000000013 */
[----:B--2---:R-:W-:Y:S02]  /*209e0*/  @P4 IMAD.MOV.U32 R21, RZ, RZ, R8 ;  /* 0x000000ffff154224 */ /* 0x004fe400078e0008 */
[----:B------:R-:W2:Y:S01]  /*209f0*/  LDL R8, [R1+0xa40] ;  /* 0x000a400001087983 */ /* 0x000ea20000100800 */
[----:B------:R-:W-:-:S03]  /*20a00*/  @P4 IMAD.MOV.U32 R20, RZ, RZ, R7 ;  /* 0x000000ffff144224 */ /* 0x000fc600078e0007 */
[----:B------:R-:W2:Y:S01]  /*20a10*/  LDL R7, [R1+0xa44] ;  /* 0x000a440001077983 */ /* 0x000ea20000100800 */
[----:B------:R-:W-:-:S03]  /*20a20*/  @P4 IMAD.MOV.U32 R23, RZ, RZ, R4 ;  /* 0x000000ffff174224 */ /* 0x000fc600078e0004 */
        /* <DEDUP_REMOVED lines=8> */
[----:B------:R-:W-:Y:S02]  /*20ab0*/  PRMT R18, RZ, 0x7610, R18 ;  /* 0x00007610ff127816 */ /* 0x000fe40000000012 */
[C---:B------:R-:W-:Y:S01]  /*20ac0*/  ISETP.GT.AND P3, PT, R15.reuse, 0x6a, PT ;  /* 0x0000006a0f00780c */ /* 0x040fe20003f64270 */
[----:B------:R-:W-:Y:S02]  /*20ad0*/  @P5 IMAD.MOV.U32 R24, RZ, RZ, R13 ;  /* 0x000000ffff185224 */ /* 0x000fe400078e000d */
[----:B------:R-:W-:Y:S01]  /*20ae0*/  @P5 IMAD.MOV.U32 R25, RZ, RZ, R14 ;  /* 0x000000ffff195224 */ /* 0x000fe200078e000e */
[----:B------:R0:W3:Y:S01]  /*20af0*/  @P4 LDG.E.U8 R18, desc[UR20][R20.64] ;  /* 0x0000001414124981 */ /* 0x0000e2000c1e1100 */
[----:B------:R-:W-:-:S03]  /*20b00*/  ISETP.GT.AND P4, PT, R15, 0x6b, PT ;  /* 0x0000006b0f00780c */ /* 0x000fc60003f84270 */
[----:B------:R-:W3:Y:S04]  /*20b10*/  LDL R14, [R1+0xa88] ;  /* 0x000a8800010e7983 */ /* 0x000ee80000100800 */
[----:B------:R-:W3:Y:S01]  /*20b20*/  LDL R13, [R1+0xa8c] ;  /* 0x000a8c00010d7983 */ /* 0x000ee20000100800 */
[----:B0-----:R-:W-:Y:S02]  /*20b30*/  PRMT R20, RZ, 0x7610, R20 ;  /* 0x00007610ff147816 */ /* 0x001fe40000000014 */
[----:B------:R-:W-:-:S04]  /*20b40*/  PRMT R21, RZ, 0x7610, R21 ;  /* 0x00007610ff157816 */ /* 0x000fc80000000015 */
[----:B------:R0:W3:Y:S04]  /*20b50*/  @P5 LDG.E.U8 R20, desc[UR20][R22.64] ;  /* 0x0000001416145981 */ /* 0x0000e8000c1e1100 */
[----:B------:R1:W3:Y:S01]  /*20b60*/  @P5 LDG.E.U8 R21, desc[UR20][R24.64] ;  /* 0x0000001418155981 */ /* 0x0002e2000c1e1100 */
[----:B0-----:R-:W-:Y:S01]  /*20b70*/  PRMT R22, RZ, 0x7610, R22 ;  /* 0x00007610ff167816 */ /* 0x001fe20000000016 */
[----:B-1----:R-:W-:Y:S02]  /*20b80*/  @P3 IMAD.MOV.U32 R24, RZ, RZ, R11 ;  /* 0x000000ffff183224 */ /* 0x002fe400078e000b */
[----:B------:R-:W-:Y:S01]  /*20b90*/  @P3 IMAD.MOV.U32 R25, RZ, RZ, R12 ;  /* 0x000000ffff193224 */ /* 0x000fe200078e000c */
[----:B------:R-:W-:Y:S01]  /*20ba0*/  PRMT R23, RZ, 0x7610, R23 ;  /* 0x00007610ff177816 */ /* 0x000fe20000000017 */
[----:B------:R-:W3:Y:S04]  /*20bb0*/  LDL R12, [R1+0xa98] ;  /* 0x000a9800010c7983 */ /* 0x000ee80000100800 */
[----:B------:R0:W3:Y:S04]  /*20bc0*/  @P3 LDG.E.U8 R22, desc[UR20][R24.64] ;  /* 0x0000001418163981 */ /* 0x0000e8000c1e1100 */
[----:B------:R-:W3:Y:S01]  /*20bd0*/  LDL R11, [R1+0xa9c] ;  /* 0x000a9c00010b7983 */ /* 0x000ee20000100800 */
[----:B0-----:R-:W-:-:S02]  /*20be0*/  @P3 IMAD.MOV.U32 R24, RZ, RZ, R9 ;  /* 0x000000ffff183224 */ /* 0x001fc400078e0009 */
[----:B------:R-:W-:Y:S01]  /*20bf0*/  @P3 IMAD.MOV.U32 R25, RZ, RZ, R10 ;  /* 0x000000ffff193224 */ /* 0x000fe200078e000a */
[----:B------:R-:W3:Y:S04]  /*20c00*/  LDL R9, [R1+0xa94] ;  /* 0x000a940001097983 */ /* 0x000ee80000100800 */
[----:B------:R-:W3:Y:S01]  /*20c10*/  LDL R10, [R1+0xa90] ;  /* 0x000a9000010a7983 */ /* 0x000ee20000100800 */
[----:B------:R-:W-:-:S03]  /*20c20*/  @P4 IMAD.MOV.U32 R26, RZ, RZ, R5 ;  /* 0x000000ffff1a4224 */ /* 0x000fc600078e0005 */
[----:B------:R0:W3:Y:S01]  /*20c30*/  @P3 LDG.E.U8 R23, desc[UR20][R24.64] ;  /* 0x0000001418173981 */ /* 0x0000e2000c1e1100 */
[----:B------:R-:W-:Y:S01]  /*20c40*/  @P4 IMAD.MOV.U32 R27, RZ, RZ, R6 ;  /* 0x000000ffff1b4224 */ /* 0x000fe200078e0006 */
[----:B------:R-:W-:Y:S02]  /*20c50*/  ISETP.GT.AND P3, PT, R15, 0x6c, PT ;  /* 0x0000006c0f00780c */ /* 0x000fe40003f64270 */
[----:B------:R-:W3:Y:S04]  /*20c60*/  LDL R6, [R1+0xb08] ;  /* 0x000b080001067983 */ /* 0x000ee80000100800 */
[----:B------:R-:W3:Y:S01]  /*20c70*/  LDL R5, [R1+0xb0c] ;  /* 0x000b0c0001057983 */ /* 0x000ee20000100800 */
[----:B0-----:R-:W-:Y:S02]  /*20c80*/  PRMT R24, RZ, 0x7610, R24 ;  /* 0x00007610ff187816 */ /* 0x001fe40000000018 */
[----:B------:R-:W-:-:S04]  /*20c90*/  PRMT R25, RZ, 0x7610, R25 ;  /* 0x00007610ff197816 */ /* 0x000fc80000000019 */
[----:B------:R2:W3:Y:S02]  /*20ca0*/  @P4 LDG.E.U8 R24, desc[UR20][R26.64] ;  /* 0x000000141a184981 */ /* 0x0004e4000c1e1100 */
[----:B--2---:R-:W-:Y:S02]  /*20cb0*/  @P4 IMAD.MOV.U32 R27, RZ, RZ, R8 ;  /* 0x000000ffff1b4224 */ /* 0x004fe400078e0008 */
[----:B------:R-:W2:Y:S01]  /*20cc0*/  LDL R8, [R1+0xb10] ;  /* 0x000b100001087983 */ /* 0x000ea20000100800 */
[----:B------:R-:W-:-:S03]  /*20cd0*/  @P4 IMAD.MOV.U32 R26, RZ, RZ, R7 ;  /* 0x000000ffff1a4224 */ /* 0x000fc600078e0007 */
[----:B------:R-:W2:Y:S04]  /*20ce0*/  LDL R7, [R1+0xb14] ;  /* 0x000b140001077983 */ /* 0x000ea80000100800 */
[----:B------:R0:W2:Y:S02]  /*20cf0*/  @P4 LDG.E.U8 R25, desc[UR20][R26.64] ;  /* 0x000000141a194981 */ /* 0x0000a4000c1e1100 */
[----:B0-----:R-:W-:Y:S01]  /*20d00*/  PRMT R26, RZ, 0x7610, R26 ;  /* 0x00007610ff1a7816 */ /* 0x001fe2000000001a */
[----:B------:R-:W-:Y:S02]  /*20d10*/  @P3 IMAD.MOV.U32 R29, RZ, RZ, R4 ;  /* 0x000000ffff1d3224 */ /* 0x000fe400078e0004 */
        /* <DEDUP_REMOVED lines=10> */
[----:B------:R-:W-:-:S04]  /*20dc0*/  ISETP.GT.AND P5, PT, R15, 0x78, PT ;  /* 0x000000780f00780c */ /* 0x000fc80003fa4270 */
[----:B------:R0:W3:Y:S05]  /*20dd0*/  @P3 LDG.E.U8 R27, desc[UR20][R28.64] ;  /* 0x000000141c1b3981 */ /* 0x0000ea000c1e1100 */
[----:B------:R-:W-:Y:S02]  /*20de0*/  @P4 IMAD.MOV.U32 R30, RZ, RZ, R13 ;  /* 0x000000ffff1e4224 */ /* 0x000fe400078e000d */
[----:B------:R-:W-:Y:S01]  /*20df0*/  @P4 IMAD.MOV.U32 R31, RZ, RZ, R14 ;  /* 0x000000ffff1f4224 */ /* 0x000fe200078e000e */
[----:B0-----:R-:W-:Y:S02]  /*20e00*/  PRMT R28, RZ, 0x7610, R28 ;  /* 0x00007610ff1c7816 */ /* 0x001fe4000000001c */
[----:B------:R-:W-:-:S04]  /*20e10*/  PRMT R29, RZ, 0x7610, R29 ;  /* 0x00007610ff1d7816 */ /* 0x000fc8000000001d */
[----:B------:R0:W3:Y:S01]  /*20e20*/  @P4 LDG.E.U8 R28, desc[UR20][R30.64] ;  /* 0x000000141e1c4981 */ /* 0x0000e2000c1e1100 */
[----:B------:R-:W-:Y:S01]  /*20e30*/  ISETP.GT.AND P3, PT, R15, 0x6d, PT ;  /* 0x0000006d0f00780c */ /* 0x000fe20003f64270 */
[----:B0-----:R-:W-:Y:S02]  /*20e40*/  @P4 IMAD.MOV.U32 R30, RZ, RZ, R9 ;  /* 0x000000ffff1e4224 */ /* 0x001fe400078e0009 */
[----:B------:R-:W3:Y:S01]  /*20e50*/  LDL R9, [R1+0xb1c] ;  /* 0x000b1c0001097983 */ /* 0x000ee20000100800 */
[----:B------:R-:W-:-:S03]  /*20e60*/  @P4 IMAD.MOV.U32 R31, RZ, RZ, R10 ;  /* 0x000000ffff1f4224 */ /* 0x000fc600078e000a */
[----:B------:R-:W3:Y:S04]  /*20e70*/  LDL R10, [R1+0xb18] ;  /* 0x000b1800010a7983 */ /* 0x000ee80000100800 */
[----:B------:R0:W3:Y:S01]  /*20e80*/  @P4 LDG.E.U8 R29, desc[UR20][R30.64] ;  /* 0x000000141e1d4981 */ /* 0x0000e2000c1e1100 */
[----:B------:R-:W-:-:S03]  /*20e90*/  @P5 IMAD.MOV.U32 R33, RZ, RZ, R6 ;  /* 0x000000ffff215224 */ /* 0x000fc600078e0006 */
[----:B------:R-:W3:Y:S01]  /*20ea0*/  LDL R6, [R1+0xb20] ;  /* 0x000b200001067983 */ /* 0x000ee20000100800 */
[----:B------:R-:W-:-:S03]  /*20eb0*/  @P5 IMAD.MOV.U32 R32, RZ, RZ, R5 ;  /* 0x000000ffff205224 */ /* 0x000fc600078e0005 */
[----:B------:R-:W3:Y:S01]  /*20ec0*/  LDL R5, [R1+0xb24] ;  /* 0x000b240001057983 */ /* 0x000ee20000100800 */
[----:B0-----:R-:W-:Y:S02]  /*20ed0*/  PRMT R30, RZ, 0x7610, R30 ;  /* 0x00007610ff1e7816 */ /* 0x001fe4000000001e */
[----:B------:R-:W-:-:S04]  /*20ee0*/  ISETP.GT.AND P4, PT, R15, 0x71, PT ;  /* 0x000000710f00780c */ /* 0x000fc80003f84270 */
[----:B------:R2:W3:Y:S02]  /*20ef0*/  @P5 LDG.E.U8 R30, desc[UR20][R32.64] ;  /* 0x00000014201e5981 */ /* 0x0004e4000c1e1100 */
[----:B--2---:R-:W-:Y:S02]  /*20f00*/  @P5 IMAD.MOV.U32 R33, RZ, RZ, R8 ;  /* 0x000000ffff215224 */ /* 0x004fe400078e0008 */
[----:B------:R-:W2:Y:S01]  /*20f10*/  LDL R8, [R1+0xaa8] ;  /* 0x000aa80001087983 */ /* 0x000ea20000100800 */
[----:B------:R-:W-:-:S03]  /*20f20*/  @P5 IMAD.MOV.U32 R32, RZ, RZ, R7 ;  /* 0x000000ffff205224 */ /* 0x000fc600078e0007 */
[----:B------:R-:W2:Y:S01]  /*20f30*/  LDL R7, [R1+0xaac] ;  /* 0x000aac0001077983 */ /* 0x000ea20000100800 */
[----:B------:R-:W-:-:S03]  /*20f40*/  @P3 IMAD.MOV.U32 R35, RZ, RZ, R4 ;  /* 0x000000ffff233224 */ /* 0x000fc600078e0004 */
[----:B------:R-:W2:Y:S01]  /*20f50*/  LDL R4, [R1+0xab0] ;  /* 0x000ab00001047983 */ /* 0x000ea20000100800 */
[----:B------:R-:W-:-:S03]  /*20f60*/  @P3 IMAD.MOV.U32 R34, RZ, RZ, R3 ;  /* 0x000000ffff223224 */ /* 0x000fc600078e0003 */
[----:B------:R-:W2:Y:S01]  /*20f70*/  LDL R3, [R1+0xab4] ;  /* 0x000ab40001037983 */ /* 0x000ea20000100800 */
[----:B----4-:R-:W-:-:S03]  /*20f80*/  @P4 IMAD.MOV.U32 R36, RZ, RZ, R0 ;  /* 0x000000ffff244224 */ /* 0x010fc600078e0000 */
[----:B------:R-:W4:Y:S01]  /*20f90*/  LDL R0, [R1+0xb2c] ;  /* 0x000b2c0001007983 */ /* 0x000f220000100800 */
[----:B---3--:R-:W-:-:S03]  /*20fa0*/  @P4 IMAD.MOV.U32 R37, RZ, RZ, R2 ;  /* 0x000000ffff254224 */ /* 0x008fc600078e0002 */
[----:B------:R-:W3:Y:S01]  /*20fb0*/  LDL R2, [R1+0xb28] ;  /* 0x000b280001027983 */ /* 0x000ee20000100800 */
[----:B------:R-:W-:-:S06]  /*20fc0*/  PRMT R31, RZ, 0x7610, R31 ;  /* 0x00007610ff1f7816 */ /* 0x000fcc000000001f */
[----:B------:R0:W3:Y:S01]  /*20fd0*/  @P5 LDG.E.U8 R31, desc[UR20][R32.64] ;  /* 0x00000014201f5981 */ /* 0x0000e2000c1e1100 */
[----:B------:R-:W-:Y:S02]  /*20fe0*/  ISETP.GT.AND P5, PT, R15, 0x79, PT ;  /* 0x000000790f00780c */ /* 0x000fe40003fa4270 */
[----:B0-----:R-:W-:Y:S02]  /*20ff0*/  PRMT R32, RZ, 0x7610, R32 ;  /* 0x00007610ff207816 */ /* 0x001fe40000000020 */
[----:B------:R-:W-:-:S04]  /*21000*/  PRMT R33, RZ, 0x7610, R33 ;  /* 0x00007610ff217816 */ /* 0x000fc80000000021 */
[----:B------:R0:W3:Y:S02]  /*21010*/  @P3 LDG.E.U8 R32, desc[UR20][R34.64] ;  /* 0x0000001422203981 */ /* 0x0000e4000c1e1100 */
[----:B0-----:R-:W-:Y:S02]  /*21020*/  @P4 IMAD.MOV.U32 R34, RZ, RZ, R11 ;  /* 0x000000ffff224224 */ /* 0x001fe400078e000b */
[----:B------:R-:W-:Y:S01]  /*21030*/  @P4 IMAD.MOV.U32 R35, RZ, RZ, R12 ;  /* 0x000000ffff234224 */ /* 0x000fe200078e000c */
[----:B------:R-:W-:Y:S01]  /*21040*/  PRMT R49, RZ, 0x7610, R49 ;  /* 0x00007610ff317816 */ /* 0x000fe20000000031 */
[----:B------:R-:W3:Y:S04]  /*21050*/  LDL R12, [R1+0xae8] ;  /* 0x000ae800010c7983 */ /* 0x000ee80000100800 */
[----:B------:R0:W3:Y:S01]  /*21060*/  @P4 LDG.E.U8 R33, desc[UR20][R34.64] ;  /* 0x0000001422214981 */ /* 0x0000e2000c1e1100 */
[----:B------:R-:W-:-:S02]  /*21070*/  PRMT R51, RZ, 0x7610, R51 ;  /* 0x00007610ff337816 */ /* 0x000fc40000000033 */
[----:B------:R-:W-:Y:S01]  /*21080*/  PRMT R53, RZ, 0x7610, R53 ;  /* 0x00007610ff357816 */ /* 0x000fe20000000035 */
[----:B------:R-:W3:Y:S01]  /*21090*/  LDL R11, [R1+0xaec] ;  /* 0x000aec00010b7983 */ /* 0x000ee20000100800 */
[----:B0-----:R-:W-:Y:S02]  /*210a0*/  PRMT R34, RZ, 0x7610, R34 ;  /* 0x00007610ff227816 */ /* 0x001fe40000000022 */
[----:B------:R-:W-:-:S04]  /*210b0*/  PRMT R35, RZ, 0x7610, R35 ;  /* 0x00007610ff237816 */ /* 0x000fc80000000023 */
[----:B------:R0:W3:Y:S01]  /*210c0*/  @P4 LDG.E.U8 R34, desc[UR20][R36.64] ;  /* 0x0000001424224981 */ /* 0x0000e2000c1e1100 */
[----:B------:R-:W-:Y:S01]  /*210d0*/  ISETP.GT.AND P4, PT, R15, 0x72, PT ;  /* 0x000000720f00780c */ /* 0x000fe20003f84270 */
[----:B0-----:R-:W-:Y:S02]  /*210e0*/  @P5 IMAD.MOV.U32 R36, RZ, RZ, R9 ;  /* 0x000000ffff245224 */ /* 0x001fe400078e0009 */
[----:B------:R-:W-:Y:S01]  /*210f0*/  @P5 IMAD.MOV.U32 R37, RZ, RZ, R10 ;  /* 0x000000ffff255224 */ /* 0x000fe200078e000a */
[----:B------:R-:W3:Y:S04]  /*21100*/  LDL R9, [R1+0xb34] ;  /* 0x000b340001097983 */ /* 0x000ee80000100800 */
[----:B------:R-:W3:Y:S01]  /*21110*/  LDL R10, [R1+0xb30] ;  /* 0x000b3000010a7983 */ /* 0x000ee20000100800 */
[----:B------:R-:W-:-:S03]  /*21120*/  @P5 IMAD.MOV.U32 R38, RZ, RZ, R5 ;  /* 0x000000ffff265224 */ /* 0x000fc600078e0005 */
[----:B------:R0:W3:Y:S01]  /*21130*/  @P5 LDG.E.U8 R35, desc[UR20][R36.64] ;  /* 0x0000001424235981 */ /* 0x0000e2000c1e1100 */
[----:B------:R-:W-:-:S03]  /*21140*/  @P5 IMAD.MOV.U32 R39, RZ, RZ, R6 ;  /* 0x000000ffff275224 */ /* 0x000fc600078e0006 */
[----:B------:R-:W3:Y:S04]  /*21150*/  LDL R6, [R1+0xab8] ;  /* 0x000ab80001067983 */ /* 0x000ee80000100800 */
[----:B------:R-:W3:Y:S01]  /*21160*/  LDL R5, [R1+0xabc] ;  /* 0x000abc0001057983 */ /* 0x000ee20000100800 */
[----:B0-----:R-:W-:Y:S02]  /*21170*/  PRMT R36, RZ, 0x7610, R36 ;  /* 0x00007610ff247816 */ /* 0x001fe40000000024 */
[----:B------:R-:W-:-:S04]  /*21180*/  PRMT R37, RZ, 0x7610, R37 ;  /* 0x00007610ff257816 */ /* 0x000fc80000000025 */
[----:B------:R2:W3:Y:S01]  /*21190*/  @P5 LDG.E.U8 R36, desc[UR20][R38.64] ;  /* 0x0000001426245981 */ /* 0x0004e2000c1e1100 */
[----:B------:R-:W-:Y:S01]  /*211a0*/  ISETP.GT.AND P5, PT, R15, 0x7a, PT ;  /* 0x0000007a0f00780c */ /* 0x000fe20003fa4270 */
        /* <DEDUP_REMOVED lines=16> */
[----:B------:R-:W-:-:S04]  /*212b0*/  ISETP.GT.AND P4, PT, R15, 0x73, PT ;  /* 0x000000730f00780c */ /* 0x000fc80003f84270 */
[----:B------:R0:W3:Y:S02]  /*212c0*/  @P5 LDG.E.U8 R39, desc[UR20][R40.64] ;  /* 0x0000001428275981 */ /* 0x0000e4000c1e1100 */
[----:B0-----:R-:W-:Y:S02]  /*212d0*/  PRMT R40, RZ, 0x7610, R40 ;  /* 0x00007610ff287816 */ /* 0x001fe40000000028 */
[----:B------:R-:W-:Y:S01]  /*212e0*/  PRMT R41, RZ, 0x7610, R41 ;  /* 0x00007610ff297816 */ /* 0x000fe20000000029 */
[----:B------:R-:W-:Y:S01]  /*212f0*/  @P5 IMAD.MOV.U32 R42, RZ, RZ, R9 ;  /* 0x000000ffff2a5224 */ /* 0x000fe200078e0009 */
[----:B------:R-:W-:Y:S01]  /*21300*/  PRMT R55, RZ, 0x7610, R55 ;  /* 0x00007610ff377816 */ /* 0x000fe20000000037 */
[----:B------:R-:W3:Y:S01]  /*21310*/  LDL R9, [R1+0x9f8] ;  /* 0x0009f80001097983 */ /* 0x000ee20000100800 */
[----:B------:R-:W-:Y:S01]  /*21320*/  @P5 IMAD.MOV.U32 R43, RZ, RZ, R10 ;  /* 0x000000ffff2b5224 */ /* 0x000fe200078e000a */
[----:B------:R-:W-:Y:S02]  /*21330*/  PRMT R57, RZ, 0x7610, R57 ;  /* 0x00007610ff397816 */ /* 0x000fe40000000039 */
[----:B------:R-:W3:Y:S04]  /*21340*/  LDL R10, [R1+0x9f4] ;  /* 0x0009f400010a7983 */ /* 0x000ee80000100800 */
[----:B------:R0:W3:Y:S01]  /*21350*/  @P5 LDG.E.U8 R40, desc[UR20][R42.64] ;  /* 0x000000142a285981 */ /* 0x0000e2000c1e1100 */
[----:B------:R-:W-:Y:S01]  /*21360*/  ISETP.GT.AND P5, PT, R15, 0x7b, PT ;  /* 0x0000007b0f00780c */ /* 0x000fe20003fa4270 */
[----:B0-----:R-:W-:-:S02]  /*21370*/  @P4 IMAD.MOV.U32 R42, RZ, RZ, R5 ;  /* 0x000000ffff2a4224 */ /* 0x001fc400078e0005 */
[----:B------:R-:W-:Y:S01]  /*21380*/  @P4 IMAD.MOV.U32 R43, RZ, RZ, R6 ;  /* 0x000000ffff2b4224 */ /* 0x000fe200078e0006 */
[----:B------:R-:W3:Y:S04]  /*21390*/  LDL R5, [R1+0xa64] ;  /* 0x000a640001057983 */ /* 0x000ee80000100800 */
[----:B------:R-:W3:Y:S04]  /*213a0*/  LDL R6, [R1+0xa60] ;  /* 0x000a600001067983 */ /* 0x000ee80000100800 */
[----:B------:R0:W3:Y:S02]  /*213b0*/  @P4 LDG.E.U8 R41, desc[UR20][R42.64] ;  /* 0x000000142a294981 */ /* 0x0000e4000c1e1100 */
[----:B0-----:R-:W-:Y:S01]  /*213c0*/  PRMT R42, RZ, 0x7610, R42 ;  /* 0x00007610ff2a7816 */ /* 0x001fe2000000002a */
[----:B--2---:R-:W-:-:S02]  /*213d0*/  @P4 IMAD.MOV.U32 R45, RZ, RZ, R8 ;  /* 0x000000ffff2d4224 */ /* 0x004fc400078e0008 */
[----:B------:R-:W2:Y:S01]  /*213e0*/  LDL R8, [R1+0xac8] ;  /* 0x000ac80001087983 */ /* 0x000ea20000100800 */
[----:B------:R-:W-:-:S03]  /*213f0*/  @P4 IMAD.MOV.U32 R44, RZ, RZ, R7 ;  /* 0x000000ffff2c4224 */ /* 0x000fc600078e0007 */
[----:B------:R-:W2:Y:S04]  /*21400*/  LDL R7, [R1+0xacc] ;  /* 0x000acc0001077983 */ /* 0x000ea80000100800 */
[----:B------:R0:W2:Y:S02]  /*21410*/  @P4 LDG.E.U8 R42, desc[UR20][R44.64] ;  /* 0x000000142c2a4981 */ /* 0x0000a4000c1e1100 */
[----:B0-----:R-:W-:Y:S02]  /*21420*/  @P5 IMAD.MOV.U32 R45, RZ, RZ, R4 ;  /* 0x000000ffff2d5224 */ /* 0x001fe400078e0004 */
[----:B------:R-:W2:Y:S01]  /*21430*/  LDL R4, [R1+0xad0] ;  /* 0x000ad00001047983 */ /* 0x000ea20000100800 */
[----:B------:R-:W-:-:S03]  /*21440*/  @P5 IMAD.MOV.U32 R44, RZ, RZ, R3 ;  /* 0x000000ffff2c5224 */ /* 0x000fc600078e0003 */
[----:B------:R-:W2:Y:S01]  /*21450*/  LDL R3, [R1+0xad4] ;  /* 0x000ad40001037983 */ /* 0x000ea20000100800 */
[----:B----4-:R-:W-:-:S03]  /*21460*/  @P5 IMAD.MOV.U32 R46, RZ, RZ, R0 ;  /* 0x000000ffff2e5224 */ /* 0x010fc600078e0000 */
[----:B------:R-:W4:Y:S01]  /*21470*/  LDL R0, [R1+0xb4c] ;  /* 0x000b4c0001007983 */ /* 0x000f220000100800 */
[----:B---3--:R-:W-:-:S03]  /*21480*/  @P5 IMAD.MOV.U32 R47, RZ, RZ, R2 ;  /* 0x000000ffff2f5224 */ /* 0x008fc600078e0002 */
[----:B------:R-:W3:Y:S01]  /*21490*/  LDL R2, [R1+0xb48] ;  /* 0x000b480001027983 */ /* 0x000ee20000100800 */
[----:B------:R-:W-:Y:S02]  /*214a0*/  PRMT R43, RZ, 0x7610, R43 ;  /* 0x00007610ff2b7816 */ /* 0x000fe4000000002b */
[----:B------:R-:W-:-:S04]  /*214b0*/  ISETP.GT.AND P4, PT, R15, 0x74, PT ;  /* 0x000000740f00780c */ /* 0x000fc80003f84270 */
[----:B------:R0:W3:Y:S02]  /*214c0*/  @P5 LDG.E.U8 R43, desc[UR20][R44.64] ;  /* 0x000000142c2b5981 */ /* 0x0000e4000c1e1100 */
        /* <DEDUP_REMOVED lines=8> */
[----:B------:R2:W3:Y:S02]  /*21550*/  @P3 LDG.E.U8 R45, desc[UR20][R46.64] ;  /* 0x000000142e2d3981 */ /* 0x0004e4000c1e1100 */
[----:B--2---:R-:W-:Y:S02]  /*21560*/  @P4 IMAD.MOV.U32 R47, RZ, RZ, R8 ;  /* 0x000000ffff2f4224 */ /* 0x004fe400078e0008 */
[----:B------:R-:W2:Y:S01]  /*21570*/  LDL R8, [R1+0xad8] ;  /* 0x000ad80001087983 */ /* 0x000ea20000100800 */
[----:B------:R-:W-:-:S03]  /*21580*/  @P4 IMAD.MOV.U32 R46, RZ, RZ, R7 ;  /* 0x000000ffff2e4224 */ /* 0x000fc600078e0007 */
[----:B------:R-:W2:Y:S04]  /*21590*/  LDL R7, [R1+0xadc] ;  /* 0x000adc0001077983 */ /* 0x000ea80000100800 */
[----:B------:R0:W2:Y:S02]  /*215a0*/  @P4 LDG.E.U8 R49, desc[UR20][R46.64] ;  /* 0x000000142e314981 */ /* 0x0000a4000c1e1100 */
[----:B0-----:R-:W-:Y:S02]  /*215b0*/  @P4 IMAD.MOV.U32 R47, RZ, RZ, R4 ;  /* 0x000000ffff2f4224 */ /* 0x001fe400078e0004 */
        /* <DEDUP_REMOVED lines=8> */
[----:B------:R-:W-:-:S03]  /*21640*/  ISETP.GT.AND P3, PT, R15, 0x75, PT ;  /* 0x000000750f00780c */ /* 0x000fc60003f64270 */
[----:B------:R0:W3:Y:S01]  /*21650*/  @P5 LDG.E.U8 R53, desc[UR20][R46.64] ;  /* 0x000000142e355981 */ /* 0x0000e2000c1e1100 */
[----:B------:R-:W-:Y:S02]  /*21660*/  ISETP.GT.AND P4, PT, R15, 0x7d, PT ;  /* 0x0000007d0f00780c */ /* 0x000fe40003f84270 */
[----:B------:R-:W-:Y:S01]  /*21670*/  PRMT R59, RZ, 0x7610, R59 ;  /* 0x00007610ff3b7816 */ /* 0x000fe2000000003b */
[----:B0-----:R-:W-:Y:S02]  /*21680*/  @P5 IMAD.MOV.U32 R46, RZ, RZ, R5 ;  /* 0x000000ffff2e5224 */ /* 0x001fe400078e0005 */
[----:B------:R-:W3:Y:S01]  /*21690*/  LDL R5, [R1+0xb64] ;  /* 0x000b640001057983 */ /* 0x000ee20000100800 */
[----:B------:R-:W-:-:S03]  /*216a0*/  @P5 IMAD.MOV.U32 R47, RZ, RZ, R6 ;  /* 0x000000ffff2f5224 */ /* 0x000fc600078e0006 */
[----:B------:R-:W3:Y:S04]  /*216b0*/  LDL R6, [R1+0xb60] ;  /* 0x000b600001067983 */ /* 0x000ee80000100800 */
[----:B------:R2:W3:Y:S02]  /*216c0*/  @P5 LDG.E.U8 R55, desc[UR20][R46.64] ;  /* 0x000000142e375981 */ /* 0x0004e4000c1e1100 */
[----:B--2---:R-:W-:Y:S01]  /*216d0*/  @P3 IMAD.MOV.U32 R47, RZ, RZ, R8 ;  /* 0x000000ffff2f3224 */ /* 0x004fe200078e0008 */
[----:B------:R-:W-:Y:S01]  /*216e0*/  PRMT R61, RZ, 0x7610, R61 ;  /* 0x00007610ff3d7816 */ /* 0x000fe2000000003d */
[----:B------:R-:W2:Y:S01]  /*216f0*/  LDL R8, [R1+0xa68] ;  /* 0x000a680001087983 */ /* 0x000ea20000100800 */
[----:B------:R-:W-:Y:S01]  /*21700*/  @P3 IMAD.MOV.U32 R46, RZ, RZ, R7 ;  /* 0x000000ffff2e3224 */ /* 0x000fe200078e0007 */
[----:B------:R-:W-:-:S02]  /*21710*/  PRMT R62, RZ, 0x7610, R62 ;  /* 0x00007610ff3e7816 */ /* 0x000fc4000000003e */
        /* <DEDUP_REMOVED lines=13> */
[----:B------:R-:W-:Y:S02]  /*217f0*/  PRMT R64, RZ, 0x7610, R64 ;  /* 0x00007610ff407816 */ /* 0x000fe40000000040 */
[----:B------:R-:W-:Y:S01]  /*21800*/  PRMT R66, RZ, 0x7610, R66 ;  /* 0x00007610ff427816 */ /* 0x000fe20000000042 */
[----:B0-----:R-:W-:Y:S02]  /*21810*/  @P4 IMAD.MOV.U32 R46, RZ, RZ, R5 ;  /* 0x000000ffff2e4224 */ /* 0x001fe400078e0005 */
[----:B------:R-:W3:Y:S01]  /*21820*/  LDL R5, [R1+0xa74] ;  /* 0x000a740001057983 */ /* 0x000ee20000100800 */
[----:B------:R-:W-:-:S03]  /*21830*/  @P4 IMAD.MOV.U32 R47, RZ, RZ, R6 ;  /* 0x000000ffff2f4224 */ /* 0x000fc600078e0006 */
[----:B------:R-:W3:Y:S04]  /*21840*/  LDL R6, [R1+0xa70] ;  /* 0x000a700001067983 */ /* 0x000ee80000100800 */
[----:B------:R0:W3:Y:S02]  /*21850*/  @P4 LDG.E.U8 R62, desc[UR20][R46.64] ;  /* 0x000000142e3e4981 */ /* 0x0000e4000c1e1100 */
[----:B0-----:R-:W-:Y:S02]  /*21860*/  @P2 IMAD.MOV.U32 R46, RZ, RZ, R9 ;  /* 0x000000ffff2e2224 */ /* 0x001fe400078e0009 */
[----:B------:R-:W-:Y:S01]  /*21870*/  @P2 IMAD.MOV.U32 R47, RZ, RZ, R10 ;  /* 0x000000ffff2f2224 */ /* 0x000fe200078e000a */
[----:B------:R-:W-:Y:S01]  /*21880*/  PRMT R69, RZ, 0x7610, R69 ;  /* 0x00007610ff457816 */ /* 0x000fe20000000045 */
[----:B------:R-:W3:Y:S04]  /*21890*/  LDL R10, [R1+0xaf0] ;  /* 0x000af000010a7983 */ /* 0x000ee80000100800 */
[----:B------:R2:W3:Y:S04]  /*218a0*/  @P2 LDG.E.U8 R64, desc[UR20][R46.64] ;  /* 0x000000142e402981 */ /* 0x0004e8000c1e1100 */
[----:B------:R-:W3:Y:S01]  /*218b0*/  LDL R9, [R1+0xaf4] ;  /* 0x000af40001097983 */ /* 0x000ee20000100800 */
[----:B--2---:R-:W-:-:S03]  /*218c0*/  @P3 IMAD.MOV.U32 R47, RZ, RZ, R4 ;  /* 0x000000ffff2f3224 */ /* 0x004fc600078e0004 */
        /* <DEDUP_REMOVED lines=9> */
[----:B------:R-:W-:Y:S01]  /*21960*/  PRMT R71, RZ, 0x7610, R71 ;  /* 0x00007610ff477816 */ /* 0x000fe20000000047 */
[----:B------:R0:W3:Y:S01]  /*21970*/  @P3 LDG.E.U8 R69, desc[UR20][R46.64] ;  /* 0x000000142e453981 */ /* 0x0000e2000c1e1100 */
[----:B------:R-:W-:Y:S02]  /*21980*/  ISETP.GT.AND P3, PT, R15, 0x6f, PT ;  /* 0x0000006f0f00780c */ /* 0x000fe40003f64270 */
[----:B------:R-:W-:-:S07]  /*21990*/  PRMT R73, RZ, 0x7610, R73 ;  /* 0x00007610ff497816 */ /* 0x000fce0000000049 */
[----:B0-----:R-:W-:Y:S02]  /*219a0*/  @P2 IMAD.MOV.U32 R46, RZ, RZ, R7 ;  /* 0x000000ffff2e2224 */ /* 0x001fe400078e0007 */
[----:B------:R-:W-:Y:S01]  /*219b0*/  @P2 IMAD.MOV.U32 R47, RZ, RZ, R8 ;  /* 0x000000ffff2f2224 */ /* 0x000fe200078e0008 */
[----:B------:R-:W3:Y:S04]  /*219c0*/  LDL R7, [R1+0xafc] ;  /* 0x000afc0001077983 */ /* 0x000ee80000100800 */
[----:B------:R-:W3:Y:S04]  /*219d0*/  LDL R8, [R1+0xaf8] ;  /* 0x000af80001087983 */ /* 0x000ee80000100800 */
[----:B------:R0:W3:Y:S01]  /*219e0*/  @P2 LDG.E.U8 R71, desc[UR20][R46.64] ;  /* 0x000000142e472981 */ /* 0x0000e2000c1e1100 */
[----:B------:R-:W-:Y:S01]  /*219f0*/  PRMT R75, RZ, 0x7610, R75 ;  /* 0x00007610ff4b7816 */ /* 0x000fe2000000004b */
[----:B0-----:R-:W-:-:S02]  /*21a00*/  @P2 IMAD.MOV.U32 R46, RZ, RZ, R5 ;  /* 0x000000ffff2e2224 */ /* 0x001fc400078e0005 */
        /* <DEDUP_REMOVED lines=13> */
[----:B------:R-:W-:Y:S02]  /*21ae0*/  ISETP.GT.AND P2, PT, R15, 0x76, PT ;  /* 0x000000760f00780c */ /* 0x000fe40003f44270 */
[----:B------:R-:W-:Y:S02]  /*21af0*/  PRMT R77, RZ, 0x7610, R77 ;  /* 0x00007610ff4d7816 */ /* 0x000fe4000000004d */
[----:B------:R-:W-:-:S04]  /*21b00*/  PRMT R79, RZ, 0x7610, R79 ;  /* 0x00007610ff4f7816 */ /* 0x000fc8000000004f */
[----:B------:R0:W3:Y:S01]  /*21b10*/  @P3 LDG.E.U8 R77, desc[UR20][R46.64] ;  /* 0x000000142e4d3981 */ /* 0x0000e2000c1e1100 */
[----:B------:R-:W-:Y:S02]  /*21b20*/  ISETP.GT.AND P3, PT, R15, 0x77, PT ;  /* 0x000000770f00780c */ /* 0x000fe40003f64270 */
[----:B------:R-:W-:Y:S02]  /*21b30*/  PRMT R81, RZ, 0x7610, R81 ;  /* 0x00007610ff517816 */ /* 0x000fe40000000051 */
[----:B0-----:R-:W-:Y:S02]  /*21b40*/  @P2 IMAD.MOV.U32 R46, RZ, RZ, R11 ;  /* 0x000000ffff2e2224 */ /* 0x001fe400078e000b */
[----:B------:R-:W-:-:S05]  /*21b50*/  @P2 IMAD.MOV.U32 R47, RZ, RZ, R12 ;  /* 0x000000ffff2f2224 */ /* 0x000fca00078e000c */
[----:B------:R0:W3:Y:S01]  /*21b60*/  @P2 LDG.E.U8 R79, desc[UR20][R46.64] ;  /* 0x000000142e4f2981 */ /* 0x0000e2000c1e1100 */
[----:B------:R-:W-:Y:S01]  /*21b70*/  PRMT R83, RZ, 0x7610, R83 ;  /* 0x00007610ff537816 */ /* 0x000fe20000000053 */
[----:B0-----:R-:W-:Y:S02]  /*21b80*/  @P2 IMAD.MOV.U32 R46, RZ, RZ, R9 ;  /* 0x000000ffff2e2224 */ /* 0x001fe400078e0009 */
[----:B------:R-:W-:-:S05]  /*21b90*/  @P2 IMAD.MOV.U32 R47, RZ, RZ, R10 ;  /* 0x000000ffff2f2224 */ /* 0x000fca00078e000a */
[----:B------:R0:W3:Y:S01]  /*21ba0*/  @P2 LDG.E.U8 R81, desc[UR20][R46.64] ;  /* 0x000000142e512981 */ /* 0x0000e2000c1e1100 */
[----:B------:R-:W-:Y:S02]  /*21bb0*/  ISETP.GT.AND P2, PT, R15, 0x7e, PT ;  /* 0x0000007e0f00780c */ /* 0x000fe40003f44270 */
[----:B------:R-:W-:Y:S01]  /*21bc0*/  PRMT R85, RZ, 0x7610, R85 ;  /* 0x00007610ff557816 */ /* 0x000fe20000000055 */
[----:B0-----:R-:W-:Y:S02]  /*21bd0*/  @P3 IMAD.MOV.U32 R46, RZ, RZ, R7 ;  /* 0x000000ffff2e3224 */ /* 0x001fe400078e0007 */
[----:B------:R-:W-:-:S05]  /*21be0*/  @P3 IMAD.MOV.U32 R47, RZ, RZ, R8 ;  /* 0x000000ffff2f3224 */ /* 0x000fca00078e0008 */
[----:B------:R0:W3:Y:S01]  /*21bf0*/  @P3 LDG.E.U8 R83, desc[UR20][R46.64] ;  /* 0x000000142e533981 */ /* 0x0000e2000c1e1100 */
[----:B------:R-:W-:Y:S01]  /*21c00*/  PRMT R87, RZ, 0x7610, R87 ;  /* 0x00007610ff577816 */ /* 0x000fe20000000057 */
[----:B0-----:R-:W-:Y:S02]  /*21c10*/  @P3 IMAD.MOV.U32 R46, RZ, RZ, R5 ;  /* 0x000000ffff2e3224 */ /* 0x001fe400078e0005 */
[----:B------:R-:W-:-:S05]  /*21c20*/  @P3 IMAD.MOV.U32 R47, RZ, RZ, R6 ;  /* 0x000000ffff2f3224 */ /* 0x000fca00078e0006 */
[----:B------:R2:W3:Y:S01]  /*21c30*/  @P3 LDG.E.U8 R85, desc[UR20][R46.64] ;  /* 0x000000142e553981 */ /* 0x0004e2000c1e1100 */
[----:B------:R-:W-:Y:S01]  /*21c40*/  PRMT R89, RZ, 0x7610, R89 ;  /* 0x00007610ff597816 */ /* 0x000fe20000000059 */
[----:B--2---:R-:W-:Y:S02]  /*21c50*/  @P2 IMAD.MOV.U32 R47, RZ, RZ, R4 ;  /* 0x000000ffff2f2224 */ /* 0x004fe400078e0004 */
[----:B------:R-:W-:-:S05]  /*21c60*/  @P2 IMAD.MOV.U32 R46, RZ, RZ, R3 ;  /* 0x000000ffff2e2224 */ /* 0x000fca00078e0003 */
[----:B------:R4:W2:Y:S02]  /*21c70*/  @P2 LDG.E.U8 R87, desc[UR20][R46.64] ;  /* 0x000000142e572981 */ /* 0x0008a4000c1e1100 */
[----:B----4-:R-:W-:Y:S02]  /*21c80*/  @P2 IMAD.MOV.U32 R46, RZ, RZ, R0 ;  /* 0x000000ffff2e2224 */ /* 0x010fe400078e0000 */
[----:B------:R-:W4:Y:S01]  /*21c90*/  LDL R0, [R1+0x450] ;  /* 0x0004500001007983 */ /* 0x000f220000100800 */
[----:B---3--:R-:W-:-:S03]  /*21ca0*/  @P2 IMAD.MOV.U32 R47, RZ, RZ, R2 ;  /* 0x000000ffff2f2224 */ /* 0x008fc600078e0002 */
[----:B------:R-:W3:Y:S04]  /*21cb0*/  LDL.LU R80, [R1+0x290] ;  /* 0x0002900001507983 */ /* 0x000ee80000300800 */
        /* <DEDUP_REMOVED lines=20> */
[----:B------:R4:W2:Y:S04]  /*21e00*/  @P2 LDG.E.U8 R89, desc[UR20][R46.64] ;  /* 0x000000142e592981 */ /* 0x0008a8000c1e1100 */
[----:B------:R-:W2:Y:S01]  /*21e10*/  LDL R47, [R1+0x44c] ;  /* 0x00044c00012f7983 */ /* 0x000ea20000100800 */
[----:B------:R-:W-:-:S02]  /*21e20*/  ISETP.GT.AND P3, PT, R15, 0x7f, PT ;  /* 0x0000007f0f00780c */ /* 0x000fc40003f64270 */
[----:B------:R-:W-:-:S11]  /*21e30*/  PRMT R91, RZ, 0x7610, R91 ;  /* 0x00007610ff5b7816 */ /* 0x000fd6000000005b */
[----:B----4-:R-:W-:-:S05]  /*21e40*/  @P3 IMAD.MOV.U32 R46, RZ, RZ, R0 ;  /* 0x000000ffff2e3224 */ /* 0x010fca00078e0000 */
[----:B--2---:R0:W2:Y:S04]  /*21e50*/  @P3 LDG.E.U8 R91, desc[UR20][R46.64] ;  /* 0x000000142e5b3981 */ /* 0x0040a8000c1e1100 */
[----:B------:R-:W0:Y:S04]  /*21e60*/  LDL R46, [R1+0x454] ;  /* 0x00045400012e7983 */ /* 0x000e280000100800 */
[----:B------:R-:W0:Y:S01]  /*21e70*/  LDL R47, [R1+0x458] ;  /* 0x00045800012f7983 */ /* 0x000e220000100800 */
[----:B------:R-:W1:Y:S01]  /*21e80*/  S2R R0, SR_TID.X ;  /* 0x0000000000007919 */ /* 0x000e620000002100 */
[----:B------:R-:W-:-:S02]  /*21e90*/  PRMT R93, RZ, 0x7610, R93 ;  /* 0x00007610ff5d7816 */ /* 0x000fc4000000005d */
[----:B-1----:R-:W-:Y:S02]  /*21ea0*/  LOP3.LUT R0, R0, 0x7f, RZ, 0xc0, !PT ;  /* 0x0000007f00007812 */ /* 0x002fe400078ec0ff */
[----:B0-----:R-:W-:-:S04]  /*21eb0*/  @P3 LOP3.LUT R47, R47, R46, RZ, 0x3c, !PT ;  /* 0x0000002e2f2f3212 */ /* 0x001fc800078e3cff */
[----:B------:R-:W-:-:S04]  /*21ec0*/  @P3 LOP3.LUT R46, R47, R46, RZ, 0x3c, !PT ;  /* 0x0000002e2f2e3212 */ /* 0x000fc800078e3cff */
[----:B------:R-:W-:-:S05]  /*21ed0*/  @P3 LOP3.LUT R47, R47, R46, RZ, 0x3c, !PT ;  /* 0x0000002e2f2f3212 */ /* 0x000fca00078e3cff */
[----:B------:R-:W4:Y:S01]  /*21ee0*/  @P3 LDG.E.U8 R93, desc[UR20][R46.64] ;  /* 0x000000142e5d3981 */ /* 0x000f22000c1e1100 */
[----:B------:R-:W-:Y:S06]  /*21ef0*/  BAR.SYNC.DEFER_BLOCKING 0x0 ;  /* 0x0000000000007b1d */ /* 0x000fec0000010000 */
[----:B---3--:R0:W-:Y:S04]  /*21f00*/  STS.U8 [R0+UR9+0x8000], R80 ;  /* 0x0080005000007988 */ /* 0x0081e80008000009 */
[----:B------:R1:W-:Y:S04]  /*21f10*/  STS.U8 [R0+UR9+0xc000], R82 ;  /* 0x00c0005200007988 */ /* 0x0003e80008000009 */
[----:B------:R3:W-:Y:S04]  /*21f20*/  STS.U8 [R0+UR9+0x8400], R84 ;  /* 0x0084005400007988 */ /* 0x0007e80008000009 */
[----:B0-----:R-:W2:Y:S04]  /*21f30*/  LDL.LU R80, [R1+0xc6c] ;  /* 0x000c6c0001507983 */ /* 0x001ea80000300800 */
[----:B-1----:R-:W2:Y:S04]  /*21f40*/  LDL.LU R82, [R1+0xc68] ;  /* 0x000c680001527983 */ /* 0x002ea80000300800 */
[----:B---3--:R-:W3:Y:S04]  /*21f50*/  LDL.LU R84, [R1+0xc64] ;  /* 0x000c640001547983 */ /* 0x008ee80000300800 */
[----:B------:R0:W-:Y:S04]  /*21f60*/  STS.U8 [R0+UR9+0xc400], R2 ;  /* 0x00c4000200007988 */ /* 0x0001e80008000009 */
[----:B------:R1:W-:Y:S04]  /*21f70*/  STS.U8 [R0+UR9+0x8800], R3 ;  /* 0x0088000300007988 */ /* 0x0003e80008000009 */
[----:B------:R1:W-:Y:S04]  /*21f80*/  STS.U8 [R0+UR9+0xc800], R5 ;  /* 0x00c8000500007988 */ /* 0x0003e80008000009 */
[----:B0-----:R-:W2:Y:S04]  /*21f90*/  LDL.LU R2, [R1+0xc60] ;  /* 0x000c600001027983 */ /* 0x001ea80000300800 */
[----:B-1----:R-:W2:Y:S04]  /*21fa0*/  LDL.LU R3, [R1+0xc5c] ;  /* 0x000c5c0001037983 */ /* 0x002ea80000300800 */
[----:B------:R-:W2:Y:S04]  /*21fb0*/  LDL.LU R5, [R1+0xc58] ;  /* 0x000c580001057983 */ /* 0x000ea80000300800 */
[----:B------:R0:W-:Y:S04]  /*21fc0*/  STS.U8 [R0+UR9+0x8c00], R86 ;  /* 0x008c005600007988 */ /* 0x0001e80008000009 */
[----:B------:R1:W-:Y:S04]  /*21fd0*/  STS.U8 [R0+UR9+0xcc00], R88 ;  /* 0x00cc005800007988 */ /* 0x0003e80008000009 */
[----:B------:R0:W-:Y:S04]  /*21fe0*/  STS.U8 [R0+UR9+0x9000], R90 ;  /* 0x0090005a00007988 */ /* 0x0001e80008000009 */
[----:B------:R0:W-:Y:S04]  /*21ff0*/  STS.U8 [R0+UR9+0xd000], R92 ;  /* 0x00d0005c00007988 */ /* 0x0001e80008000009 */
[----:B------:R0:W-:Y:S04]  /*22000*/  STS.U8 [R0+UR9+0x9400], R7 ;  /* 0x0094000700007988 */ /* 0x0001e80008000009 */
[----:B------:R-:W-:Y:S04]  /*22010*/  STS.U8 [R0+UR9+0xd400], R6 ;  /* 0x00d4000600007988 */ /* 0x000fe80008000009 */
[----:B------:R-:W-:Y:S04]  /*22020*/  STS.U8 [R0+UR9+0x9800], R12 ;  /* 0x0098000c00007988 */ /* 0x000fe80008000009 */
[----:B------:R-:W-:Y:S04]  /*22030*/  STS.U8 [R0+UR9+0xd800], R13 ;  /* 0x00d8000d00007988 */ /* 0x000fe80008000009 */
[----:B------:R-:W-:Y:S04]  /*22040*/  STS.U8 [R0+UR9+0x9c00], R11 ;  /* 0x009c000b00007988 */ /* 0x000fe80008000009 */
[----:B------:R-:W-:Y:S04]  /*22050*/  STS.U8 [R0+UR9+0xdc00], R10 ;  /* 0x00dc000a00007988 */ /* 0x000fe80008000009 */
[----:B------:R-:W-:Y:S04]  /*22060*/  STS.U8 [R0+UR9+0xa000], R9 ;  /* 0x00a0000900007988 */ /* 0x000fe80008000009 */
[----:B0-----:R-:W3:Y:S04]  /*22070*/  LDL.LU R86, [R1+0x288] ;  /* 0x0002880001567983 */ /* 0x001ee80000300800 */
[----:B------:R-:W-:Y:S04]  /*22080*/  STS.U8 [R0+UR9+0xe000], R8 ;  /* 0x00e0000800007988 */ /* 0x000fe80008000009 */
[----:B-1----:R-:W3:Y:S04]  /*22090*/  LDL.LU R88, [R1+0x284] ;  /* 0x0002840001587983 */ /* 0x002ee80000300800 */
[----:B------:R-:W-:Y:S04]  /*220a0*/  STS.U8 [R0+UR9+0xa400], R4 ;  /* 0x00a4000400007988 */ /* 0x000fe80008000009 */
[----:B------:R-:W3:Y:S04]  /*220b0*/  LDL.LU R90, [R1+0x240] ;  /* 0x00024000015a7983 */ /* 0x000ee80000300800 */
[----:B------:R-:W-:Y:S04]  /*220c0*/  STS.U8 [R0+UR9+0xe400], R14 ;  /* 0x00e4000e00007988 */ /* 0x000fe80008000009 */
[----:B------:R-:W3:Y:S04]  /*220d0*/  LDL.LU R92, [R1+0x23c] ;  /* 0x00023c00015c7983 */ /* 0x000ee80000300800 */
[----:B------:R0:W-:Y:S04]  /*220e0*/  STS.U8 [R0+UR9+0xa800], R68 ;  /* 0x00a8004400007988 */ /* 0x0001e80008000009 */
[----:B------:R-:W3:Y:S04]  /*220f0*/  LDL.LU R7, [R1+0x1f0] ;  /* 0x0001f00001077983 */ /* 0x000ee80000300800 */
[----:B0-----:R-:W3:Y:S04]  /*22100*/  LDL.LU R68, [R1+0x1ec] ;  /* 0x0001ec0001447983 */ /* 0x001ee80000300800 */
[----:B------:R-:W3:Y:S04]  /*22110*/  LDL.LU R6, [R1+0x1b0] ;  /* 0x0001b00001067983 */ /* 0x000ee80000300800 */
[----:B------:R-:W3:Y:S04]  /*22120*/  LDL.LU R12, [R1+0x13c] ;  /* 0x00013c00010c7983 */ /* 0x000ee80000300800 */
[----:B------:R-:W3:Y:S04]  /*22130*/  LDL.LU R13, [R1+0x134] ;  /* 0x00013400010d7983 */ /* 0x000ee80000300800 */
[----:B------:R-:W4:Y:S01]  /*22140*/  LDL.LU R11, [R1+0x100] ;  /* 0x00010000010b7983 */ /* 0x000f220000300800 */
[----:B------:R-:W-:-:S03]  /*22150*/  ISETP.GE.AND P2, PT, R0, R15, PT ;  /* 0x0000000f0000720c */ /* 0x000fc60003f46270 */
[----:B--2---:R0:W-:Y:S04]  /*22160*/  STS.U8 [R0+UR9+0xe800], R5 ;  /* 0x00e8000500007988 */ /* 0x0041e80008000009 */
[----:B------:R1:W-:Y:S04]  /*22170*/  STS.U8 [R0+UR9+0xac00], R3 ;  /* 0x00ac000300007988 */ /* 0x0003e80008000009 */
[----:B------:R-:W-:Y:S04]  /*22180*/  STS.U8 [R0+UR9+0xec00], R2 ;  /* 0x00ec000200007988 */ /* 0x000fe80008000009 */
[----:B------:R2:W-:Y:S01]  /*22190*/  STS.U8 [R0+UR9+0xb000], R70 ;  /* 0x00b0004600007988 */ /* 0x0005e20008000009 */
[----:B0-----:R-:W0:Y:S03]  /*221a0*/  S2R R5, SR_TID.X ;  /* 0x0000000000057919 */ /* 0x001e260000002100 */
[----:B-1----:R-:W4:Y:S01]  /*221b0*/  LDL.LU R3, [R1+0xfc] ;  /* 0x0000fc0001037983 */ /* 0x002f220000300800 */
[----:B--2---:R-:W1:Y:S03]  /*221c0*/  S2R R70, SR_TID.X ;  /* 0x0000000000467919 */ /* 0x004e660000002100 */
[----:B------:R-:W2:Y:S04]  /*221d0*/  LDL.LU R10, [R1+0xc0] ;  /* 0x0000c000010a7983 */ /* 0x000ea80000300800 */
[----:B------:R-:W2:Y:S04]  /*221e0*/  LDL.LU R2, [R1+0xbc] ;  /* 0x0000bc0001027983 */ /* 0x000ea80000300800 */
[----:B------:R-:W2:Y:S04]  /*221f0*/  LDL.LU R9, [R1+0x90] ;  /* 0x0000900001097983 */ /* 0x000ea80000300800 */
[----:B------:R-:W2:Y:S04]  /*22200*/  LDL.LU R0, [R1+0x8c] ;  /* 0x00008c0001007983 */ /* 0x000ea80000300800 */
[----:B------:R-:W2:Y:S01]  /*22210*/  LDL.LU R8, [R1+0x60] ;  /* 0x0000600001087983 */ /* 0x000ea20000300800 */
[----:B0-----:R-:W-:-:S03]  /*22220*/  LOP3.LUT R5, R5, 0x7f, RZ, 0xc0, !PT ;  /* 0x0000007f05057812 */ /* 0x001fc600078ec0ff */
[----:B------:R-:W2:Y:S01]  /*22230*/  LDL.LU R4, [R1+0x5c] ;  /* 0x00005c0001047983 */ /* 0x000ea20000300800 */
[----:B-1----:R-:W-:-:S03]  /*22240*/  LOP3.LUT R70, R70, 0x7f, RZ, 0xc0, !PT ;  /* 0x0000007f46467812 */ /* 0x002fc600078ec0ff */
[----:B------:R-:W2:Y:S01]  /*22250*/  LDL.LU R14, [R1+0x30] ;  /* 0x00003000010e7983 */ /* 0x000ea20000300800 */
[----:B------:R-:W-:-:S03]  /*22260*/  LOP3.LUT R5, R5, 0x10, RZ, 0x3c, !PT ;  /* 0x0000001005057812 */ /* 0x000fc600078e3cff */
[----:B------:R0:W-:Y:S04]  /*22270*/  STS.U8 [R70+UR9+0xf000], R67 ;  /* 0x00f0004346007988 */ /* 0x0001e80008000009 */
[----:B------:R1:W-:Y:S04]  /*22280*/  STS.U8 [R70+UR9+0xb400], R18 ;  /* 0x00b4001246007988 */ /* 0x0003e80008000009 */
[----:B------:R1:W-:Y:S04]  /*22290*/  STS.U8 [R70+UR9+0xf400], R19 ;  /* 0x00f4001346007988 */ /* 0x0003e80008000009 */
[----:B------:R-:W-:Y:S04]  /*222a0*/  STS.U8 [R70+UR9+0xb800], R28 ;  /* 0x00b8001c46007988 */ /* 0x000fe80008000009 */
[----:B0-----:R-:W2:Y:S04]  /*222b0*/  LDL.LU R67, [R1+0x16c] ;  /* 0x00016c0001437983 */ /* 0x001ea80000300800 */
[----:B------:R-:W-:Y:S04]  /*222c0*/  STS.U8 [R70+UR9+0xf800], R29 ;  /* 0x00f8001d46007988 */ /* 0x000fe80008000009 */
[----:B-1----:R-:W2:Y:S04]  /*222d0*/  LDL.LU R18, [R1+0x170] ;  /* 0x0001700001127983 */ /* 0x002ea80000300800 */
[----:B------:R-:W-:Y:S04]  /*222e0*/  STS.U8 [R70+UR9+0xbc00], R30 ;  /* 0x00bc001e46007988 */ /* 0x000fe80008000009 */
[----:B------:R-:W2:Y:S04]  /*222f0*/  LDL.LU R19, [R1+0x1ac] ;  /* 0x0001ac0001137983 */ /* 0x000ea80000300800 */
[----:B------:R-:W-:Y:S04]  /*22300*/  STS.U8 [R70+UR9+0xfc00], R31 ;  /* 0x00fc001f46007988 */ /* 0x000fe80008000009 */
        /* <DEDUP_REMOVED lines=9> */
[----:B0-----:R-:W3:Y:S04]  /*223a0*/  LDL.LU R92, [R1+0xc48] ;  /* 0x000c4800015c7983 */ /* 0x001ee80000300800 */
[----:B-1----:R-:W3:Y:S04]  /*223b0*/  LDL.LU R7, [R1+0xc44] ;  /* 0x000c440001077983 */ /* 0x002ee80000300800 */
[----:B------:R-:W3:Y:S04]  /*223c0*/  LDL.LU R68, [R1+0xc40] ;  /* 0x000c400001447983 */ /* 0x000ee80000300800 */
[----:B------:R0:W-:Y:S04]  /*223d0*/  STS.U8 [R5+UR9+0x8c80], R6 ;  /* 0x008c800605007988 */ /* 0x0001e80008000009 */
[----:B0-----:R-:W3:Y:S04]  /*223e0*/  LDL.LU R6, [R1+0x4] ;  /* 0x0000040001067983 */ /* 0x001ee80000300800 */
[----:B------:R0:W-:Y:S04]  /*223f0*/  STS.U8 [R5+UR9+0x9480], R12 ;  /* 0x0094800c05007988 */ /* 0x0001e80008000009 */
[----:B------:R1:W-:Y:S04]  /*22400*/  STS.U8 [R5+UR9+0xd480], R13 ;  /* 0x00d4800d05007988 */ /* 0x0003e80008000009 */
[----:B----4-:R4:W-:Y:S04]  /*22410*/  STS.U8 [R5+UR9+0x9880], R11 ;  /* 0x0098800b05007988 */ /* 0x0109e80008000009 */
[----:B0-----:R-:W3:Y:S04]  /*22420*/  LDL.LU R12, [R1+0x280] ;  /* 0x00028000010c7983 */ /* 0x001ee80000300800 */
[----:B-1----:R-:W3:Y:S04]  /*22430*/  LDL.LU R13, [R1+0x27c] ;  /* 0x00027c00010d7983 */ /* 0x002ee80000300800 */
[----:B----4-:R-:W4:Y:S04]  /*22440*/  LDL.LU R11, [R1+0x238] ;  /* 0x00023800010b7983 */ /* 0x010f280000300800 */
[----:B------:R0:W-:Y:S04]  /*22450*/  STS.U8 [R5+UR9+0xd880], R3 ;  /* 0x00d8800305007988 */ /* 0x0001e80008000009 */
[----:B--2---:R-:W-:Y:S04]  /*22460*/  STS.U8 [R5+UR9+0x9c80], R10 ;  /* 0x009c800a05007988 */ /* 0x004fe80008000009 */
[----:B------:R1:W-:Y:S04]  /*22470*/  STS.U8 [R5+UR9+0xdc80], R2 ;  /* 0x00dc800205007988 */ /* 0x0003e80008000009 */
[----:B0-----:R-:W2:Y:S04]  /*22480*/  LDL.LU R3, [R1+0x234] ;  /* 0x0002340001037983 */ /* 0x001ea80000300800 */
[----:B-1----:R-:W2:Y:S04]  /*22490*/  LDL.LU R2, [R1+0x1e8] ;  /* 0x0001e80001027983 */ /* 0x002ea80000300800 */
[----:B------:R-:W2:Y:S04]  /*224a0*/  LDL.LU R10, [R1+0x1e4] ;  /* 0x0001e400010a7983 */ /* 0x000ea80000300800 */
[----:B------:R-:W-:Y:S04]  /*224b0*/  STS.U8 [R5+UR9+0xa080], R9 ;  /* 0x00a0800905007988 */ /* 0x000fe80008000009 */
[----:B------:R0:W-:Y:S04]  /*224c0*/  STS.U8 [R5+UR9+0xa880], R14 ;  /* 0x00a8800e05007988 */ /* 0x0001e80008000009 */
[----:B------:R-:W-:Y:S04]  /*224d0*/  STS.U8 [R5+UR9+0xe080], R0 ;  /* 0x00e0800005007988 */ /* 0x000fe80008000009 */
[----:B0-----:R-:W2:Y:S04]  /*224e0*/  LDL.LU R14, [R1+0x1a8] ;  /* 0x0001a800010e7983 */ /* 0x001ea80000300800 */
[----:B------:R-:W-:Y:S04]  /*224f0*/  STS.U8 [R5+UR9+0xa480], R8 ;  /* 0x00a4800805007988 */ /* 0x000fe80008000009 */
[----:B------:R-:W-:Y:S04]  /*22500*/  STS.U8 [R5+UR9+0xd080], R67 ;  /* 0x00d0804305007988 */ /* 0x000fe80008000009 */
[----:B------:R-:W-:Y:S04]  /*22510*/  STS.U8 [R5+UR9+0x9080], R18 ;  /* 0x0090801205007988 */ /* 0x000fe80008000009 */
[----:B------:R0:W-:Y:S04]  /*22520*/  STS.U8 [R5+UR9+0xcc80], R19 ;  /* 0x00cc801305007988 */ /* 0x0001e80008000009 */
[----:B------:R1:W-:Y:S04]  /*22530*/  STS.U8 [R5+UR9+0xe480], R4 ;  /* 0x00e4800405007988 */ /* 0x0003e80008000009 */
[----:B0-----:R-:W2:Y:S04]  /*22540*/  LDL.LU R19, [R1+0xf8] ;  /* 0x0000f80001137983 */ /* 0x001ea80000300800 */
[----:B------:R-:W2:Y:S04]  /*22550*/  LDL.LU R18, [R1+0xf4] ;  /* 0x0000f40001127983 */ /* 0x000ea80000300800 */
[----:B------:R-:W2:Y:S04]  /*22560*/  LDL.LU R67, [R1+0xb8] ;  /* 0x0000b80001437983 */ /* 0x000ea80000300800 */
[----:B------:R-:W2:Y:S04]  /*22570*/  LDL.LU R9, [R1+0xb4] ;  /* 0x0000b40001097983 */ /* 0x000ea80000300800 */
[----:B------:R-:W2:Y:S04]  /*22580*/  LDL.LU R0, [R1+0x88] ;  /* 0x0000880001007983 */ /* 0x000ea80000300800 */
[----:B------:R-:W2:Y:S04]  /*22590*/  LDL.LU R8, [R1+0x84] ;  /* 0x0000840001087983 */ /* 0x000ea80000300800 */
[----:B-1----:R-:W2:Y:S04]  /*225a0*/  LDL.LU R4, [R1+0x58] ;  /* 0x0000580001047983 */ /* 0x002ea80000300800 */
[----:B---3--:R0:W-:Y:S04]  /*225b0*/  STS.U8 [R5+UR9+0xe880], R68 ;  /* 0x00e8804405007988 */ /* 0x0081e80008000009 */
[----:B0-----:R-:W3:Y:S04]  /*225c0*/  LDL.LU R68, [R1+0x54] ;  /* 0x0000540001447983 */ /* 0x001ee80000300800 */
[----:B------:R0:W-:Y:S04]  /*225d0*/  STS.U8 [R5+UR9+0xac80], R6 ;  /* 0x00ac800605007988 */ /* 0x0001e80008000009 */
[----:B0-----:R-:W2:Y:S04]  /*225e0*/  LDL.LU R6, [R1+0xc3c] ;  /* 0x000c3c0001067983 */ /* 0x001ea80000300800 */
[----:B------:R0:W-:Y:S04]  /*225f0*/  STS.U8 [R5+UR9+0xb080], R65 ;  /* 0x00b0804105007988 */ /* 0x0001e80008000009 */
[----:B------:R1:W-:Y:S04]  /*22600*/  STS.U8 [R5+UR9+0xf080], R63 ;  /* 0x00f0803f05007988 */ /* 0x0003e80008000009 */
[----:B------:R4:W-:Y:S04]  /*22610*/  STS.U8 [R5+UR9+0xb480], R20 ;  /* 0x00b4801405007988 */ /* 0x0009e80008000009 */
[----:B0-----:R-:W3:Y:S04]  /*22620*/  LDL.LU R65, [R1+0x128] ;  /* 0x0001280001417983 */ /* 0x001ee80000300800 */
[----:B-1----:R-:W3:Y:S04]  /*22630*/  LDL.LU R63, [R1+0x130] ;  /* 0x00013000013f7983 */ /* 0x002ee80000300800 */
[----:B----4-:R-:W4:Y:S04]  /*22640*/  LDL.LU R20, [R1+0x164] ;  /* 0x0001640001147983 */ /* 0x010f280000300800 */
[----:B------:R0:W-:Y:S04]  /*22650*/  STS.U8 [R5+UR9+0xf480], R21 ;  /* 0x00f4801505007988 */ /* 0x0001e80008000009 */
[----:B------:R-:W-:Y:S04]  /*22660*/  STS.U8 [R5+UR9+0xb880], R33 ;  /* 0x00b8802105007988 */ /* 0x000fe80008000009 */
[----:B------:R-:W-:Y:S04]  /*22670*/  STS.U8 [R5+UR9+0xf880], R34 ;  /* 0x00f8802205007988 */ /* 0x000fe80008000009 */
[----:B0-----:R-:W3:Y:S04]  /*22680*/  LDL.LU R21, [R1+0x168] ;  /* 0x0001680001157983 */ /* 0x001ee80000300800 */
[----:B------:R-:W-:Y:S04]  /*22690*/  STS.U8 [R5+UR9+0xbc80], R35 ;  /* 0x00bc802305007988 */ /* 0x000fe80008000009 */
[----:B------:R-:W-:Y:S04]  /*226a0*/  STS.U8 [R5+UR9+0xfc80], R36 ;  /* 0x00fc802405007988 */ /* 0x000fe80008000009 */
[----:B--2---:R0:W-:Y:S02]  /*226b0*/  STS.U8 [R5+UR9+0xec80], R6 ;  /* 0x00ec800605007988 */ /* 0x0041e40008000009 */
[----:B0-----:R-:W0:Y:S02]  /*226c0*/  S2R R6, SR_TID.X ;  /* 0x0000000000067919 */ /* 0x001e240000002100 */
[----:B------:R-:W2:Y:S01]  /*226d0*/  LDL.LU R5, [R1+0x1a4] ;  /* 0x0001a40001057983 */ /* 0x000ea20000300800 */
[----:B0-----:R-:W-:-:S04]  /*226e0*/  LOP3.LUT R6, R6, 0x7f, RZ, 0xc0, !PT ;  /* 0x0000007f06067812 */ /* 0x001fc800078ec0ff */
[----:B------:R-:W-:-:S05]  /*226f0*/  LOP3.LUT R6, R6, 0x20, RZ, 0x3c, !PT ;  /* 0x0000002006067812 */ /* 0x000fca00078e3cff */
[----:B------:R0:W-:Y:S04]  /*22700*/  STS.U8 [R6+UR9+0x8100], R12 ;  /* 0x0081000c06007988 */ /* 0x0001e80008000009 */
        /* <DEDUP_REMOVED lines=10> */
[----:B----4-:R-:W4:Y:S04]  /*227b0*/  LDL.LU R10, [R1+0xc28] ;  /* 0x000c2800010a7983 */ /* 0x010f280000300800 */
[----:B------:R0:W-:Y:S04]  /*227c0*/  STS.U8 [R6+UR9+0x8d00], R14 ;  /* 0x008d000e06007988 */ /* 0x0001e80008000009 */
[----:B0-----:R-:W4:Y:S04]  /*227d0*/  LDL.LU R14, [R1+0xc24] ;  /* 0x000c2400010e7983 */ /* 0x001f280000300800 */
[----:B------:R0:W-:Y:S04]  /*227e0*/  STS.U8 [R6+UR9+0xdd00], R9 ;  /* 0x00dd000906007988 */ /* 0x0001e80008000009 */
[----:B------:R1:W-:Y:S04]  /*227f0*/  STS.U8 [R6+UR9+0xa100], R0 ;  /* 0x00a1000006007988 */ /* 0x0003e80008000009 */
[----:B------:R1:W-:Y:S04]  /*22800*/  STS.U8 [R6+UR9+0xe100], R8 ;  /* 0x00e1000806007988 */ /* 0x0003e80008000009 */
[----:B0-----:R-:W4:Y:S04]  /*22810*/  LDL.LU R9, [R1+0x278] ;  /* 0x0002780001097983 */ /* 0x001f280000300800 */
[----:B-1----:R-:W4:Y:S04]  /*22820*/  LDL.LU R0, [R1+0x274] ;  /* 0x0002740001007983 */ /* 0x002f280000300800 */
[----:B------:R0:W-:Y:S04]  /*22830*/  STS.U8 [R6+UR9+0xa500], R4 ;  /* 0x00a5000406007988 */ /* 0x0001e80008000009 */
[----:B------:R-:W4:Y:S04]  /*22840*/  LDL.LU R8, [R1+0x230] ;  /* 0x0002300001087983 */ /* 0x000f280000300800 */
[----:B0-----:R-:W4:Y:S04]  /*22850*/  LDL.LU R4, [R1+0x22c] ;  /* 0x00022c0001047983 */ /* 0x001f280000300800 */
[----:B------:R0:W-:Y:S02]  /*22860*/  STS.U8 [R6+UR9+0xad00], R7 ;  /* 0x00ad000706007988 */ /* 0x0001e40008000009 */
[----:B0-----:R-:W0:Y:S02]  /*22870*/  S2R R7, SR_TID.X ;  /* 0x0000000000077919 */ /* 0x001e240000002100 */
[----:B------:R-:W-:Y:S04]  /*22880*/  STS.U8 [R6+UR9+0xe500], R68 ;  /* 0x00e5004406007988 */ /* 0x000fe80008000009 */
[----:B------:R-:W-:Y:S04]  /*22890*/  STS.U8 [R6+UR9+0x9100], R21 ;  /* 0x0091001506007988 */ /* 0x000fe80008000009 */
[----:B------:R-:W-:Y:S04]  /*228a0*/  STS.U8 [R6+UR9+0xd100], R20 ;  /* 0x00d1001406007988 */ /* 0x000fe80008000009 */
[----:B------:R-:W-:Y:S04]  /*228b0*/  STS.U8 [R6+UR9+0x9500], R63 ;  /* 0x0095003f06007988 */ /* 0x000fe80008000009 */
[----:B------:R-:W-:Y:S04]  /*228c0*/  STS.U8 [R6+UR9+0xd500], R65 ;  /* 0x00d5004106007988 */ /* 0x000fe80008000009 */
[----:B------:R-:W-:Y:S04]  /*228d0*/  STS.U8 [R6+UR9+0x9900], R19 ;  /* 0x0099001306007988 */ /* 0x000fe80008000009 */
[----:B------:R-:W-:Y:S01]  /*228e0*/  STS.U8 [R6+UR9+0xd900], R18 ;  /* 0x00d9001206007988 */ /* 0x000fe20008000009 */
[----:B0-----:R-:W-:-:S03]  /*228f0*/  LOP3.LUT R7, R7, 0x7f, RZ, 0xc0, !PT ;  /* 0x0000007f07077812 */ /* 0x001fc600078ec0ff */
[----:B------:R-:W-:Y:S01]  /*22900*/  STS.U8 [R6+UR9+0x9d00], R67 ;  /* 0x009d004306007988 */ /* 0x000fe20008000009 */
[----:B------:R-:W-:-:S03]  /*22910*/  LOP3.LUT R7, R7, 0x30, RZ, 0x3c, !PT ;  /* 0x0000003007077812 */ /* 0x000fc600078e3cff */
        /* <DEDUP_REMOVED lines=10> */
[----:B---3--:R-:W-:Y:S04]  /*229c0*/  STS.U8 [R6+UR9+0xe900], R2 ;  /* 0x00e9000206007988 */ /* 0x008fe80008000009 */
[----:B----4-:R0:W-:Y:S04]  /*229d0*/  STS.U8 [R6+UR9+0xa900], R14 ;  /* 0x00a9000e06007988 */ /* 0x0101e80008000009 */
[----:B0-----:R-:W2:Y:S04]  /*229e0*/  LDL.LU R14, [R1+0x1e0] ;  /* 0x0001e000010e7983 */ /* 0x001ea80000300800 */
[----:B------:R-:W3:Y:S04]  /*229f0*/  LDL.LU R68, [R1+0x1dc] ;  /* 0x0001dc0001447983 */ /* 0x000ee80000300800 */
        /* <DEDUP_REMOVED lines=23> */
[----:B------:R-:W-:Y:S04]  /*22b70*/  STS.U8 [R7+UR9+0xad80], R90 ;  /* 0x00ad805a07007988 */ /* 0x000fe80008000009 */
[----:B------:R-:W-:Y:S04]  /*22b80*/  STS.U8 [R7+UR9+0xed80], R88 ;  /* 0x00ed805807007988 */ /* 0x000fe80008000009 */
[----:B------:R-:W-:Y:S04]  /*22b90*/  STS.U8 [R7+UR9+0xb180], R56 ;  /* 0x00b1803807007988 */ /* 0x000fe80008000009 */
[----:B------:R-:W-:Y:S04]  /*22ba0*/  STS.U8 [R7+UR9+0xf180], R54 ;  /* 0x00f1803607007988 */ /* 0x000fe80008000009 */
[----:B------:R-:W-:Y:S04]  /*22bb0*/  STS.U8 [R7+UR9+0xb580], R24 ;  /* 0x00b5801807007988 */ /* 0x000fe80008000009 */
[----:B------:R-:W-:Y:S04]  /*22bc0*/  STS.U8 [R7+UR9+0xf580], R25 ;  /* 0x00f5801907007988 */ /* 0x000fe80008000009 */
[----:B--2---:R0:W-:Y:S04]  /*22bd0*/  STS.U8 [R7+UR9+0x8980], R14 ;  /* 0x0089800e07007988 */ /* 0x0041e80008000009 */
[----:B---3--:R1:W-:Y:S04]  /*22be0*/  STS.U8 [R7+UR9+0xc980], R68 ;  /* 0x00c9804407007988 */ /* 0x0083e80008000009 */
[----:B0-----:R-:W2:Y:S04]  /*22bf0*/  LDL.LU R14, [R1+0xc0c] ;  /* 0x000c0c00010e7983 */ /* 0x001ea80000300800 */
[----:B-1----:R-:W3:Y:S04]  /*22c00*/  LDL.LU R68, [R1+0xc08] ;  /* 0x000c080001447983 */ /* 0x002ee80000300800 */
        /* <DEDUP_REMOVED lines=16> */
[----:B------:R-:W2:Y:S04]  /*22d10*/  LDL.LU R6, [R1+0x270] ;  /* 0x0002700001067983 */ /* 0x000ea80000300800 */
[----:B------:R-:W2:Y:S04]  /*22d20*/  LDL.LU R5, [R1+0x26c] ;  /* 0x00026c0001057983 */ /* 0x000ea80000300800 */
[----:B------:R-:W2:Y:S04]  /*22d30*/  LDL.LU R23, [R1+0x158] ;  /* 0x0001580001177983 */ /* 0x000ea80000300800 */
        /* <DEDUP_REMOVED lines=17> */
[----:B------:R0:W-:Y:S02]  /*22e50*/  STS.U8 [R7+UR9+0xe980], R8 ;  /* 0x00e9800807007988 */ /* 0x0001e40008000009 */
[----:B0-----:R-:W0:Y:S02]  /*22e60*/  S2R R8, SR_TID.X ;  /* 0x0000000000087919 */ /* 0x001e240000002100 */
[----:B------:R-:W-:Y:S04]  /*22e70*/  STS.U8 [R7+UR9+0xb980], R41 ;  /* 0x00b9802907007988 */ /* 0x000fe80008000009 */
[----:B------:R-:W-:Y:S04]  /*22e80*/  STS.U8 [R7+UR9+0xf980], R42 ;  /* 0x00f9802a07007988 */ /* 0x000fe80008000009 */
[----:B------:R-:W-:Y:S04]  /*22e90*/  STS.U8 [R7+UR9+0xbd80], R43 ;  /* 0x00bd802b07007988 */ /* 0x000fe80008000009 */
[----:B------:R-:W-:Y:S01]  /*22ea0*/  STS.U8 [R7+UR9+0xfd80], R44 ;  /* 0x00fd802c07007988 */ /* 0x000fe20008000009 */
[----:B0-----:R-:W-:-:S04]  /*22eb0*/  LOP3.LUT R8, R8, 0x7f, RZ, 0xc0, !PT ;  /* 0x0000007f08087812 */ /* 0x001fc800078ec0ff */
[----:B------:R-:W-:-:S05]  /*22ec0*/  LOP3.LUT R8, R8, 0x40, RZ, 0x3c, !PT ;  /* 0x0000004008087812 */ /* 0x000fca00078e3cff */
[----:B------:R0:W-:Y:S04]  /*22ed0*/  STS.U8 [R8+UR9+0xaa00], R0 ;  /* 0x00aa000008007988 */ /* 0x0001e80008000009 */
[----:B0-----:R-:W4:Y:S04]  /*22ee0*/  LDL.LU R0, [R1+0xc00] ;  /* 0x000c000001007983 */ /* 0x001f280000300800 */
[----:B--2---:R-:W-:Y:S04]  /*22ef0*/  STS.U8 [R8+UR9+0x9200], R23 ;  /* 0x0092001708007988 */ /* 0x004fe80008000009 */
[----:B---3--:R-:W-:Y:S04]  /*22f00*/  STS.U8 [R8+UR9+0xd200], R22 ;  /* 0x00d2001608007988 */ /* 0x008fe80008000009 */
        /* <DEDUP_REMOVED lines=14> */
[----:B0-----:R-:W2:Y:S04]  /*22ff0*/  LDL.LU R25, [R1+0x220] ;  /* 0x0002200001197983 */ /* 0x001ea80000300800 */
[----:B------:R-:W3:Y:S04]  /*23000*/  LDL.LU R24, [R1+0x20c] ;  /* 0x00020c0001187983 */ /* 0x000ee80000300800 */
[----:B------:R-:W4:Y:S04]  /*23010*/  LDL.LU R54, [R1+0x1cc] ;  /* 0x0001cc0001367983 */ /* 0x000f280000300800 */
        /* <DEDUP_REMOVED lines=17> */
[----:B------:R0:W-:Y:S02]  /*23130*/  STS.U8 [R8+UR9+0xea00], R9 ;  /* 0x00ea000908007988 */ /* 0x0001e40008000009 */
[----:B0-----:R-:W0:Y:S02]  /*23140*/  S2R R9, SR_TID.X ;  /* 0x0000000000097919 */ /* 0x001e240000002100 */
[----:B------:R1:W-:Y:S04]  /*23150*/  STS.U8 [R8+UR9+0xae00], R86 ;  /* 0x00ae005608007988 */ /* 0x0003e80008000009 */
[----:B------:R-:W-:Y:S04]  /*23160*/  STS.U8 [R8+UR9+0x8200], R6 ;  /* 0x0082000608007988 */ /* 0x000fe80008000009 */
[----:B------:R-:W-:Y:S04]  /*23170*/  STS.U8 [R8+UR9+0xc200], R5 ;  /* 0x00c2000508007988 */ /* 0x000fe80008000009 */
[----:B-1----:R-:W4:Y:S04]  /*23180*/  LDL.LU R86, [R1+0x264] ;  /* 0x0002640001567983 */ /* 0x002f280000300800 */
[----:B------:R1:W-:Y:S04]  /*23190*/  STS.U8 [R8+UR9+0xee00], R84 ;  /* 0x00ee005408007988 */ /* 0x0003e80008000009 */
        /* <DEDUP_REMOVED lines=10> */
[----:B-1----:R-:W4:Y:S04]  /*23240*/  LDL.LU R84, [R1+0x268] ;  /* 0x0002680001547983 */ /* 0x002f280000300800 */
[----:B------:R-:W-:Y:S04]  /*23250*/  STS.U8 [R9+UR9+0xaa80], R2 ;  /* 0x00aa800209007988 */ /* 0x000fe80008000009 */
[----:B--2---:R0:W-:Y:S04]  /*23260*/  STS.U8 [R9+UR9+0x8e80], R88 ;  /* 0x008e805809007988 */ /* 0x0041e80008000009 */
[----:B---3--:R1:W-:Y:S04]  /*23270*/  STS.U8 [R9+UR9+0xce80], R90 ;  /* 0x00ce805a09007988 */ /* 0x0083e80008000009 */
[----:B0-----:R-:W2:Y:S04]  /*23280*/  LDL.LU R88, [R1+0x25c] ;  /* 0x00025c0001587983 */ /* 0x001ea80000300800 */
[----:B-1----:R-:W3:Y:S04]  /*23290*/  LDL.LU R90, [R1+0x24c] ;  /* 0x00024c00015a7983 */ /* 0x002ee80000300800 */
[----:B----4-:R0:W-:Y:S04]  /*232a0*/  STS.U8 [R9+UR9+0x9680], R58 ;  /* 0x0096803a09007988 */ /* 0x0101e80008000009 */
[----:B------:R1:W-:Y:S04]  /*232b0*/  STS.U8 [R9+UR9+0xd680], R60 ;  /* 0x00d6803c09007988 */ /* 0x0003e80008000009 */
[----:B------:R4:W-:Y:S04]  /*232c0*/  STS.U8 [R9+UR9+0x9a80], R92 ;  /* 0x009a805c09007988 */ /* 0x0009e80008000009 */
[----:B0-----:R-:W2:Y:S04]  /*232d0*/  LDL.LU R58, [R1+0x204] ;  /* 0x00020400013a7983 */ /* 0x001ea80000300800 */
[----:B-1----:R-:W2:Y:S04]  /*232e0*/  LDL.LU R60, [R1+0x200] ;  /* 0x00020000013c7983 */ /* 0x002ea80000300800 */
[----:B------:R0:W-:Y:S04]  /*232f0*/  STS.U8 [R9+UR9+0xde80], R63 ;  /* 0x00de803f09007988 */ /* 0x0001e80008000009 */
[----:B----4-:R-:W4:Y:S04]  /*23300*/  LDL.LU R92, [R1+0x1c0] ;  /* 0x0001c000015c7983 */ /* 0x010f280000300800 */
[----:B------:R1:W-:Y:S04]  /*23310*/  STS.U8 [R9+UR9+0xa280], R65 ;  /* 0x00a2804109007988 */ /* 0x0003e80008000009 */
[----:B0-----:R-:W2:Y:S04]  /*23320*/  LDL.LU R63, [R1+0x1bc] ;  /* 0x0001bc00013f7983 */ /* 0x001ea80000300800 */
[----:B------:R-:W2:Y:S04]  /*23330*/  LDL.LU R2, [R1+0xbfc] ;  /* 0x000bfc0001027983 */ /* 0x000ea80000300800 */
[----:B-1----:R-:W2:Y:S04]  /*23340*/  LDL.LU R65, [R1+0x21c] ;  /* 0x00021c0001417983 */ /* 0x002ea80000300800 */
[----:B------:R0:W-:Y:S04]  /*23350*/  STS.U8 [R9+UR9+0xe680], R67 ;  /* 0x00e6804309007988 */ /* 0x0001e80008000009 */
[----:B------:R-:W-:Y:S04]  /*23360*/  STS.U8 [R9+UR9+0xda80], R21 ;  /* 0x00da801509007988 */ /* 0x000fe80008000009 */
[----:B------:R-:W-:Y:S04]  /*23370*/  STS.U8 [R9+UR9+0x9e80], R20 ;  /* 0x009e801409007988 */ /* 0x000fe80008000009 */
[----:B------:R1:W-:Y:S04]  /*23380*/  STS.U8 [R9+UR9+0xe280], R19 ;  /* 0x00e2801309007988 */ /* 0x0003e80008000009 */
[----:B------:R1:W-:Y:S04]  /*23390*/  STS.U8 [R9+UR9+0xa680], R18 ;  /* 0x00a6801209007988 */ /* 0x0003e80008000009 */
[----:B0-----:R-:W2:Y:S04]  /*233a0*/  LDL.LU R67, [R1+0x218] ;  /* 0x0002180001437983 */ /* 0x001ea80000300800 */
[----:B-1----:R-:W2:Y:S04]  /*233b0*/  LDL R19, [R1+0x45c] ;  /* 0x00045c0001137983 */ /* 0x002ea80000100800 */
[----:B------:R-:W2:Y:S04]  /*233c0*/  LDL R18, [R1+0x460] ;  /* 0x0004600001127983 */ /* 0x000ea80000100800 */
[----:B------:R-:W3:Y:S04]  /*233d0*/  LDL R21, [R1+0x49c] ;  /* 0x00049c0001157983 */ /* 0x000ee80000100800 */
[----:B------:R-:W3:Y:S04]  /*233e0*/  LDL R20, [R1+0x4a0] ;  /* 0x0004a00001147983 */ /* 0x000ee80000100800 */
[----:B------:R-:W4:Y:S04]  /*233f0*/  LDL R27, [R1+0x4dc] ;  /* 0x0004dc00011b7983 */ /* 0x000f280000100800 */
[----:B------:R-:W4:Y:S04]  /*23400*/  LDL R26, [R1+0x4e0] ;  /* 0x0004e000011a7983 */ /* 0x000f280000100800 */
[----:B------:R0:W-:Y:S04]  /*23410*/  STS.U8 [R9+UR9+0x9280], R23 ;  /* 0x0092801709007988 */ /* 0x0001e80008000009 */
[----:B------:R1:W-:Y:S04]  /*23420*/  STS.U8 [R9+UR9+0xd280], R22 ;  /* 0x00d2801609007988 */ /* 0x0003e80008000009 */
[----:B------:R-:W4:Y:S04]  /*23430*/  LDL R50, [R1+0x468] ;  /* 0x0004680001327983 */ /* 0x000f280000100800 */
[----:B0-----:R-:W4:Y:S04]  /*23440*/  LDL R23, [R1+0x51c] ;  /* 0x00051c0001177983 */ /* 0x001f280000100800 */
[----:B-1----:R-:W4:Y:S04]  /*23450*/  LDL R22, [R1+0x520] ;  /* 0x0005200001167983 */ /* 0x002f280000100800 */
[----:B------:R0:W-:Y:S04]  /*23460*/  STS.U8 [R9+UR9+0x8680], R25 ;  /* 0x0086801909007988 */ /* 0x0001e80008000009 */
[----:B------:R1:W-:Y:S04]  /*23470*/  STS.U8 [R9+UR9+0xc680], R24 ;  /* 0x00c6801809007988 */ /* 0x0003e80008000009 */
[----:B------:R-:W4:Y:S04]  /*23480*/  LDL R52, [R1+0x4e4] ;  /* 0x0004e40001347983 */ /* 0x000f280000100800 */
[----:B0-----:R-:W4:Y:S04]  /*23490*/  LDL R25, [R1+0x4a4] ;  /* 0x0004a40001197983 */ /* 0x001f280000100800 */
[----:B-1----:R-:W4:Y:S04]  /*234a0*/  LDL R24, [R1+0x4a8] ;  /* 0x0004a80001187983 */ /* 0x002f280000100800 */
[----:B------:R-:W4:Y:S04]  /*234b0*/  LDL R51, [R1+0x4e8] ;  /* 0x0004e80001337983 */ /* 0x000f280000100800 */
[----:B------:R-:W4:Y:S01]  /*234c0*/  LDL R53, [R1+0x464] ;  /* 0x0004640001357983 */ /* 0x000f220000100800 */
[----:B------:R-:W-:-:S03]  /*234d0*/  PRMT R15, RZ, 0x7610, R15 ;  /* 0x00007610ff0f7816 */ /* 0x000fc6000000000f */
[----:B------:R0:W-:Y:S04]  /*234e0*/  STS.U8 [R9+UR9+0xf280], R16 ;  /* 0x00f2801009007988 */ /* 0x0001e80008000009 */
[----:B------:R1:W-:Y:S04]  /*234f0*/  STS.U8 [R9+UR9+0x8a80], R54 ;  /* 0x008a803609007988 */ /* 0x0003e80008000009 */
[----:B------:R1:W-:Y:S01]  /*23500*/  STS.U8 [R9+UR9+0xba80], R57 ;  /* 0x00ba803909007988 */ /* 0x0003e20008000009 */
[----:B0-----:R-:W-:-:S03]  /*23510*/  PRMT R16, RZ, 0x7610, R16 ;  /* 0x00007610ff107816 */ /* 0x001fc60000000010 */
[----:B------:R-:W4:Y:S04]  /*23520*/  LDL R55, [R1+0x4ac] ;  /* 0x0004ac0001377983 */ /* 0x000f280000100800 */
[----:B-1----:R-:W4:Y:S04]  /*23530*/  LDL R54, [R1+0x470] ;  /* 0x0004700001367983 */ /* 0x002f280000100800 */
[----:B------:R-:W4:Y:S04]  /*23540*/  LDL R57, [R1+0x46c] ;  /* 0x00046c0001397983 */ /* 0x000f280000100800 */
[----:B--2---:R0:W2:Y:S04]  /*23550*/  @!P2 LDG.E.U8 R15, desc[UR20][R18.64] ;  /* 0x00000014120fa981 */ /* 0x0040a8000c1e1100 */
[----:B---3--:R4:W3:Y:S01]  /*23560*/  @!P2 LDG.E.U8 R16, desc[UR20][R20.64] ;  /* 0x000000141410a981 */ /* 0x0088e2000c1e1100 */
[----:B0-----:R-:W-:-:S02]  /*23570*/  PRMT R18, RZ, 0x7610, R18 ;  /* 0x00007610ff127816 */ /* 0x001fc40000000012 */
[----:B------:R-:W-:Y:S01]  /*23580*/  PRMT R19, RZ, 0x7610, R19 ;  /* 0x00007610ff137816 */ /* 0x000fe20000000013 */
[----:B----4-:R-:W-:Y:S02]  /*23590*/  @!P2 IMAD.MOV.U32 R20, RZ, RZ, R26 ;  /* 0x000000ffff14a224 */ /* 0x010fe400078e001a */
[----:B------:R-:W-:Y:S01]  /*235a0*/  @!P2 IMAD.MOV.U32 R21, RZ, RZ, R27 ;  /* 0x000000ffff15a224 */ /* 0x000fe200078e001b */
[----:B------:R-:W4:Y:S04]  /*235b0*/  LDL R26, [R1+0x528] ;  /* 0x00052800011a7983 */ /* 0x000f280000100800 */
[----:B------:R-:W4:Y:S04]  /*235c0*/  LDL R27, [R1+0x524] ;  /* 0x00052400011b7983 */ /* 0x000f280000100800 */
[----:B------:R0:W2:Y:S04]  /*235d0*/  @!P2 LDG.E.U8 R18, desc[UR20][R20.64] ;  /* 0x000000141412a981 */ /* 0x0000a8000c1e1100 */
[----:B------:R1:W2:Y:S01]  /*235e0*/  @!P2 LDG.E.U8 R19, desc[UR20][R22.64] ;  /* 0x000000141613a981 */ /* 0x0002a2000c1e1100 */
[----:B0-----:R-:W-:Y:S01]  /*235f0*/  PRMT R21, RZ, 0x7610, R21 ;  /* 0x00007610ff157816 */ /* 0x001fe20000000015 */
[----:B-1----:R-:W-:-:S02]  /*23600*/  @!P2 IMAD.MOV.U32 R22, RZ, RZ, R50 ;  /* 0x000000ffff16a224 */ /* 0x002fc400078e0032 */
[----:B------:R-:W2:Y:S04]  /*23610*/  LDL R50, [R1+0x4b0] ;  /* 0x0004b00001327983 */ /* 0x000ea80000100800 */
[----:B------:R0:W2:Y:S02]  /*23620*/  @!P2 LDG.E.U8 R21, desc[UR20][R24.64] ;  /* 0x000000141815a981 */ /* 0x0000a4000c1e1100 */
[----:B0-----:R-:W-:Y:S02]  /*23630*/  @!P2 IMAD.MOV.U32 R25, RZ, RZ, R52 ;  /* 0x000000ffff19a224 */ /* 0x001fe400078e0034 */
[----:B------:R-:W3:Y:S04]  /*23640*/  LDL R52, [R1+0x4ec] ;  /* 0x0004ec0001347983 */ /* 0x000ee80000100800 */
[----:B------:R0:W-:Y:S02]  /*23650*/  STS.U8 [R9+UR9+0xea80], R10 ;  /* 0x00ea800a09007988 */ /* 0x0001e40008000009 */
[----:B0-----:R-:W0:Y:S01]  /*23660*/  S2R R10, SR_TID.X ;  /* 0x00000000000a7919 */ /* 0x001e220000002100 */
[----:B------:R-:W-:Y:S01]  /*23670*/  @!P2 IMAD.MOV.U32 R24, RZ, RZ, R51 ;  /* 0x000000ffff18a224 */ /* 0x000fe200078e0033 */
[----:B------:R-:W-:Y:S01]  /*23680*/  PRMT R20, RZ, 0x7610, R20 ;  /* 0x00007610ff147816 */ /* 0x000fe20000000014 */
[----:B------:R-:W3:Y:S01]  /*23690*/  LDL R51, [R1+0x4f0] ;  /* 0x0004f00001337983 */ /* 0x000ee20000100800 */
[----:B------:R-:W-:-:S03]  /*236a0*/  @!P2 IMAD.MOV.U32 R23, RZ, RZ, R53 ;  /* 0x000000ffff17a224 */ /* 0x000fc600078e0035 */
[----:B------:R-:W3:Y:S04]  /*236b0*/  LDL R53, [R1+0x52c] ;  /* 0x00052c0001357983 */ /* 0x000ee80000100800 */
[----:B------:R1:W3:Y:S04]  /*236c0*/  @!P2 LDG.E.U8 R20, desc[UR20][R22.64] ;  /* 0x000000141614a981 */ /* 0x0002e8000c1e1100 */
[----:B------:R1:W-:Y:S02]  /*236d0*/  STS.U8 [R9+UR9+0xca80], R56 ;  /* 0x00ca803809007988 */ /* 0x0003e40008000009 */
[----:B-1----:R-:W-:-:S02]  /*236e0*/  PRMT R22, RZ, 0x7610, R22 ;  /* 0x00007610ff167816 */ /* 0x002fc40000000016 */
[----:B------:R-:W-:Y:S01]  /*236f0*/  PRMT R23, RZ, 0x7610, R23 ;  /* 0x00007610ff177816 */ /* 0x000fe20000000017 */
[----:B------:R-:W3:Y:S04]  /*23700*/  LDL R56, [R1+0x3e8] ;  /* 0x0003e80001387983 */ /* 0x000ee80000100800 */
[----:B------:R1:W3:Y:S01]  /*23710*/  @!P2 LDG.E.U8 R22, desc[UR20][R24.64] ;  /* 0x000000141816a981 */ /* 0x0002e2000c1e1100 */
[----:B0-----:R-:W-:-:S04]  /*23720*/  LOP3.LUT R10, R10, 0x7f, RZ, 0xc0, !PT ;  /* 0x0000007f0a0a7812 */ /* 0x001fc800078ec0ff */
[----:B------:R-:W-:Y:S01]  /*23730*/  LOP3.LUT R10, R10, 0x60, RZ, 0x3c, !PT ;  /* 0x000000600a0a7812 */ /* 0x000fe200078e3cff */
[----:B------:R-:W-:Y:S01]  /*23740*/  STS.U8 [R9+UR9+0x8280], R84 ;  /* 0x0082805409007988 */ /* 0x000fe20008000009 */
[----:B-1----:R-:W-:-:S03]  /*23750*/  PRMT R24, RZ, 0x7610, R24 ;  /* 0x00007610ff187816 */ /* 0x002fc60000000018 */
        /* <DEDUP_REMOVED lines=9> */
[----:B------:R0:W-:Y:S01]  /*237f0*/  STS.U8 [R10+UR9+0x8700], R58 ;  /* 0x0087003a0a007988 */ /* 0x0001e20008000009 */
[----:B------:R-:W-:-:S03]  /*23800*/  PRMT R25, RZ, 0x7610, R25 ;  /* 0x00007610ff197816 */ /* 0x000fc60000000019 */
[----:B----4-:R1:W4:Y:S04]  /*23810*/  @!P2 LDG.E.U8 R23, desc[UR20][R26.64] ;  /* 0x000000141a17a981 */ /* 0x010328000c1e1100 */
[----:B0-----:R-:W4:Y:S01]  /*23820*/  LDL R58, [R1+0x474] ;  /* 0x00047400013a7983 */ /* 0x001f220000100800 */
[----:B------:R-:W-:Y:S02]  /*23830*/  PRMT R28, RZ, 0x7610, R28 ;  /* 0x00007610ff1c7816 */ /* 0x000fe4000000001c */
[----:B------:R-:W-:Y:S01]  /*23840*/  PRMT R29, RZ, 0x7610, R29 ;  /* 0x00007610ff1d7816 */ /* 0x000fe2000000001d */
[----:B------:R-:W4:Y:S01]  /*23850*/  LDL R59, [R1+0x484] ;  /* 0x00048400013b7983 */ /* 0x000f220000100800 */
[----:B-1----:R-:W-:Y:S02]  /*23860*/  @!P2 IMAD.MOV.U32 R26, RZ, RZ, R54 ;  /* 0x000000ffff1aa224 */ /* 0x002fe400078e0036 */
[----:B------:R-:W-:Y:S01]  /*23870*/  @!P2 IMAD.MOV.U32 R27, RZ, RZ, R57 ;  /* 0x000000ffff1ba224 */ /* 0x000fe200078e0039 */
[----:B------:R-:W4:Y:S04]  /*23880*/  LDL R54, [R1+0x4b8] ;  /* 0x0004b80001367983 */ /* 0x000f280000100800 */
[----:B------:R-:W4:Y:S04]  /*23890*/  LDL R57, [R1+0x478] ;  /* 0x0004780001397983 */ /* 0x000f280000100800 */
[----:B------:R0:W4:Y:S01]  /*238a0*/  @!P2 LDG.E.U8 R24, desc[UR20][R26.64] ;  /* 0x000000141a18a981 */ /* 0x000122000c1e1100 */
[----:B------:R-:W-:-:S02]  /*238b0*/  PRMT R30, RZ, 0x7610, R30 ;  /* 0x00007610ff1e7816 */ /* 0x000fc4000000001e */
[----:B------:R-:W-:Y:S01]  /*238c0*/  PRMT R31, RZ, 0x7610, R31 ;  /* 0x00007610ff1f7816 */ /* 0x000fe2000000001f */
[----:B------:R-:W4:Y:S01]  /*238d0*/  LDL R61, [R1+0x3fc] ;  /* 0x0003fc00013d7983 */ /* 0x000f220000100800 */
[----:B0-----:R-:W-:Y:S02]  /*238e0*/  @!P2 IMAD.MOV.U32 R27, RZ, RZ, R55 ;  /* 0x000000ffff1ba224 */ /* 0x001fe400078e0037 */
[----:B--2---:R-:W-:Y:S01]  /*238f0*/  @!P2 IMAD.MOV.U32 R26, RZ, RZ, R50 ;  /* 0x000000ffff1aa224 */ /* 0x004fe200078e0032 */
[----:B------:R-:W2:Y:S04]  /*23900*/  LDL R55, [R1+0x4b4] ;  /* 0x0004b40001377983 */ /* 0x000ea80000100800 */
[----:B------:R3:W2:Y:S04]  /*23910*/  @!P2 LDG.E.U8 R25, desc[UR20][R26.64] ;  /* 0x000000141a19a981 */ /* 0x0006a8000c1e1100 */
[----:B------:R-:W2:Y:S01]  /*23920*/  LDL R50, [R1+0x4f8] ;  /* 0x0004f80001327983 */ /* 0x000ea20000100800 */
[----:B---3--:R-:W-:-:S03]  /*23930*/  @!P2 IMAD.MOV.U32 R27, RZ, RZ, R52 ;  /* 0x000000ffff1ba224 */ /* 0x008fc600078e0034 */
[----:B------:R-:W3:Y:S01]  /*23940*/  LDL R52, [R1+0x4f4] ;  /* 0x0004f40001347983 */ /* 0x000ee20000100800 */
[----:B------:R-:W-:-:S03]  /*23950*/  @!P2 IMAD.MOV.U32 R26, RZ, RZ, R51 ;  /* 0x000000ffff1aa224 */ /* 0x000fc600078e0033 */
[----:B------:R-:W3:Y:S04]  /*23960*/  LDL R51, [R1+0x530] ;  /* 0x0005300001337983 */ /* 0x000ee80000100800 */
[----:B------:R0:W3:Y:S02]  /*23970*/  @!P2 LDG.E.U8 R28, desc[UR20][R26.64] ;  /* 0x000000141a1ca981 */ /* 0x0000e4000c1e1100 */
[----:B0-----:R-:W-:Y:S02]  /*23980*/  @!P2 IMAD.MOV.U32 R26, RZ, RZ, R53 ;  /* 0x000000ffff1aa224 */ /* 0x001fe400078e0035 */
[----:B------:R-:W3:Y:S01]  /*23990*/  LDL R53, [R1+0x3f0] ;  /* 0x0003f00001357983 */ /* 0x000ee20000100800 */
[----:B------:R-:W-:-:S03]  /*239a0*/  @!P2 IMAD.MOV.U32 R27, RZ, RZ, R56 ;  /* 0x000000ffff1ba224 */ /* 0x000fc600078e0038 */
[----:B------:R-:W3:Y:S04]  /*239b0*/  LDL R56, [R1+0x480] ;  /* 0x0004800001387983 */ /* 0x000ee80000100800 */
[----:B------:R4:W3:Y:S02]  /*239c0*/  @!P2 LDG.E.U8 R29, desc[UR20][R26.64] ;  /* 0x000000141a1da981 */ /* 0x0008e4000c1e1100 */
[----:B----4-:R-:W-:Y:S01]  /*239d0*/  @!P2 IMAD.MOV.U32 R27, RZ, RZ, R58 ;  /* 0x000000ffff1ba224 */ /* 0x010fe200078e003a */
[----:B------:R-:W-:Y:S01]  /*239e0*/  PRMT R32, RZ, 0x7610, R32 ;  /* 0x00007610ff207816 */ /* 0x000fe20000000020 */
[----:B------:R-:W4:Y:S01]  /*239f0*/  LDL R58, [R1+0x488] ;  /* 0x00048800013a7983 */ /* 0x000f220000100800 */
[----:B------:R-:W-:-:S03]  /*23a00*/  @!P2 IMAD.MOV.U32 R26, RZ, RZ, R57 ;  /* 0x000000ffff1aa224 */ /* 0x000fc600078e0039 */
[----:B------:R-:W4:Y:S04]  /*23a10*/  LDL R57, [R1+0x47c] ;  /* 0x00047c0001397983 */ /* 0x000f280000100800 */
[----:B------:R0:W4:Y:S02]  /*23a20*/  @!P2 LDG.E.U8 R30, desc[UR20][R26.64] ;  /* 0x000000141a1ea981 */ /* 0x000124000c1e1100 */
[----:B0-----:R-:W-:Y:S02]  /*23a30*/  @!P2 IMAD.MOV.U32 R26, RZ, RZ, R54 ;  /* 0x000000ffff1aa224 */ /* 0x001fe400078e0036 */
[----:B--2---:R-:W-:Y:S01]  /*23a40*/  @!P2 IMAD.MOV.U32 R27, RZ, RZ, R55 ;  /* 0x000000ffff1ba224 */ /* 0x004fe200078e0037 */
[----:B------:R-:W2:Y:S04]  /*23a50*/  LDL R54, [R1+0x4c0] ;  /* 0x0004c00001367983 */ /* 0x000ea80000100800 */
[----:B------:R-:W2:Y:S04]  /*23a60*/  LDL R55, [R1+0x4bc] ;  /* 0x0004bc0001377983 */ /* 0x000ea80000100800 */
[----:B------:R0:W2:Y:S02]  /*23a70*/  @!P2 LDG.E.U8 R31, desc[UR20][R26.64] ;  /* 0x000000141a1fa981 */ /* 0x0000a4000c1e1100 */
[----:B0-----:R-:W-:-:S02]  /*23a80*/  @!P2 IMAD.MOV.U32 R26, RZ, RZ, R50 ;  /* 0x000000ffff1aa224 */ /* 0x001fc400078e0032 */
[----:B---3--:R-:W-:Y:S01]  /*23a90*/  @!P2 IMAD.MOV.U32 R27, RZ, RZ, R52 ;  /* 0x000000ffff1ba224 */ /* 0x008fe200078e0034 */
[----:B------:R-:W3:Y:S04]  /*23aa0*/  LDL R50, [R1+0x500] ;  /* 0x0005000001327983 */ /* 0x000ee80000100800 */
[----:B------:R-:W3:Y:S04]  /*23ab0*/  LDL R52, [R1+0x4fc] ;  /* 0x0004fc0001347983 */ /* 0x000ee80000100800 */
[----:B------:R0:W3:Y:S01]  /*23ac0*/  @!P2 LDG.E.U8 R32, desc[UR20][R26.64] ;  /* 0x000000141a20a981 */ /* 0x0000e2000c1e1100 */
[----:B------:R-:W-:Y:S01]  /*23ad0*/  PRMT R33, RZ, 0x7610, R33 ;  /* 0x00007610ff217816 */ /* 0x000fe20000000021 */
[----:B0-----:R-:W-:-:S02]  /*23ae0*/  @!P2 IMAD.MOV.U32 R26, RZ, RZ, R51 ;  /* 0x000000ffff1aa224 */ /* 0x001fc400078e0033 */
[----:B------:R-:W3:Y:S01]  /*23af0*/  LDL R51, [R1+0x534] ;  /* 0x0005340001337983 */ /* 0x000ee20000100800 */
[----:B------:R-:W-:-:S03]  /*23b00*/  @!P2 IMAD.MOV.U32 R27, RZ, RZ, R53 ;  /* 0x000000ffff1ba224 */ /* 0x000fc600078e0035 */
[----:B------:R-:W3:Y:S01]  /*23b10*/  LDL R53, [R1+0x3f4] ;  /* 0x0003f40001357983 */ /* 0x000ee20000100800 */
[----:B------:R-:W-:-:S03]  /*23b20*/  PRMT R34, RZ, 0x7610, R34 ;  /* 0x00007610ff227816 */ /* 0x000fc60000000022 */
[----:B------:R0:W3:Y:S01]  /*23b30*/  @!P2 LDG.E.U8 R33, desc[UR20][R26.64] ;  /* 0x000000141a21a981 */ /* 0x0000e2000c1e1100 */
[----:B------:R-:W-:Y:S01]  /*23b40*/  PRMT R35, RZ, 0x7610, R35 ;  /* 0x00007610ff237816 */ /* 0x000fe20000000023 */
[----:B0-----:R-:W-:Y:S02]  /*23b50*/  @!P2 IMAD.MOV.U32 R26, RZ, RZ, R56 ;  /* 0x000000ffff1aa224 */ /* 0x001fe400078e0038 */
[----:B------:R-:W3:Y:S01]  /*23b60*/  LDL R56, [R1+0x4c8] ;  /* 0x0004c80001387983 */ /* 0x000ee20000100800 */
[----:B----4-:R-:W-:-:S03]  /*23b70*/  @!P2 IMAD.MOV.U32 R27, RZ, RZ, R57 ;  /* 0x000000ffff1ba224 */ /* 0x010fc600078e0039 */
[----:B------:R-:W4:Y:S04]  /*23b80*/  LDL R57, [R1+0x4c4] ;  /* 0x0004c40001397983 */ /* 0x000f280000100800 */
[----:B------:R2:W4:Y:S02]  /*23b90*/  @!P2 LDG.E.U8 R34, desc[UR20][R26.64] ;  /* 0x000000141a22a981 */ /* 0x000524000c1e1100 */
[----:B--2---:R-:W-:Y:S02]  /*23ba0*/  @!P2 IMAD.MOV.U32 R26, RZ, RZ, R54 ;  /* 0x000000ffff1aa224 */ /* 0x004fe400078e0036 */
[----:B------:R-:W2:Y:S01]  /*23bb0*/  LDL R54, [R1+0x508] ;  /* 0x0005080001367983 */ /* 0x000ea20000100800 */
[----:B------:R-:W-:-:S03]  /*23bc0*/  @!P2 IMAD.MOV.U32 R27, RZ, RZ, R55 ;  /* 0x000000ffff1ba224 */ /* 0x000fc600078e0037 */
[----:B------:R-:W2:Y:S04]  /*23bd0*/  LDL R55, [R1+0x504] ;  /* 0x0005040001377983 */ /* 0x000ea80000100800 */
[----:B------:R3:W2:Y:S02]  /*23be0*/  @!P2 LDG.E.U8 R35, desc[UR20][R26.64] ;  /* 0x000000141a23a981 */ /* 0x0006a4000c1e1100 */
[----:B---3--:R-:W-:Y:S02]  /*23bf0*/  @!P2 IMAD.MOV.U32 R26, RZ, RZ, R50 ;  /* 0x000000ffff1aa224 */ /* 0x008fe400078e0032 */
[----:B------:R-:W3:Y:S01]  /*23c00*/  LDL R50, [R1+0x538] ;  /* 0x0005380001327983 */ /* 0x000ee20000100800 */
[----:B------:R-:W-:-:S03]  /*23c10*/  @!P2 IMAD.MOV.U32 R27, RZ, RZ, R52 ;  /* 0x000000ffff1ba224 */ /* 0x000fc600078e0034 */
[----:B------:R-:W3:Y:S01]  /*23c20*/  LDL R52, [R1+0x3f8] ;  /* 0x0003f80001347983 */ /* 0x000ee20000100800 */
[----:B------:R-:W-:Y:S02]  /*23c30*/  PRMT R36, RZ, 0x7610, R36 ;  /* 0x00007610ff247816 */ /* 0x000fe40000000024 */
[----:B------:R-:W-:-:S04]  /*23c40*/  PRMT R37, RZ, 0x7610, R37 ;  /* 0x00007610ff257816 */ /* 0x000fc80000000025 */
[----:B------:R0:W3:Y:S01]  /*23c50*/  @!P2 LDG.E.U8 R36, desc[UR20][R26.64] ;  /* 0x000000141a24a981 */ /* 0x0000e2000c1e1100 */
[----:B------:R-:W-:Y:S01]  /*23c60*/  PRMT R38, RZ, 0x7610, R38 ;  /* 0x00007610ff267816 */ /* 0x000fe20000000026 */
[----:B0-----:R-:W-:Y:S02]  /*23c70*/  @!P2 IMAD.MOV.U32 R26, RZ, RZ, R51 ;  /* 0x000000ffff1aa224 */ /* 0x001fe400078e0033 */
[----:B------:R-:W-:Y:S01]  /*23c80*/  @!P2 IMAD.MOV.U32 R27, RZ, RZ, R53 ;  /* 0x000000ffff1ba224 */ /* 0x000fe200078e0035 */
[----:B------:R-:W3:Y:S04]  /*23c90*/  LDL R51, [R1+0x490] ;  /* 0x0004900001337983 */ /* 0x000ee80000100800 */
[----:B------:R-:W3:Y:S04]  /*23ca0*/  LDL R53, [R1+0x48c] ;  /* 0x00048c0001357983 */ /* 0x000ee80000100800 */
[----:B------:R0:W3:Y:S01]  /*23cb0*/  @!P2 LDG.E.U8 R37, desc[UR20][R26.64] ;  /* 0x000000141a25a981 */ /* 0x0000e2000c1e1100 */
[----:B------:R-:W-:Y:S01]  /*23cc0*/  PRMT R39, RZ, 0x7610, R39 ;  /* 0x00007610ff277816 */ /* 0x000fe20000000027 */
[----:B0-----:R-:W-:-:S02]  /*23cd0*/  @!P2 IMAD.MOV.U32 R26, RZ, RZ, R58 ;  /* 0x000000ffff1aa224 */ /* 0x001fc400078e003a */
[----:B------:R-:W-:-:S05]  /*23ce0*/  @!P2 IMAD.MOV.U32 R27, RZ, RZ, R59 ;  /* 0x000000ffff1ba224 */ /* 0x000fca00078e003b */
[----:B------:R0:W3:Y:S01]  /*23cf0*/  @!P2 LDG.E.U8 R38, desc[UR20][R26.64] ;  /* 0x000000141a26a981 */ /* 0x0000e2000c1e1100 */
[----:B------:R-:W-:Y:S01]  /*23d00*/  PRMT R40, RZ, 0x7610, R40 ;  /* 0x00007610ff287816 */ /* 0x000fe20000000028 */
[----:B0-----:R-:W-:Y:S02]  /*23d10*/  @!P2 IMAD.MOV.U32 R26, RZ, RZ, R56 ;  /* 0x000000ffff1aa224 */ /* 0x001fe400078e0038 */
[----:B------:R-:W3:Y:S01]  /*23d20*/  LDL R56, [R1+0x4cc] ;  /* 0x0004cc0001387983 */ /* 0x000ee20000100800 */
[----:B----4-:R-:W-:-:S05]  /*23d30*/  @!P2 IMAD.MOV.U32 R27, RZ, RZ, R57 ;  /* 0x000000ffff1ba224 */ /* 0x010fca00078e0039 */
[----:B------:R2:W4:Y:S02]  /*23d40*/  @!P2 LDG.E.U8 R39, desc[UR20][R26.64] ;  /* 0x000000141a27a981 */ /* 0x000524000c1e1100 */
[----:B--2---:R-:W-:Y:S02]  /*23d50*/  @!P2 IMAD.MOV.U32 R26, RZ, RZ, R54 ;  /* 0x000000ffff1aa224 */ /* 0x004fe400078e0036 */
[----:B------:R-:W2:Y:S01]  /*23d60*/  LDL R54, [R1+0x4d0] ;  /* 0x0004d00001367983 */ /* 0x000ea20000100800 */
[----:B------:R-:W-:Y:S01]  /*23d70*/  @!P2 IMAD.MOV.U32 R27, RZ, RZ, R55 ;  /* 0x000000ffff1ba224 */ /* 0x000fe200078e0037 */
[----:B------:R-:W-:Y:S02]  /*23d80*/  PRMT R41, RZ, 0x7610, R41 ;  /* 0x00007610ff297816 */ /* 0x000fe40000000029 */
[----:B------:R-:W4:Y:S04]  /*23d90*/  LDL R55, [R1+0x53c] ;  /* 0x00053c0001377983 */ /* 0x000f280000100800 */
[----:B------:R3:W4:Y:S02]  /*23da0*/  @!P2 LDG.E.U8 R40, desc[UR20][R26.64] ;  /* 0x000000141a28a981 */ /* 0x000724000c1e1100 */
[----:B---3--:R-:W-:-:S02]  /*23db0*/  @!P2 IMAD.MOV.U32 R26, RZ, RZ, R50 ;  /* 0x000000ffff1aa224 */ /* 0x008fc400078e0032 */
[----:B------:R-:W3:Y:S01]  /*23dc0*/  LDL R50, [R1+0x510] ;  /* 0x0005100001327983 */ /* 0x000ee20000100800 */
[----:B------:R-:W-:-:S03]  /*23dd0*/  @!P2 IMAD.MOV.U32 R27, RZ, RZ, R52 ;  /* 0x000000ffff1ba224 */ /* 0x000fc600078e0034 */
[----:B------:R-:W4:Y:S04]  /*23de0*/  LDL R52, [R1+0x50c] ;  /* 0x00050c0001347983 */ /* 0x000f280000100800 */
[----:B------:R0:W4:Y:S04]  /*23df0*/  @!P2 LDG.E.U8 R41, desc[UR20][R26.64] ;  /* 0x000000141a29a981 */ /* 0x000128000c1e1100 */
[----:B------:R1:W-:Y:S04]  /*23e00*/  STS.U8 [R10+UR9+0xc300], R90 ;  /* 0x00c3005a0a007988 */ /* 0x0003e80008000009 */
[----:B------:R1:W-:Y:S01]  /*23e10*/  STS.U8 [R10+UR9+0xc700], R60 ;  /* 0x00c7003c0a007988 */ /* 0x0003e20008000009 */
[----:B0-----:R-:W-:-:S03]  /*23e20*/  @!P2 IMAD.MOV.U32 R26, RZ, RZ, R51 ;  /* 0x000000ffff1aa224 */ /* 0x001fc600078e0033 */
[----:B------:R-:W4:Y:S01]  /*23e30*/  LDL R51, [R1+0x498] ;  /* 0x0004980001337983 */ /* 0x000f220000100800 */
[----:B------:R-:W-:-:S03]  /*23e40*/  @!P2 IMAD.MOV.U32 R27, RZ, RZ, R53 ;  /* 0x000000ffff1ba224 */ /* 0x000fc600078e0035 */
[----:B------:R-:W4:Y:S04]  /*23e50*/  LDL R53, [R1+0x494] ;  /* 0x0004940001357983 */ /* 0x000f280000100800 */
[----:B-1----:R-:W4:Y:S04]  /*23e60*/  LDL.LU R90, [R1+0x2a0] ;  /* 0x0002a000015a7983 */ /* 0x002f280000300800 */
[----:B------:R-:W4:Y:S01]  /*23e70*/  LDL.LU R58, [R1+0x29c] ;  /* 0x00029c00013a7983 */ /* 0x000f220000300800 */
[----:B------:R-:W-:-:S03]  /*23e80*/  PRMT R42, RZ, 0x7610, R42 ;  /* 0x00007610ff2a7816 */ /* 0x000fc6000000002a */
[----:B------:R0:W-:Y:S04]  /*23e90*/  STS.U8 [R10+UR9+0x8b00], R92 ;  /* 0x008b005c0a007988 */ /* 0x0001e80008000009 */
[----:B------:R-:W4:Y:S04]  /*23ea0*/  LDL.LU R60, [R1+0x260] ;  /* 0x00026000013c7983 */ /* 0x000f280000300800 */
[----:B------:R1:W-:Y:S04]  /*23eb0*/  STS.U8 [R10+UR9+0xcb00], R63 ;  /* 0x00cb003f0a007988 */ /* 0x0003e80008000009 */
[----:B0-----:R-:W4:Y:S04]  /*23ec0*/  LDL.LU R92, [R1+0x258] ;  /* 0x00025800015c7983 */ /* 0x001f280000300800 */
[----:B------:R0:W-:Y:S04]  /*23ed0*/  STS.U8 [R10+UR9+0x8f00], R65 ;  /* 0x008f00410a007988 */ /* 0x0001e80008000009 */
[----:B-1----:R-:W4:Y:S04]  /*23ee0*/  LDL.LU R63, [R1+0x214] ;  /* 0x00021400013f7983 */ /* 0x002f280000300800 */
[----:B------:R1:W-:Y:S04]  /*23ef0*/  STS.U8 [R10+UR9+0xcf00], R67 ;  /* 0x00cf00430a007988 */ /* 0x0003e80008000009 */
[----:B0-----:R-:W4:Y:S01]  /*23f00*/  LDL.LU R65, [R1+0x210] ;  /* 0x0002100001417983 */ /* 0x001f220000300800 */
[----:B------:R-:W-:-:S03]  /*23f10*/  PRMT R43, RZ, 0x7610, R43 ;  /* 0x00007610ff2b7816 */ /* 0x000fc6000000002b */
[----:B------:R0:W4:Y:S04]  /*23f20*/  @!P2 LDG.E.U8 R42, desc[UR20][R26.64] ;  /* 0x000000141a2aa981 */ /* 0x000128000c1e1100 */
[----:B-1----:R-:W4:Y:S04]  /*23f30*/  LDL.LU R67, [R1+0x1d4] ;  /* 0x0001d40001437983 */ /* 0x002f280000300800 */
[----:B------:R-:W4:Y:S04]  /*23f40*/  LDL R59, [R1+0x4d4] ;  /* 0x0004d400013b7983 */ /* 0x000f280000100800 */
[----:B------:R-:W4:Y:S01]  /*23f50*/  LDL R57, [R1+0x4d8] ;  /* 0x0004d80001397983 */ /* 0x000f220000100800 */
[----:B0-----:R-:W-:-:S03]  /*23f60*/  @!P2 IMAD.MOV.U32 R27, RZ, RZ, R56 ;  /* 0x000000ffff1ba224 */ /* 0x001fc600078e0038 */
[----:B------:R-:W4:Y:S01]  /*23f70*/  LDL R56, [R1+0x514] ;  /* 0x0005140001387983 */ /* 0x000f220000100800 */
[----:B--2---:R-:W-:-:S03]  /*23f80*/  @!P2 IMAD.MOV.U32 R26, RZ, RZ, R54 ;  /* 0x000000ffff1aa224 */ /* 0x004fc600078e0036 */
[----:B------:R-:W2:Y:S04]  /*23f90*/  LDL R54, [R1+0x518] ;  /* 0x0005180001367983 */ /* 0x000ea80000100800 */
[----:B------:R3:W2:Y:S02]  /*23fa0*/  @!P2 LDG.E.U8 R43, desc[UR20][R26.64] ;  /* 0x000000141a2ba981 */ /* 0x0006a4000c1e1100 */
[----:B---3--:R-:W-:Y:S02]  /*23fb0*/  @!P2 IMAD.MOV.U32 R26, RZ, RZ, R50 ;  /* 0x000000ffff1aa224 */ /* 0x008fe400078e0032 */
[----:B------:R-:W3:Y:S01]  /*23fc0*/  LDL R50, [R1+0x400] ;  /* 0x0004000001327983 */ /* 0x000ee20000100800 */
[----:B----4-:R-:W-:-:S03]  /*23fd0*/  @!P2 IMAD.MOV.U32 R27, RZ, RZ, R52 ;  /* 0x000000ffff1ba224 */ /* 0x010fc600078e0034 */
[----:B------:R-:W4:Y:S01]  /*23fe0*/  LDL R52, [R1+0x3ec] ;  /* 0x0003ec0001347983 */ /* 0x000f220000100800 */
[----:B------:R-:W-:Y:S02]  /*23ff0*/  PRMT R44, RZ, 0x7610, R44 ;  /* 0x00007610ff2c7816 */ /* 0x000fe4000000002c */
[----:B------:R-:W-:-:S04]  /*24000*/  PRMT R45, RZ, 0x7610, R45 ;  /* 0x00007610ff2d7816 */ /* 0x000fc8000000002d */
[----:B------:R0:W4:Y:S01]  /*24010*/  @!P2 LDG.E.U8 R44, desc[UR20][R26.64] ;  /* 0x000000141a2ca981 */ /* 0x000122000c1e1100 */
[----:B------:R-:W-:Y:S01]  /*24020*/  PRMT R46, RZ, 0x7610, R46 ;  /* 0x00007610ff2e7816 */ /* 0x000fe2000000002e */
[----:B0-----:R-:W-:Y:S02]  /*24030*/  @!P2 IMAD.MOV.U32 R26, RZ, RZ, R55 ;  /* 0x000000ffff1aa224 */ /* 0x001fe400078e0037 */
[----:B------:R-:W-:Y:S01]  /*24040*/  @!P2 IMAD.MOV.U32 R27, RZ, RZ, R61 ;  /* 0x000000ffff1ba224 */ /* 0x000fe200078e003d */
[----:B------:R-:W-:Y:S01]  /*24050*/  PRMT R47, RZ, 0x7610, R47 ;  /* 0x00007610ff2f7816 */ /* 0x000fe2000000002f */
[----:B------:R-:W4:Y:S04]  /*24060*/  LDL.LU R55, [R1+0x1c8] ;  /* 0x0001c80001377983 */ /* 0x000f280000300800 */
[----:B------:R0:W4:Y:S02]  /*24070*/  @!P2 LDG.E.U8 R45, desc[UR20][R26.64] ;  /* 0x000000141a2da981 */ /* 0x000124000c1e1100 */
[----:B0-----:R-:W-:-:S02]  /*24080*/  @!P2 IMAD.MOV.U32 R26, RZ, RZ, R51 ;  /* 0x000000ffff1aa224 */ /* 0x001fc400078e0033 */
[----:B------:R-:W-:Y:S01]  /*24090*/  @!P2 IMAD.MOV.U32 R27, RZ, RZ, R53 ;  /* 0x000000ffff1ba224 */ /* 0x000fe200078e0035 */
[----:B------:R-:W-:Y:S01]  /*240a0*/  PRMT R48, RZ, 0x7610, R48 ;  /* 0x00007610ff307816 */ /* 0x000fe20000000030 */
[----:B------:R-:W4:Y:S04]  /*240b0*/  LDL.LU R53, [R1+0x194] ;  /* 0x0001940001357983 */ /* 0x000f280000300800 */
[----:B------:R0:W4:Y:S04]  /*240c0*/  @!P2 LDG.E.U8 R46, desc[UR20][R26.64] ;  /* 0x000000141a2ea981 */ /* 0x000128000c1e1100 */
[----:B------:R-:W4:Y:S04]  /*240d0*/  LDL.LU R51, [R1+0x188] ;  /* 0x0001880001337983 */ /* 0x000f280000300800 */
[----:B------:R1:W-:Y:S04]  /*240e0*/  STS.U8 [R10+UR9+0x8300], R88 ;  /* 0x008300580a007988 */ /* 0x0003e80008000009 */
[----:B------:R0:W-:Y:S02]  /*240f0*/  STS.U8 [R10+UR9+0x9300], R90 ;  /* 0x0093005a0a007988 */ /* 0x0001e40008000009 */
[----:B0-----:R-:W-:-:S02]  /*24100*/  @!P2 IMAD.MOV.U32 R27, RZ, RZ, R59 ;  /* 0x000000ffff1ba224 */ /* 0x001fc400078e003b */
[----:B------:R-:W-:-:S05]  /*24110*/  @!P2 IMAD.MOV.U32 R26, RZ, RZ, R57 ;  /* 0x000000ffff1aa224 */ /* 0x000fca00078e0039 */
[----:B------:R0:W4:Y:S02]  /*24120*/  @!P2 LDG.E.U8 R47, desc[UR20][R26.64] ;  /* 0x000000141a2fa981 */ /* 0x000124000c1e1100 */
[----:B0-----:R-:W-:Y:S02]  /*24130*/  @!P2 IMAD.MOV.U32 R27, RZ, RZ, R56 ;  /* 0x000000ffff1ba224 */ /* 0x001fe400078e0038 */
        /* <DEDUP_REMOVED lines=9> */
[----:B--2---:R-:W-:-:S05]  /*241d0*/  @!P2 IMAD.MOV.U32 R26, RZ, RZ, R54 ;  /* 0x000000ffff1aa224 */ /* 0x004fca00078e0036 */
[----:B------:R3:W2:Y:S02]  /*241e0*/  @!P2 LDG.E.U8 R48, desc[UR20][R26.64] ;  /* 0x000000141a30a981 */ /* 0x0006a4000c1e1100 */
[----:B---3--:R-:W-:Y:S02]  /*241f0*/  @!P2 IMAD.MOV.U32 R26, RZ, RZ, R50 ;  /* 0x000000ffff1aa224 */ /* 0x008fe400078e0032 */
[----:B------:R-:W3:Y:S01]  /*24200*/  LDL.LU R50, [R1+0xbb4] ;  /* 0x000bb40001327983 */ /* 0x000ee20000300800 */
[----:B----4-:R-:W-:-:S03]  /*24210*/  @!P2 IMAD.MOV.U32 R27, RZ, RZ, R52 ;  /* 0x000000ffff1ba224 */ /* 0x010fc600078e0034 */
[----:B------:R-:W4:Y:S04]  /*24220*/  LDL.LU R52, [R1+0xbac] ;  /* 0x000bac0001347983 */ /* 0x000f280000300800 */
[----:B------:R-:W2:Y:S04]  /*24230*/  LDL.LU R84, [R1+0xba8] ;  /* 0x000ba80001547983 */ /* 0x000ea80000300800 */
[----:B------:R-:W2:Y:S04]  /*24240*/  LDL.LU R86, [R1+0xba4] ;  /* 0x000ba40001567983 */ /* 0x000ea80000300800 */
[----:B------:R-:W2:Y:S04]  /*24250*/  LDL.LU R54, [R1+0x2dc] ;  /* 0x0002dc0001367983 */ /* 0x000ea80000300800 */
[----:B------:R-:W2:Y:S04]  /*24260*/  LDL.LU R56, [R1+0x2d0] ;  /* 0x0002d00001387983 */ /* 0x000ea80000300800 */
[----:B-1----:R-:W2:Y:S04]  /*24270*/  LDL.LU R88, [R1+0x2a8] ;  /* 0x0002a80001587983 */ /* 0x002ea80000300800 */
[----:B------:R-:W2:Y:S04]  /*24280*/  LDL.LU R90, [R1+0x2a4] ;  /* 0x0002a400015a7983 */ /* 0x000ea80000300800 */
[----:B0-----:R-:W2:Y:S04]  /*24290*/  LDL.LU R58, [R1+0x298] ;  /* 0x00029800013a7983 */ /* 0x001ea80000300800 */
        /* <DEDUP_REMOVED lines=8> */
[----:B------:R0:W-:Y:S02]  /*24320*/  STS.U8 [R10+UR9+0xeb00], R11 ;  /* 0x00eb000b0a007988 */ /* 0x0001e40008000009 */
[----:B0-----:R-:W0:Y:S01]  /*24330*/  S2R R11, SR_TID.X ;  /* 0x00000000000b7919 */ /* 0x001e220000002100 */
[----:B------:R-:W-:-:S06]  /*24340*/  PRMT R49, RZ, 0x7610, R49 ;  /* 0x00007610ff317816 */ /* 0x000fcc0000000031 */
[----:B------:R-:W2:Y:S04]  /*24350*/  @!P2 LDG.E.U8 R49, desc[UR20][R26.64] ;  /* 0x000000141a31a981 */ /* 0x000ea8000c1e1100 */
[----:B------:R-:W-:Y:S04]  /*24360*/  STS.U8 [R10+UR9+0xdf00], R55 ;  /* 0x00df00370a007988 */ /* 0x000fe80008000009 */
[----:B------:R-:W-:Y:S04]  /*24370*/  STS.U8 [R10+UR9+0xa300], R53 ;  /* 0x00a300350a007988 */ /* 0x000fe80008000009 */
[----:B------:R-:W-:Y:S04]  /*24380*/  STS.U8 [R10+UR9+0xe300], R51 ;  /* 0x00e300330a007988 */ /* 0x000fe80008000009 */
[----:B------:R-:W-:Y:S01]  /*24390*/  STS.U8 [R10+UR9+0xaf00], R78 ;  /* 0x00af004e0a007988 */ /* 0x000fe20008000009 */
[----:B0-----:R-:W-:-:S04]  /*243a0*/  LOP3.LUT R11, R11, 0x7f, RZ, 0xc0, !PT ;  /* 0x0000007f0b0b7812 */ /* 0x001fc800078ec0ff */
[----:B------:R-:W-:Y:S01]  /*243b0*/  LOP3.LUT R11, R11, 0x70, RZ, 0x3c, !PT ;  /* 0x000000700b0b7812 */ /* 0x000fe200078e3cff */
        /* <DEDUP_REMOVED lines=9> */
[----:B---3--:R-:W-:Y:S04]  /*24450*/  STS.U8 [R11+UR9+0x8380], R50 ;  /* 0x008380320b007988 */ /* 0x008fe80008000009 */
[----:B----4-:R-:W-:Y:S04]  /*24460*/  STS.U8 [R11+UR9+0xc380], R52 ;  /* 0x00c380340b007988 */ /* 0x010fe80008000009 */
[----:B--2---:R-:W-:Y:S04]  /*24470*/  STS.U8 [R11+UR9+0x8780], R84 ;  /* 0x008780540b007988 */ /* 0x004fe80008000009 */
        /* <DEDUP_REMOVED lines=13> */
[----:B0-----:R0:W5:Y:S04]  /*24550*/  LDL.LU R3, [R1+0xbec] ;  /* 0x000bec0001037983 */ /* 0x0011680000300800 */
[----:B------:R0:W5:Y:S04]  /*24560*/  LDL.LU R4, [R1+0xbe8] ;  /* 0x000be80001047983 */ /* 0x0001680000300800 */
[----:B------:R0:W5:Y:S04]  /*24570*/  LDL.LU R0, [R1+0xbe4] ;  /* 0x000be40001007983 */ /* 0x0001680000300800 */
[----:B------:R0:W5:Y:S04]  /*24580*/  LDL.LU R2, [R1+0xbe0] ;  /* 0x000be00001027983 */ /* 0x0001680000300800 */
[----:B------:R0:W5:Y:S04]  /*24590*/  LDL.LU R68, [R1+0xbdc] ;  /* 0x000bdc0001447983 */ /* 0x0001680000300800 */
[----:B------:R0:W5:Y:S04]  /*245a0*/  LDL.LU R14, [R1+0xbd8] ;  /* 0x000bd800010e7983 */ /* 0x0001680000300800 */
[----:B------:R0:W5:Y:S04]  /*245b0*/  LDL.LU R13, [R1+0xbd4] ;  /* 0x000bd400010d7983 */ /* 0x0001680000300800 */
[----:B------:R0:W5:Y:S01]  /*245c0*/  LDL.LU R12, [R1+0xbd0] ;  /* 0x000bd000010c7983 */ /* 0x0001620000300800 */
[----:B------:R-:W1:Y:S01]  /*245d0*/  S2R R5, SR_TID.X ;  /* 0x0000000000057919 */ /* 0x000e620000002100 */
[----:B------:R-:W2:Y:S02]  /*245e0*/  S2R R6, SR_TID.X ;  /* 0x0000000000067919 */ /* 0x000ea40000002100 */
[----:B------:R0:W-:Y:S04]  /*245f0*/  STS.U8 [R11+UR9+0x9380], R58 ;  /* 0x0093803a0b007988 */ /* 0x0001e80008000009 */
[----:B------:R0:W-:Y:S04]  /*24600*/  STS.U8 [R11+UR9+0xd380], R60 ;  /* 0x00d3803c0b007988 */ /* 0x0001e80008000009 */
[----:B------:R0:W-:Y:S04]  /*24610*/  STS.U8 [R11+UR9+0x9780], R92 ;  /* 0x0097805c0b007988 */ /* 0x0001e80008000009 */
[----:B------:R0:W-:Y:S04]  /*24620*/  STS.U8 [R11+UR9+0xd780], R63 ;  /* 0x00d7803f0b007988 */ /* 0x0001e80008000009 */
[----:B------:R0:W-:Y:S04]  /*24630*/  STS.U8 [R11+UR9+0x9b80], R65 ;  /* 0x009b80410b007988 */ /* 0x0001e80008000009 */
[----:B------:R0:W-:Y:S01]  /*24640*/  STS.U8 [R11+UR9+0xdb80], R67 ;  /* 0x00db80430b007988 */ /* 0x0001e20008000009 */
[----:B-1----:R-:W-:-:S03]  /*24650*/  LOP3.LUT R5, R5, 0x7f, RZ, 0xc0, !PT ;  /* 0x0000007f05057812 */ /* 0x002fc600078ec0ff */
[----:B------:R0:W-:Y:S01]  /*24660*/  STS.U8 [R11+UR9+0xaf80], R74 ;  /* 0x00af804a0b007988 */ /* 0x0001e20008000009 */
[----:B--2---:R-:W-:-:S03]  /*24670*/  LOP3.LUT R6, R6, 0x7f, RZ, 0xc0, !PT ;  /* 0x0000007f06067812 */ /* 0x004fc600078ec0ff */
        /* <DEDUP_REMOVED lines=43> */
[----:B------:R1:W-:Y:S06]  /*24930*/  MEMBAR.ALL.CTA ;  /* 0x0000000000007992 */ /* 0x0003ec0000008000 */
[----:B-1----:R-:W1:Y:S01]  /*24940*/  FENCE.VIEW.ASYNC.S ;  /* 0x00000000000073c6 */ /* 0x002e620000000000 */
[----:B------:R-:W-:Y:S01]  /*24950*/  ULEA UR11, UR18, UR9, 0x3 ;  /* 0x00000009120b7291 */ /* 0x000fe2000f8e18ff */
[----:B------:R-:W-:-:S03]  /*24960*/  UMOV UR4, UR5 ;  /* 0x0000000500047c82 */ /* 0x000fc60008000000 */
[----:B------:R-:W-:Y:S01]  /*24970*/  UIADD3 UR11, UPT, UPT, UR11, 0x12000, URZ ;  /* 0x000120000b0b7890 */ /* 0x000fe2000fffe0ff */
[----:B-1----:R-:W-:Y:S06]  /*24980*/  BAR.SYNC.DEFER_BLOCKING 0x0 ;  /* 0x0000000000007b1d */ /* 0x002fec0000010000 */
[----:B0-----:R-:W-:Y:S05]  /*24990*/  @P0 BRA `(.L_x_9) ;  /* 0x0000000000880947 */ /* 0x001fea0003800000 */
[----:B------:R-:W-:Y:S02]  /*249a0*/  UIADD3 UR19, UPT, UPT, UR8, 0x20, URZ ;  /* 0x0000002008137890 */ /* 0x000fe4000fffe0ff */
[----:B------:R-:W-:Y:S02]  /*249b0*/  UIADD3 UR50, UPT, UPT, UR8, 0x20, URZ ;  /* 0x0000002008327890 */ /* 0x000fe4000fffe0ff */
[----:B------:R-:W-:Y:S01]  /*249c0*/  UIADD3 UR51, UPT, UPT, UR8, 0x20, URZ ;  /* 0x0000002008337890 */ /* 0x000fe2000fffe0ff */
[----:B------:R-:W-:Y:S01]  /*249d0*/  UMOV UR16, 0x0 ;  /* 0x0000000000107882 */ /* 0x000fe20000000000 */
[----:B------:R-:W-:Y:S01]  /*249e0*/  UMOV UR17, 0x8088010 ;  /* 0x0808801000117882 */ /* 0x000fe20000000000 */
[----:B------:R-:W-:Y:S01]  /*249f0*/  UMOV UR15, 0x40004040 ;  /* 0x40004040000f7882 */ /* 0x000fe20000000000 */
[----:B------:R-:W-:Y:S02]  /*24a00*/  UIADD3 UR56, UPT, UPT, UR8, 0x20, URZ ;  /* 0x0000002008387890 */ /* 0x000fe4000fffe0ff */
[----:B------:R0:W-:Y:S01]  /*24a10*/  UTCQMMA gdesc[UR14], gdesc[UR12], tmem[UR8], tmem[UR16], idesc[UR17], UPT ;  /* 0x00ff100c0e0075ea */ /* 0x0001e2000b800308 */
[----:B------:R-:W-:Y:S01]  /*24a20*/  UMOV UR42, 0x0 ;  /* 0x00000000002a7882 */ /* 0x000fe20000000000 */
[----:B------:R-:W-:Y:S01]  /*24a30*/  UMOV UR43, 0x8088010 ;  /* 0x08088010002b7882 */ /* 0x000fe20000000000 */
[----:B------:R-:W-:Y:S01]  /*24a40*/  UMOV UR44, 0x0 ;  /* 0x00000000002c7882 */ /* 0x000fe20000000000 */
[----:B------:R-:W-:Y:S01]  /*24a50*/  UMOV UR45, 0x8088010 ;  /* 0x08088010002d7882 */ /* 0x000fe20000000000 */
        /* <DEDUP_REMOVED lines=11> */
[----:B------:R-:W-:Y:S01]  /*24b10*/  UMOV UR6, UR11 ;  /* 0x0000000b00067c82 */ /* 0x000fe20008000000 */
[----:B------:R-:W-:Y:S01]  /*24b20*/  UMOV UR7, URZ ;  /* 0x000000ff00077c82 */ /* 0x000fe20008000000 */
[----:B------:R0:W-:Y:S01]  /*24b30*/  UTCQMMA gdesc[UR34], gdesc[UR12], tmem[UR19], tmem[UR48], idesc[UR49], UPT ;  /* 0x00ff300c220075ea */ /* 0x0001e2000b800313 */
[----:B------:R-:W-:Y:S01]  /*24b40*/  UMOV UR58, 0x0 ;  /* 0x00000000003a7882 */ /* 0x000fe20000000000 */
[----:B------:R-:W-:Y:S01]  /*24b50*/  UMOV UR59, 0x8088010 ;  /* 0x08088010003b7882 */ /* 0x000fe20000000000 */
[----:B------:R0:W-:Y:S01]  /*24b60*/  UTCQMMA gdesc[UR36], gdesc[UR24], tmem[UR50], tmem[UR52], idesc[UR53], UPT ;  /* 0x00ff3418240075ea */ /* 0x0001e2000b800332 */
[----:B------:R-:W-:Y:S01]  /*24b70*/  UMOV UR5, UR6 ;  /* 0x0000000600057c82 */ /* 0x000fe20008000000 */
[----:B------:R0:W-:Y:S01]  /*24b80*/  UTCQMMA gdesc[UR38], gdesc[UR28], tmem[UR51], tmem[UR54], idesc[UR55], UPT ;  /* 0x00ff361c260075ea */ /* 0x0001e2000b800333 */
[----:B------:R0:W-:Y:S01]  /*24b90*/  UTCQMMA gdesc[UR40], gdesc[UR32], tmem[UR56], tmem[UR58], idesc[UR59], UPT ;  /* 0x00ff3a20280075ea */ /* 0x0001e2000b800338 */
[----:B------:R0:W-:Y:S01]  /*24ba0*/  UTCBAR [UR5], URZ ;  /* 0x000000ff050073e9 */ /* 0x0001e200080000ff */
[----:B------:R-:W-:Y:S01]  /*24bb0*/  NOP ;  /* 0x0000000000007918 */ /* 0x000fe20000000000 */
.L_x_9:
[----:B------:R-:W2:Y:S04]  /*24bc0*/  LDL R16, [R1+0xbcc] ;  /* 0x000bcc0001107983 */ /* 0x000ea80000100800 */
[----:B------:R-:W2:Y:S01]  /*24bd0*/  LDL.LU R15, [R1+0xbb0] ;  /* 0x000bb000010f7983 */ /* 0x000ea20000300800 */
[----:B------:R-:W-:-:S04]  /*24be0*/  UIADD3 UR18, UPT, UPT, UR18, 0x1, URZ ;  /* 0x0000000112127890 */ /* 0x000fc8000fffe0ff */
[----:B------:R-:W-:-:S04]  /*24bf0*/  UISETP.GT.AND UP1, UPT, UR18, 0x1, UPT ;  /* 0x000000011200788c */ /* 0x000fc8000bf24270 */
[----:B0-----:R-:W-:Y:S02]  /*24c00*/  USEL UR5, URZ, 0x1, !UP1 ;  /* 0x00000001ff057887 */ /* 0x001fe4000c800000 */
[----:B------:R-:W-:Y:S02]  /*24c10*/  USEL UR18, UR18, URZ, !UP1 ;  /* 0x000000ff12127287 */ /* 0x000fe4000c800000 */
[----:B------:R-:W-:Y:S01]  /*24c20*/  ULOP3.LUT UR5, UR4, UR5, URZ, 0x3c, !UPT ;  /* 0x0000000504057292 */ /* 0x000fe2000f8e3cff */
[----:B--2---:R-:W-:Y:S02]  /*24c30*/  ISETP.NE.U32.AND P2, PT, R15, R16, PT ;  /* 0x000000100f00720c */ /* 0x004fe40003f45070 */
[----:B------:R-:W2:Y:S01]  /*24c40*/  LDL.LU R15, [R1+0xbb8] ;  /* 0x000bb800010f7983 */ /* 0x000ea20000300800 */
[----:B------:R-:W-:-:S03]  /*24c50*/  IMAD.U32 R16, RZ, RZ, UR4 ;  /* 0x00000004ff107e24 */ /* 0x000fc6000f8e00ff */
[----:B--2---:R1:W-:Y:S07]  /*24c60*/  STL [R1+0xbb0], R15 ;  /* 0x000bb00f01007387 */ /* 0x0043ee0000100800 */
[----:B------:R-:W-:Y:S05]  /*24c70*/  @P2 BRA `(.L_x_10) ;  /* 0xfffffed800642947 */ /* 0x000fea000383ffff */
.L_x_7:
[----:B01----:R-:W2:Y:S01]  /*24c80*/  LDL R15, [R1+0xbc0] ;  /* 0x000bc000010f7983 */ /* 0x003ea20000100800 */
[----:B------:R-:W0:Y:S01]  /*24c90*/  LDC R17, c[0x0][0x3a0] ;  /* 0x0000e800ff117b82 */ /* 0x000e220000000800 */
[----:B------:R-:W1:Y:S01]  /*24ca0*/  LDCU.128 UR12, c[0x0][0x390] ;  /* 0x00007200ff0c77ac */ /* 0x000e620008000c00 */
[----:B------:R-:W3:Y:S06]  /*24cb0*/  LDCU UR5, c[0x0][0x3b8] ;  /* 0x00007700ff0577ac */ /* 0x000eec0008000800 */
[----:B------:R-:W4:Y:S01]  /*24cc0*/  LDC R69, c[0x0][0x3b4] ;  /* 0x0000ed00ff457b82 */ /* 0x000f220000000800 */
[----:B-----5:R-:W-:-:S02]  /*24cd0*/  VIADD R0, R68, 0x1 ;  /* 0x0000000144007836 */ /* 0x020fc40000000000 */
[----:B------:R-:W-:Y:S02]  /*24ce0*/  VIADD R2, R68, 0x2 ;  /* 0x0000000244027836 */ /* 0x000fe40000000000 */
[----:B0-----:R-:W-:-:S05]  /*24cf0*/  VIADD R17, R17, 0x7f ;  /* 0x0000007f11117836 */ /* 0x001fca0000000000 */
[----:B------:R-:W-:Y:S01]  /*24d00*/  ISETP.GE.AND P4, PT, R17, 0x80, PT ;  /* 0x000000801100780c */ /* 0x000fe20003f86270 */
[C---:B------:R-:W-:Y:S02]  /*24d10*/  VIADD R3, R68.reuse, 0x3 ;  /* 0x0000000344037836 */ /* 0x040fe40000000000 */
[----:B---3--:R-:W-:Y:S01]  /*24d20*/  IMAD R70, R68, UR5, RZ ;  /* 0x0000000544467c24 */ /* 0x008fe2000f8e02ff */
[----:B-1----:R-:W-:Y:S02]  /*24d30*/  ISETP.GE.AND P0, PT, R0, UR15, PT ;  /* 0x0000000f00007c0c */ /* 0x002fe4000bf06270 */
[----:B------:R-:W-:Y:S01]  /*24d40*/  ISETP.GE.AND P6, PT, R2, UR15, PT ;  /* 0x0000000f02007c0c */ /* 0x000fe2000bfc6270 */
[----:B------:R-:W-:Y:S01]  /*24d50*/  VIADD R74, R70, UR5 ;  /* 0x00000005464a7c36 */ /* 0x000fe20008000000 */
[----:B------:R-:W-:Y:S02]  /*24d60*/  ISETP.GE.AND P3, PT, R3, UR15, PT ;  /* 0x0000000f03007c0c */ /* 0x000fe4000bf66270 */
[C---:B------:R-:W-:Y:S01]  /*24d70*/  ISETP.GE.AND P2, PT, R68.reuse, UR15, PT ;  /* 0x0000000f44007c0c */ /* 0x040fe2000bf46270 */
[----:B------:R-:W-:Y:S01]  /*24d80*/  VIADD R83, R68, 0x4 ;  /* 0x0000000444537836 */ /* 0x000fe20000000000 */
[----:B------:R-:W-:-:S02]  /*24d90*/  SHF.R.S32.HI R71, RZ, 0x1f, R70 ;  /* 0x0000001fff477819 */ /* 0x000fc40000011446 */
[C---:B--2---:R-:W-:Y:S01]  /*24da0*/  ISETP.GE.AND P5, PT, R15.reuse, UR14, PT ;  /* 0x0000000e0f007c0c */ /* 0x044fe2000bfa6270 */
[----:B----4-:R-:W-:-:S03]  /*24db0*/  IMAD R86, R15, R69, RZ ;  /* 0x000000450f567224 */ /* 0x010fc600078e02ff */
[----:B------:R-:W-:Y:S01]  /*24dc0*/  ISETP.LT.AND P5, PT, R68, UR15, !P5 ;  /* 0x0000000f44007c0c */ /* 0x000fe2000efa1270 */
[----:B------:R-:W-:Y:S01]  /*24dd0*/  IMAD R69, R69, 0x80, R86 ;  /* 0x0000008045457824 */ /* 0x000fe200078e0256 */
[----:B------:R-:W-:Y:S11]  /*24de0*/  @!P4 BRA `(.L_x_11) ;  /* 0x000000000010c947 */ /* 0x000ff60003800000 */
[----:B------:R-:W-:-:S06]  /*24df0*/  USHF.L.U32 UR4, UR4, 0x1f, URZ ;  /* 0x0000001f04047899 */ /* 0x000fcc00080006ff */
[----:B------:R-:W-:-:S04]  /*24e00*/  IMAD.U32 R0, RZ, RZ, UR4 ;  /* 0x00000004ff007e24 */ /* 0x000fc8000f8e00ff */
[----:B------:R-:W0:Y:S02]  /*24e10*/  SYNCS.PHASECHK.TRANS64.TRYWAIT P4, [UR11], R0 ;  /* 0x00000000ff0075a7 */ /* 0x000e24000808110b */
[----:B0-----:R-:W-:Y:S05]  /*24e20*/  @!P4 BRA `(.L_x_12) ;  /* 0x000000200044c947 */ /* 0x001fea0003800000 */
.L_x_11:
[----:B------:R-:W2:Y:S04]  /*24e30*/  LDL.LU R92, [R1+0xbc0] ;  /* 0x000bc000015c7983 */ /* 0x000ea80000300800 */
[----:B------:R-:W3:Y:S01]  /*24e40*/  LDL.LU R90, [R1+0xbc4] ;  /* 0x000bc400015a7983 */ /* 0x000ee20000300800 */
[----:B------:R-:W-:Y:S01]  /*24e50*/  BAR.SYNC.DEFER_BLOCKING 0x0 ;  /* 0x0000000000007b1d */ /* 0x000fe20000010000 */
[----:B------:R-:W-:Y:S01]  /*24e60*/  IADD3 R0, P4, PT, R86, UR12, RZ ;  /* 0x0000000c56007c10 */ /* 0x000fe2000ff9e0ff */
[----:B------:R-:W-:Y:S01]  /*24e70*/  VIADD R78, R74, UR5 ;  /* 0x000000054a4e7c36 */ /* 0x000fe20008000000 */
[----:B------:R-:W-:Y:S02]  /*24e80*/  SHF.R.S32.HI R75, RZ, 0x1f, R74 ;  /* 0x0000001fff4b7819 */ /* 0x000fe4000001144a */
[----:B------:R-:W-:Y:S01]  /*24e90*/  LEA.HI.X.SX32 R86, R86, UR13, 0x1, P4 ;  /* 0x0000000d56567c11 */ /* 0x000fe2000a0f0eff */
[----:B------:R-:W-:Y:S01]  /*24ea0*/  VIADD R82, R78, UR5 ;  /* 0x000000054e527c36 */ /* 0x000fe20008000000 */
[----:B------:R-:W-:-:S02]  /*24eb0*/  IADD3 R2, P4, PT, R70, R0, RZ ;  /* 0x0000000046027210 */ /* 0x000fc40007f9e0ff */
[----:B------:R-:W-:Y:S01]  /*24ec0*/  SHF.R.S32.HI R79, RZ, 0x1f, R78 ;  /* 0x0000001fff4f7819 */ /* 0x000fe2000001144e */
[----:B------:R-:W-:Y:S01]  /*24ed0*/  VIADD R88, R82, UR5 ;  /* 0x0000000552587c36 */ /* 0x000fe20008000000 */
[----:B------:R-:W-:Y:S01]  /*24ee0*/  SHF.R.S32.HI R84, RZ, 0x1f, R82 ;  /* 0x0000001fff547819 */ /* 0x000fe20000011452 */
[----:B------:R-:W-:Y:S01]  /*24ef0*/  IMAD.X R3, R71, 0x1, R86, P4 ;  /* 0x0000000147037824 */ /* 0x000fe200020e0656 */
[----:B------:R-:W-:Y:S02]  /*24f00*/  IADD3 R72, P4, PT, R74, R0, RZ ;  /* 0x000000004a487210 */ /* 0x000fe40007f9e0ff */
[----:B------:R-:W-:-:S03]  /*24f10*/  SHF.R.S32.HI R89, RZ, 0x1f, R88 ;  /* 0x0000001fff597819 */ /* 0x000fc60000011458 */
[--C-:B------:R-:W-:Y:S01]  /*24f20*/  IMAD.X R73, R75, 0x1, R86.reuse, P4 ;  /* 0x000000014b497824 */ /* 0x100fe200020e0656 */
[-C--:B------:R-:W-:Y:S01]  /*24f30*/  IADD3 R76, P4, PT, R78, R0.reuse, RZ ;  /* 0x000000004e4c7210 */ /* 0x080fe20007f9e0ff */
[----:B------:R-:W0:Y:S02]  /*24f40*/  @!P1 SYNCS.CCTL.IV [UR9+0x12000] ;  /* 0x01200000ff0099b1 */ /* 0x000e240008000009 */
[----:B0-----:R-:W-:Y:S02]  /*24f50*/  BAR.SYNC.DEFER_BLOCKING 0x0 ;  /* 0x0000000000007b1d */ /* 0x001fe40000010000 */
[----:B------:R-:W-:Y:S01]  /*24f60*/  IMAD.X R77, R79, 0x1, R86, P4 ;  /* 0x000000014f4d7824 */ /* 0x000fe200020e0656 */
[----:B------:R-:W-:-:S05]  /*24f70*/  IADD3 R80, P4, PT, R82, R0, RZ ;  /* 0x0000000052507210 */ /* 0x000fca0007f9e0ff */
[----:B------:R-:W-:Y:S01]  /*24f80*/  IMAD.X R81, R84, 0x1, R86, P4 ;  /* 0x0000000154517824 */ /* 0x000fe200020e0656 */
[----:B------:R-:W0:Y:S01]  /*24f90*/  LDTM.x64 R4, tmem[UR10] ;  /* 0x0000000a000479ee */ /* 0x000e220008340000 */
[----:B------:R-:W-:Y:S01]  /*24fa0*/  ISETP.GE.AND P4, PT, R83, UR15, PT ;  /* 0x0000000f53007c0c */ /* 0x000fe2000bf86270 */
[----:B------:R-:W1:Y:S01]  /*24fb0*/  @!P1 SYNCS.CCTL.IV [UR9+0x12008] ;  /* 0x01200800ff0099b1 */ /* 0x000e620008000009 */
[----:B------:R-:W-:Y:S01]  /*24fc0*/  IADD3 R87, P1, PT, R69, UR12, RZ ;  /* 0x0000000c45577c10 */ /* 0x000fe2000ff3e0ff */
[----:B------:R-:W-:-:S03]  /*24fd0*/  NOP ;  /* 0x0000000000007918 */ /* 0x000fc60000000000 */
[----:B------:R-:W-:Y:S02]  /*24fe0*/  LEA.HI.X.SX32 R69, R69, UR13, 0x1, P1 ;  /* 0x0000000d45457c11 */ /* 0x000fe400088f0eff */
[-C--:B------:R-:W-:Y:S02]  /*24ff0*/  IADD3 R70, P1, PT, R70, R87.reuse, RZ ;  /* 0x0000005746467210 */ /* 0x080fe40007f3e0ff */
[----:B0-----:R-:W-:Y:S01]  /*25000*/  F2FP.SATFINITE.E4M3.F32.PACK_AB_MERGE_C R5, R5, R4, RZ ;  /* 0x000000040505723e */ /* 0x001fe200048070ff */
[----:B------:R-:W-:Y:S01]  /*25010*/  VIADD R4, R68, 0x5 ;  /* 0x0000000544047836 */ /* 0x000fe20000000000 */
[----:B------:R-:W-:Y:S01]  /*25020*/  F2FP.SATFINITE.E4M3.F32.PACK_AB_MERGE_C R37, R37, R36, RZ ;  /* 0x000000242525723e */ /* 0x000fe200048070ff */
[--C-:B------:R-:W-:Y:S01]  /*25030*/  IMAD.X R71, R71, 0x1, R69.reuse, P1 ;  /* 0x0000000147477824 */ /* 0x100fe200008e0645 */
[-C--:B------:R-:W-:Y:S01]  /*25040*/  IADD3 R74, P1, PT, R74, R87.reuse, RZ ;  /* 0x000000574a4a7210 */ /* 0x080fe20007f3e0ff */
[----:B------:R0:W-:Y:S01]  /*25050*/  @P5 STG.E.U8 desc[UR20][R2.64], R5 ;  /* 0x0000000502005986 */ /* 0x0001e2000c101114 */
[----:B------:R-:W-:Y:S01]  /*25060*/  PRMT R91, R5, 0x9910, RZ ;  /* 0x00009910055b7816 */ /* 0x000fe200000000ff */
[----:B------:R-:W-:Y:S01]  /*25070*/  VIADD R36, R68, 0x6 ;  /* 0x0000000644247836 */ /* 0x000fe20000000000 */
[----:B------:R-:W-:Y:S01]  /*25080*/  ISETP.GE.AND P5, PT, R4, UR15, PT ;  /* 0x0000000f04007c0c */ /* 0x000fe2000bfa6270 */
[----:B------:R-:W-:Y:S01]  /*25090*/  IMAD.X R75, R75, 0x1, R69, P1 ;  /* 0x000000014b4b7824 */ /* 0x000fe200008e0645 */
[----:B------:R-:W-:-:S02]  /*250a0*/  IADD3 R78, P1, PT, R78, R87, RZ ;  /* 0x000000574e4e7210 */ /* 0x000fc40007f3e0ff */
[----:B------:R-:W-:Y:S02]  /*250b0*/  PRMT R4, R37, 0x9910, RZ ;  /* 0x0000991025047816 */ /* 0x000fe400000000ff */
[----:B------:R-:W-:Y:S01]  /*250c0*/  SHF.R.S32.HI R91, RZ, 0x8, R91 ;  /* 0x00000008ff5b7819 */ /* 0x000fe2000001145b */
[--C-:B------:R-:W-:Y:S01]  /*250d0*/  IMAD.X R79, R79, 0x1, R69.reuse, P1 ;  /* 0x000000014f4f7824 */ /* 0x100fe200008e0645 */
[----:B------:R-:W-:Y:S02]  /*250e0*/  IADD3 R82, P1, PT, R82, R87, RZ ;  /* 0x0000005752527210 */ /* 0x000fe40007f3e0ff */
[----:B0-----:R-:W-:Y:S01]  /*250f0*/  SHF.R.S32.HI R5, RZ, 0x8, R4 ;  /* 0x00000008ff057819 */ /* 0x001fe20000011404 */
[----:B------:R-:W-:Y:S01]  /*25100*/  VIADD R4, R68, 0x7 ;  /* 0x0000000744047836 */ /* 0x000fe20000000000 */
[----:B------:R-:W-:Y:S01]  /*25110*/  F2FP.SATFINITE.E4M3.F32.PACK_AB_MERGE_C R7, R7, R6, RZ ;  /* 0x000000060707723e */ /* 0x000fe200048070ff */
[----:B------:R-:W-:Y:S01]  /*25120*/  IMAD.X R83, R84, 0x1, R69, P1 ;  /* 0x0000000154537824 */ /* 0x000fe200008e0645 */
[----:B------:R-:W-:-:S02]  /*25130*/  IADD3 R84, P1, PT, R88, R0, RZ ;  /* 0x0000000058547210 */ /* 0x000fc40007f3e0ff */
[----:B------:R-:W-:Y:S02]  /*25140*/  PRMT R6, R7, 0x9910, RZ ;  /* 0x0000991007067816 */ /* 0x000fe400000000ff */
[----:B------:R-:W-:Y:S01]  /*25150*/  F2FP.SATFINITE.E4M3.F32.PACK_AB_MERGE_C R39, R39, R38, RZ ;  /* 0x000000262727723e */ /* 0x000fe200048070ff */
[----:B------:R-:W-:Y:S01]  /*25160*/  IMAD.X R85, R89, 0x1, R86, P1 ;  /* 0x0000000159557824 */ /* 0x000fe200008e0656 */
[----:B------:R-:W-:Y:S02]  /*25170*/  F2FP.SATFINITE.E4M3.F32.PACK_AB_MERGE_C R9, R9, R8, RZ ;  /* 0x000000080909723e */ /* 0x000fe400048070ff */
[----:B------:R-:W-:Y:S02]  /*25180*/  F2FP.SATFINITE.E4M3.F32.PACK_AB_MERGE_C R41, R41, R40, RZ ;  /* 0x000000282929723e */ /* 0x000fe400048070ff */
[----:B------:R-:W-:Y:S02]  /*25190*/  F2FP.SATFINITE.E4M3.F32.PACK_AB_MERGE_C R11, R11, R10, RZ ;  /* 0x0000000a0b0b723e */ /* 0x000fe400048070ff */
[----:B------:R-:W-:-:S02]  /*251a0*/  F2FP.SATFINITE.E4M3.F32.PACK_AB_MERGE_C R43, R43, R42, RZ ;  /* 0x0000002a2b2b723e */ /* 0x000fc400048070ff */
[----:B------:R-:W-:Y:S02]  /*251b0*/  PRMT R10, R11, 0x9910, RZ ;  /* 0x000099100b0a7816 */ /* 0x000fe400000000ff */
[----:B------:R-:W-:Y:S01]  /*251c0*/  F2FP.SATFINITE.E4M3.F32.PACK_AB_MERGE_C R13, R13, R12, RZ ;  /* 0x0000000c0d0d723e */ /* 0x000fe200048070ff */
[----:B------:R-:W-:Y:S01]  /*251d0*/  VIADD R12, R68, 0xd ;  /* 0x0000000d440c7836 */ /* 0x000fe20000000000 */
[----:B------:R-:W-:Y:S02]  /*251e0*/  F2FP.SATFINITE.E4M3.F32.PACK_AB_MERGE_C R45, R45, R44, RZ ;  /* 0x0000002c2d2d723e */ /* 0x000fe400048070ff */
[----:B------:R-:W-:Y:S02]  /*251f0*/  F2FP.SATFINITE.E4M3.F32.PACK_AB_MERGE_C R15, R15, R14, RZ ;  /* 0x0000000e0f0f723e */ /* 0x000fe400048070ff */
[----:B------:R-:W-:Y:S02]  /*25200*/  F2FP.SATFINITE.E4M3.F32.PACK_AB_MERGE_C R47, R47, R46, RZ ;  /* 0x0000002e2f2f723e */ /* 0x000fe400048070ff */
[----:B------:R-:W-:-:S02]  /*25210*/  F2FP.SATFINITE.E4M3.F32.PACK_AB_MERGE_C R17, R17, R16, RZ ;  /* 0x000000101111723e */ /* 0x000fc400048070ff */
[----:B------:R-:W-:Y:S02]  /*25220*/  F2FP.SATFINITE.E4M3.F32.PACK_AB_MERGE_C R49, R49, R48, RZ ;  /* 0x000000303131723e */ /* 0x000fe400048070ff */
[----:B------:R-:W-:Y:S02]  /*25230*/  F2FP.SATFINITE.E4M3.F32.PACK_AB_MERGE_C R19, R19, R18, RZ ;  /* 0x000000121313723e */ /* 0x000fe400048070ff */
        /* <DEDUP_REMOVED lines=13> */
[----:B------:R-:W-:Y:S02]  /*25310*/  PRMT R16, R31, 0x9910, RZ ;  /* 0x000099101f107816 */ /* 0x000fe400000000ff */
[----:B------:R-:W-:Y:S02]  /*25320*/  F2FP.SATFINITE.E4M3.F32.PACK_AB_MERGE_C R33, R33, R32, RZ ;  /* 0x000000202121723e */ /* 0x000fe400048070ff */
[----:B------:R-:W-:-:S02]  /*25330*/  F2FP.SATFINITE.E4M3.F32.PACK_AB_MERGE_C R65, R65, R64, RZ ;  /* 0x000000404141723e */ /* 0x000fc400048070ff */
[----:B------:R-:W-:Y:S02]  /*25340*/  F2FP.SATFINITE.E4M3.F32.PACK_AB_MERGE_C R35, R35, R34, RZ ;  /* 0x000000222323723e */ /* 0x000fe400048070ff */
[----:B------:R-:W-:Y:S02]  /*25350*/  F2FP.SATFINITE.E4M3.F32.PACK_AB_MERGE_C R67, R67, R66, RZ ;  /* 0x000000424343723e */ /* 0x000fe400048070ff */
[----:B--2---:R-:W-:Y:S02]  /*25360*/  ISETP.LT.AND P1, PT, R92, UR14, !P0 ;  /* 0x0000000e5c007c0c */ /* 0x004fe4000c721270 */
[C---:B---3--:R-:W-:Y:S02]  /*25370*/  ISETP.LT.AND P2, PT, R90.reuse, UR14, !P2 ;  /* 0x0000000e5a007c0c */ /* 0x048fe4000d741270 */
[----:B------:R-:W-:-:S11]  /*25380*/  ISETP.LT.AND P0, PT, R90, UR14, !P0 ;  /* 0x0000000e5a007c0c */ /* 0x000fd6000c701270 */
[----:B------:R0:W-:Y:S01]  /*25390*/  @P2 STG.E.U8 desc[UR20][R70.64], R37 ;  /* 0x0000002546002986 */ /* 0x0001e2000c101114 */
[----:B------:R-:W-:Y:S02]  /*253a0*/  ISETP.LT.AND P2, PT, R92, UR14, !P6 ;  /* 0x0000000e5c007c0c */ /* 0x000fe4000f741270 */
[----:B------:R-:W-:Y:S01]  /*253b0*/  ISETP.LT.AND P6, PT, R90, UR14, !P6 ;  /* 0x0000000e5a007c0c */ /* 0x000fe2000f7c1270 */
[----:B------:R-:W-:Y:S01]  /*253c0*/  @P1 STG.E.U8 desc[UR20][R72.64], R91 ;  /* 0x0000005b48001986 */ /* 0x000fe2000c101114 */
[----:B------:R-:W-:-:S03]  /*253d0*/  ISETP.GE.AND P1, PT, R36, UR15, PT ;  /* 0x0000000f24007c0c */ /* 0x000fc6000bf26270 */
[----:B------:R2:W-:Y:S01]  /*253e0*/  @P0 STG.E.U8 desc[UR20][R74.64], R5 ;  /* 0x000000054a000986 */ /* 0x0005e2000c101114 */
[----:B------:R-:W-:Y:S02]  /*253f0*/  IADD3 R2, P0, PT, R88, R87, RZ ;  /* 0x0000005758027210 */ /* 0x000fe40007f1e0ff */
[----:B0-----:R-:W-:-:S03]  /*25400*/  PRMT R37, R39, 0x9910, RZ ;  /* 0x0000991027257816 */ /* 0x001fc600000000ff */
[----:B------:R-:W-:Y:S01]  /*25410*/  @P2 STG.E.U8 desc[UR20][R76.64], R7 ;  /* 0x000000074c002986 */ /* 0x000fe2000c101114 */
[----:B------:R-:W-:Y:S01]  /*25420*/  ISETP.LT.AND P2, PT, R92, UR14, !P3 ;  /* 0x0000000e5c007c0c */ /* 0x000fe2000df41270 */
[----:B------:R-:W-:Y:S01]  /*25430*/  IMAD.X R3, R89, 0x1, R69, P0 ;  /* 0x0000000159037824 */ /* 0x000fe200000e0645 */
[----:B------:R-:W-:Y:S01]  /*25440*/  ISETP.GE.AND P0, PT, R4, UR15, PT ;  /* 0x0000000f04007c0c */ /* 0x000fe2000bf06270 */
[----:B------:R-:W-:Y:S01]  /*25450*/  IMAD.MOV.U32 R4, RZ, RZ, R6 ;  /* 0x000000ffff047224 */ /* 0x000fe200078e0006 */
[----:B------:R0:W-:Y:S01]  /*25460*/  @P6 STG.E.U8 desc[UR20][R78.64], R39 ;  /* 0x000000274e006986 */ /* 0x0001e2000c101114 */
[----:B------:R-:W-:Y:S02]  /*25470*/  ISETP.LT.AND P3, PT, R90, UR14, !P3 ;  /* 0x0000000e5a007c0c */ /* 0x000fe4000df61270 */
[----:B------:R-:W-:Y:S02]  /*25480*/  ISETP.LT.AND P6, PT, R92, UR14, !P4 ;  /* 0x0000000e5c007c0c */ /* 0x000fe4000e7c1270 */
[----:B--2---:R-:W-:Y:S01]  /*25490*/  SHF.R.S32.HI R5, RZ, 0x8, R4 ;  /* 0x00000008ff057819 */ /* 0x004fe20000011404 */
[----:B------:R-:W-:Y:S01]  /*254a0*/  VIADD R4, R68, 0x8 ;  /* 0x0000000844047836 */ /* 0x000fe20000000000 */
[----:B------:R-:W-:-:S02]  /*254b0*/  SHF.R.S32.HI R37, RZ, 0x8, R37 ;  /* 0x00000008ff257819 */ /* 0x000fc40000011425 */
[----:B------:R-:W-:Y:S01]  /*254c0*/  ISETP.LT.AND P4, PT, R90, UR14, !P4 ;  /* 0x0000000e5a007c0c */ /* 0x000fe2000e781270 */
[----:B------:R2:W-:Y:S01]  /*254d0*/  @P2 STG.E.U8 desc[UR20][R80.64], R5 ;  /* 0x0000000550002986 */ /* 0x0005e2000c101114 */
[----:B------:R-:W-:Y:S01]  /*254e0*/  ISETP.GE.AND P2, PT, R4, UR15, PT ;  /* 0x0000000f04007c0c */ /* 0x000fe2000bf46270 */
[----:B------:R-:W-:Y:S02]  /*254f0*/  VIADD R4, R88, UR5 ;  /* 0x0000000558047c36 */ /* 0x000fe40008000000 */
[----:B------:R3:W-:Y:S01]  /*25500*/  @P3 STG.E.U8 desc[UR20][R82.64], R37 ;  /* 0x0000002552003986 */ /* 0x0007e2000c101114 */
[----:B0-----:R-:W-:Y:S02]  /*25510*/  VIADD R39, R68, 0x9 ;  /* 0x0000000944277836 */ /* 0x001fe40000000000 */
[----:B------:R-:W-:Y:S01]  /*25520*/  SHF.R.S32.HI R8, RZ, 0x1f, R4 ;  /* 0x0000001fff087819 */ /* 0x000fe20000011404 */
[----:B------:R0:W-:Y:S01]  /*25530*/  @P6 STG.E.U8 desc[UR20][R84.64], R9 ;  /* 0x0000000954006986 */ /* 0x0001e2000c101114 */
[CC--:B------:R-:W-:Y:S01]  /*25540*/  IADD3 R6, P3, PT, R4.reuse, R0.reuse, RZ ;  /* 0x0000000004067210 */ /* 0x0c0fe20007f7e0ff */
[C---:B------:R-:W-:Y:S01]  /*25550*/  VIADD R36, R4.reuse, UR5 ;  /* 0x0000000504247c36 */ /* 0x040fe20008000000 */
[----:B------:R-:W-:Y:S01]  /*25560*/  IADD3 R4, P6, PT, R4, R87, RZ ;  /* 0x0000005704047210 */ /* 0x000fe20007fde0ff */
[----:B------:R4:W-:Y:S01]  /*25570*/  @P4 STG.E.U8 desc[UR20][R2.64], R41 ;  /* 0x0000002902004986 */ /* 0x0009e2000c101114 */
[----:B------:R-:W-:Y:S01]  /*25580*/  ISETP.LT.AND P4, PT, R92, UR14, !P5 ;  /* 0x0000000e5c007c0c */ /* 0x000fe2000ef81270 */
[C---:B------:R-:W-:Y:S01]  /*25590*/  IMAD.X R7, R8.reuse, 0x1, R86, P3 ;  /* 0x0000000108077824 */ /* 0x040fe200018e0656 */
[----:B------:R-:W-:Y:S01]  /*255a0*/  SHF.R.S32.HI R38, RZ, 0x1f, R36 ;  /* 0x0000001fff267819 */ /* 0x000fe20000011424 */
[----:B--2---:R-:W-:Y:S01]  /*255b0*/  IMAD.X R5, R8, 0x1, R69, P6 ;  /* 0x0000000108057824 */ /* 0x004fe200030e0645 */
[----:B------:R-:W-:-:S02]  /*255c0*/  IADD3 R8, P3, PT, R36, R0, RZ ;  /* 0x0000000024087210 */ /* 0x000fc40007f7e0ff */
[----:B---3--:R-:W-:Y:S02]  /*255d0*/  PRMT R37, R9, 0x9910, RZ ;  /* 0x0000991009257816 */ /* 0x008fe400000000ff */
[----:B------:R-:W-:Y:S01]  /*255e0*/  ISETP.LT.AND P5, PT, R90, UR14, !P5 ;  /* 0x0000000e5a007c0c */ /* 0x000fe2000efa1270 */
[----:B0-----:R-:W-:Y:S01]  /*255f0*/  IMAD.X R9, R38, 0x1, R86, P3 ;  /* 0x0000000126097824 */ /* 0x001fe200018e0656 */
[----:B------:R-:W-:Y:S01]  /*25600*/  ISETP.LT.AND P6, PT, R92, UR14, !P1 ;  /* 0x0000000e5c007c0c */ /* 0x000fe2000cfc1270 */
[----:B----4-:R-:W-:Y:S01]  /*25610*/  VIADD R2, R68, 0xa ;  /* 0x0000000a44027836 */ /* 0x010fe20000000000 */
[----:B------:R-:W-:Y:S02]  /*25620*/  PRMT R41, R41, 0x9910, RZ ;  /* 0x0000991029297816 */ /* 0x000fe400000000ff */
[----:B------:R-:W-:Y:S02]  /*25630*/  ISETP.GE.AND P3, PT, R39, UR15, PT ;  /* 0x0000000f27007c0c */ /* 0x000fe4000bf66270 */
[----:B------:R-:W-:Y:S01]  /*25640*/  SHF.R.S32.HI R37, RZ, 0x8, R37 ;  /* 0x00000008ff257819 */ /* 0x000fe20000011425 */
[----:B------:R-:W-:Y:S01]  /*25650*/  IMAD.MOV.U32 R39, RZ, RZ, R41 ;  /* 0x000000ffff277224 */ /* 0x000fe200078e0029 */
[----:B------:R-:W-:-:S03]  /*25660*/  ISETP.LT.AND P1, PT, R90, UR14, !P1 ;  /* 0x0000000e5a007c0c */ /* 0x000fc6000cf21270 */
[----:B------:R0:W-:Y:S01]  /*25670*/  @P4 STG.E.U8 desc[UR20][R6.64], R37 ;  /* 0x0000002506004986 */ /* 0x0001e2000c101114 */
[----:B------:R-:W-:Y:S02]  /*25680*/  SHF.R.S32.HI R39, RZ, 0x8, R39 ;  /* 0x00000008ff277819 */ /* 0x000fe40000011427 */
[----:B------:R-:W-:-:S03]  /*25690*/  ISETP.GE.AND P4, PT, R2, UR15, PT ;  /* 0x0000000f02007c0c */ /* 0x000fc6000bf86270 */
[----:B------:R-:W-:Y:S01]  /*256a0*/  @P5 STG.E.U8 desc[UR20][R4.64], R39 ;  /* 0x0000002704005986 */ /* 0x000fe2000c101114 */
[----:B------:R-:W-:Y:S02]  /*256b0*/  ISETP.LT.AND P5, PT, R92, UR14, !P0 ;  /* 0x0000000e5c007c0c */ /* 0x000fe4000c7a1270 */
[----:B------:R-:W-:Y:S01]  /*256c0*/  ISETP.LT.AND P0, PT, R90, UR14, !P0 ;  /* 0x0000000e5a007c0c */ /* 0x000fe2000c701270 */
[----:B------:R2:W-:Y:S01]  /*256d0*/  @P6 STG.E.U8 desc[UR20][R8.64], R11 ;  /* 0x0000000b08006986 */ /* 0x0005e2000c101114 */
[C---:B------:R-:W-:Y:S01]  /*256e0*/  IADD3 R2, P6, PT, R36.reuse, R87, RZ ;  /* 0x0000005724027210 */ /* 0x040fe20007fde0ff */
[----:B------:R-:W-:-:S04]  /*256f0*/  VIADD R36, R36, UR5 ;  /* 0x0000000524247c36 */ /* 0x000fc80008000000 */
[----:B------:R-:W-:Y:S01]  /*25700*/  IMAD.X R3, R38, 0x1, R69, P6 ;  /* 0x0000000126037824 */ /* 0x000fe200030e0645 */
[----:B0-----:R-:W-:Y:S01]  /*25710*/  SHF.R.S32.HI R37, RZ, 0x1f, R36 ;  /* 0x0000001fff257819 */ /* 0x001fe20000011424 */
[----:B------:R-:W-:Y:S01]  /*25720*/  VIADD R38, R68, 0xb ;  /* 0x0000000b44267836 */ /* 0x000fe20000000000 */
[C---:B------:R-:W-:Y:S02]  /*25730*/  IADD3 R6, P6, PT, R36.reuse, R0, RZ ;  /* 0x0000000024067210 */ /* 0x040fe40007fde0ff */
[----:B------:R0:W-:Y:S01]  /*25740*/  @P1 STG.E.U8 desc[UR20][R2.64], R43 ;  /* 0x0000002b02001986 */ /* 0x0001e2000c101114 */
[----:B--2---:R-:W-:Y:S01]  /*25750*/  SHF.R.S32.HI R9, RZ, 0x8, R10 ;  /* 0x00000008ff097819 */ /* 0x004fe2000001140a */
[C---:B------:R-:W-:Y:S01]  /*25760*/  VIADD R8, R36.reuse, UR5 ;  /* 0x0000000524087c36 */ /* 0x040fe20008000000 */
[----:B------:R-:W-:Y:S01]  /*25770*/  PRMT R11, R43, 0x9910, RZ ;  /* 0x000099102b0b7816 */ /* 0x000fe200000000ff */
[----:B------:R-:W-:Y:S01]  /*25780*/  IMAD.X R7, R37, 0x1, R86, P6 ;  /* 0x0000000125077824 */ /* 0x000fe200030e0656 */
[----:B------:R-:W-:-:S02]  /*25790*/  IADD3 R4, P6, PT, R36, R87, RZ ;  /* 0x0000005724047210 */ /* 0x000fc40007fde0ff */
[----:B------:R-:W-:Y:S02]  /*257a0*/  SHF.R.S32.HI R10, RZ, 0x1f, R8 ;  /* 0x0000001fff0a7819 */ /* 0x000fe40000011408 */
[----:B------:R2:W-:Y:S01]  /*257b0*/  @P5 STG.E.U8 desc[UR20][R6.64], R9 ;  /* 0x0000000906005986 */ /* 0x0005e2000c101114 */
[----:B------:R-:W-:Y:S01]  /*257c0*/  ISETP.LT.AND P5, PT, R92, UR14, !P2 ;  /* 0x0000000e5c007c0c */ /* 0x000fe2000d7a1270 */
[----:B------:R-:W-:Y:S01]  /*257d0*/  IMAD.X R5, R37, 0x1, R69, P6 ;  /* 0x0000000125057824 */ /* 0x000fe200030e0645 */
[----:B0-----:R-:W-:Y:S02]  /*257e0*/  IADD3 R2, P6, PT, R8, R0, RZ ;  /* 0x0000000008027210 */ /* 0x001fe40007fde0ff */
[----:B------:R-:W-:Y:S02]  /*257f0*/  SHF.R.S32.HI R11, RZ, 0x8, R11 ;  /* 0x00000008ff0b7819 */ /* 0x000fe4000001140b */
[----:B------:R-:W-:Y:S01]  /*25800*/  ISETP.LT.AND P2, PT, R90, UR14, !P2 ;  /* 0x0000000e5a007c0c */ /* 0x000fe2000d741270 */
[----:B------:R-:W-:Y:S01]  /*25810*/  IMAD.X R3, R10, 0x1, R86, P6 ;  /* 0x000000010a037824 */ /* 0x000fe200030e0656 */
[----:B------:R-:W-:Y:S01]  /*25820*/  ISETP.GE.AND P1, PT, R38, UR15, PT ;  /* 0x0000000f26007c0c */ /* 0x000fe2000bf26270 */
[----:B------:R0:W-:Y:S01]  /*25830*/  @P0 STG.E.U8 desc[UR20][R4.64], R11 ;  /* 0x0000000b04000986 */ /* 0x0001e2000c101114 */
[----:B--2---:R-:W-:Y:S01]  /*25840*/  VIADD R6, R68, 0xc ;  /* 0x0000000c44067836 */ /* 0x004fe20000000000 */
[----:B------:R-:W-:-:S02]  /*25850*/  PRMT R9, R13, 0x9910, RZ ;  /* 0x000099100d097816 */ /* 0x000fc400000000ff */
[----:B------:R2:W-:Y:S01]  /*25860*/  @P5 STG.E.U8 desc[UR20][R2.64], R13 ;  /* 0x0000000d02005986 */ /* 0x0005e2000c101114 */
[----:B------:R-:W-:Y:S02]  /*25870*/  ISETP.LT.AND P5, PT, R92, UR14, !P3 ;  /* 0x0000000e5c007c0c */ /* 0x000fe4000dfa1270 */
[----:B------:R-:W-:Y:S02]  /*25880*/  ISETP.GE.AND P0, PT, R6, UR15, PT ;  /* 0x0000000f06007c0c */ /* 0x000fe4000bf06270 */
[C---:B------:R-:W-:Y:S01]  /*25890*/  IADD3 R6, P6, PT, R8.reuse, R87, RZ ;  /* 0x0000005708067210 */ /* 0x040fe20007fde0ff */
[----:B------:R-:W-:Y:S01]  /*258a0*/  VIADD R8, R8, UR5 ;  /* 0x0000000508087c36 */ /* 0x000fe20008000000 */
[----:B------:R-:W-:Y:S02]  /*258b0*/  SHF.R.S32.HI R9, RZ, 0x8, R9 ;  /* 0x00000008ff097819 */ /* 0x000fe40000011409 */
[----:B------:R-:W-:Y:S01]  /*258c0*/  ISETP.LT.AND P3, PT, R90, UR14, !P3 ;  /* 0x0000000e5a007c0c */ /* 0x000fe2000df61270 */
[----:B------:R-:W-:Y:S01]  /*258d0*/  IMAD.X R7, R10, 0x1, R69, P6 ;  /* 0x000000010a077824 */ /* 0x000fe200030e0645 */
[----:B------:R-:W-:-:S02]  /*258e0*/  SHF.R.S32.HI R10, RZ, 0x1f, R8 ;  /* 0x0000001fff0a7819 */ /* 0x000fc40000011408 */
[----:B0-----:R-:W-:Y:S02]  /*258f0*/  IADD3 R4, P6, PT, R8, R0, RZ ;  /* 0x0000000008047210 */ /* 0x001fe40007fde0ff */
[----:B------:R0:W-:Y:S01]  /*25900*/  @P2 STG.E.U8 desc[UR20][R6.64], R45 ;  /* 0x0000002d06002986 */ /* 0x0001e2000c101114 */
[----:B------:R-:W-:Y:S02]  /*25910*/  PRMT R11, R45, 0x9910, RZ ;  /* 0x000099102d0b7816 */ /* 0x000fe400000000ff */
[----:B------:R-:W-:Y:S01]  /*25920*/  IMAD.X R5, R10, 0x1, R86, P6 ;  /* 0x000000010a057824 */ /* 0x000fe200030e0656 */
[C---:B--2---:R-:W-:Y:S01]  /*25930*/  IADD3 R2, P6, PT, R8.reuse, R87, RZ ;  /* 0x0000005708027210 */ /* 0x044fe20007fde0ff */
[----:B------:R-:W-:Y:S01]  /*25940*/  VIADD R8, R8, UR5 ;  /* 0x0000000508087c36 */ /* 0x000fe20008000000 */
[----:B------:R-:W-:Y:S02]  /*25950*/  SHF.R.S32.HI R11, RZ, 0x8, R11 ;  /* 0x00000008ff0b7819 */ /* 0x000fe4000001140b */
[----:B------:R2:W-:Y:S01]  /*25960*/  @P5 STG.E.U8 desc[UR20][R4.64], R9 ;  /* 0x0000000904005986 */ /* 0x0005e2000c101114 */
[----:B------:R-:W-:Y:S01]  /*25970*/  ISETP.LT.AND P5, PT, R92, UR14, !P4 ;  /* 0x0000000e5c007c0c */ /* 0x000fe2000e7a1270 */
[----:B------:R-:W-:Y:S01]  /*25980*/  IMAD.X R3, R10, 0x1, R69, P6 ;  /* 0x000000010a037824 */ /* 0x000fe200030e0645 */
[----:B------:R-:W-:-:S02]  /*25990*/  SHF.R.S32.HI R10, RZ, 0x1f, R8 ;  /* 0x0000001fff0a7819 */ /* 0x000fc40000011408 */
[----:B0-----:R-:W-:Y:S02]  /*259a0*/  IADD3 R6, P6, PT, R8, R0, RZ ;  /* 0x0000000008067210 */ /* 0x001fe40007fde0ff */
[----:B------:R0:W-:Y:S01]  /*259b0*/  @P3 STG.E.U8 desc[UR20][R2.64], R11 ;  /* 0x0000000b02003986 */ /* 0x0001e2000c101114 */
[----:B------:R-:W-:Y:S02]  /*259c0*/  ISETP.LT.AND P4, PT, R90, UR14, !P4 ;  /* 0x0000000e5a007c0c */ /* 0x000fe4000e781270 */
[----:B------:R-:W-:Y:S01]  /*259d0*/  IMAD.X R7, R10, 0x1, R86, P6 ;  /* 0x000000010a077824 */ /* 0x000fe200030e0656 */
[----:B------:R-:W-:Y:S01]  /*259e0*/  ISETP.GE.AND P2, PT, R12, UR15, PT ;  /* 0x0000000f0c007c0c */ /* 0x000fe2000bf46270 */
[----:B------:R-:W-:Y:S01]  /*259f0*/  VIADD R12, R68, 0xe ;  /* 0x0000000e440c7836 */ /* 0x000fe20000000000 */
[C---:B--2---:R-:W-:Y:S01]  /*25a00*/  IADD3 R4, P6, PT, R8.reuse, R87, RZ ;  /* 0x0000005708047210 */ /* 0x044fe20007fde0ff */
[----:B------:R-:W-:Y:S01]  /*25a10*/  VIADD R8, R8, UR5 ;  /* 0x0000000508087c36 */ /* 0x000fe20008000000 */
[----:B------:R2:W-:Y:S01]  /*25a20*/  @P5 STG.E.U8 desc[UR20][R6.64], R15 ;  /* 0x0000000f06005986 */ /* 0x0005e2000c101114 */
[----:B------:R-:W-:-:S02]  /*25a30*/  ISETP.LT.AND P5, PT, R92, UR14, !P1 ;  /* 0x0000000e5c007c0c */ /* 0x000fc4000cfa1270 */
[----:B------:R-:W-:Y:S01]  /*25a40*/  IMAD.X R5, R10, 0x1, R69, P6 ;  /* 0x000000010a057824 */ /* 0x000fe200030e0645 */
[----:B------:R-:W-:Y:S02]  /*25a50*/  SHF.R.S32.HI R10, RZ, 0x1f, R8 ;  /* 0x0000001fff0a7819 */ /* 0x000fe40000011408 */
[----:B0-----:R-:W-:Y:S02]  /*25a60*/  IADD3 R2, P6, PT, R8, R0, RZ ;  /* 0x0000000008027210 */ /* 0x001fe40007fde0ff */
[----:B------:R-:W-:Y:S01]  /*25a70*/  PRMT R9, R15, 0x9910, RZ ;  /* 0x000099100f097816 */ /* 0x000fe200000000ff */
[----:B------:R0:W-:Y:S01]  /*25a80*/  @P4 STG.E.U8 desc[UR20][R4.64], R47 ;  /* 0x0000002f04004986 */ /* 0x0001e2000c101114 */
[----:B------:R-:W-:Y:S01]  /*25a90*/  ISETP.LT.AND P1, PT, R90, UR14, !P1 ;  /* 0x0000000e5a007c0c */ /* 0x000fe2000cf21270 */
[----:B------:R-:W-:Y:S01]  /*25aa0*/  IMAD.X R3, R10, 0x1, R86, P6 ;  /* 0x000000010a037824 */ /* 0x000fe200030e0656 */
[----:B------:R-:W-:Y:S01]  /*25ab0*/  SHF.R.S32.HI R9, RZ, 0x8, R9 ;  /* 0x00000008ff097819 */ /* 0x000fe20000011409 */
[----:B--2---:R-:W-:Y:S01]  /*25ac0*/  VIADD R15, R68, 0x1e ;  /* 0x0000001e440f7836 */ /* 0x004fe20000000000 */
[C---:B------:R-:W-:Y:S01]  /*25ad0*/  IADD3 R6, P6, PT, R8.reuse, R87, RZ ;  /* 0x0000005708067210 */ /* 0x040fe20007fde0ff */
[----:B------:R-:W-:Y:S01]  /*25ae0*/  VIADD R8, R8, UR5 ;  /* 0x0000000508087c36 */ /* 0x000fe20008000000 */
[----:B------:R-:W-:Y:S01]  /*25af0*/  PRMT R11, R47, 0x9910, RZ ;  /* 0x000099102f0b7816 */ /* 0x000fe200000000ff */
[----:B------:R2:W-:Y:S01]  /*25b00*/  @P5 STG.E.U8 desc[UR20][R2.64], R9 ;  /* 0x0000000902005986 */ /* 0x0005e2000c101114 */
[----:B------:R-:W-:Y:S01]  /*25b10*/  ISETP.LT.AND P5, PT, R92, UR14, !P0 ;  /* 0x0000000e5c007c0c */ /* 0x000fe2000c7a1270 */
[----:B------:R-:W-:Y:S01]  /*25b20*/  IMAD.X R7, R10, 0x1, R69, P6 ;  /* 0x000000010a077824 */ /* 0x000fe200030e0645 */
[----:B------:R-:W-:-:S02]  /*25b30*/  SHF.R.S32.HI R10, RZ, 0x1f, R8 ;  /* 0x0000001fff0a7819 */ /* 0x000fc40000011408 */
[----:B0-----:R-:W-:Y:S02]  /*25b40*/  IADD3 R4, P6, PT, R8, R0, RZ ;  /* 0x0000000008047210 */ /* 0x001fe40007fde0ff */
[----:B------:R-:W-:Y:S02]  /*25b50*/  SHF.R.S32.HI R11, RZ, 0x8, R11 ;  /* 0x00000008ff0b7819 */ /* 0x000fe4000001140b */
[----:B------:R-:W-:Y:S01]  /*25b60*/  ISETP.LT.AND P0, PT, R90, UR14, !P0 ;  /* 0x0000000e5a007c0c */ /* 0x000fe2000c701270 */
[----:B------:R-:W-:Y:S01]  /*25b70*/  IMAD.X R5, R10, 0x1, R86, P6 ;  /* 0x000000010a057824 */ /* 0x000fe200030e0656 */
[----:B------:R-:W-:Y:S01]  /*25b80*/  ISETP.GE.AND P3, PT, R12, UR15, PT ;  /* 0x0000000f0c007c0c */ /* 0x000fe2000bf66270 */
[----:B------:R0:W-:Y:S01]  /*25b90*/  @P1 STG.E.U8 desc[UR20][R6.64], R11 ;  /* 0x0000000b06001986 */ /* 0x0001e2000c101114 */
[C---:B--2---:R-:W-:Y:S01]  /*25ba0*/  IADD3 R2, P6, PT, R8.reuse, R87, RZ ;  /* 0x0000005708027210 */ /* 0x044fe20007fde0ff */
[----:B------:R-:W-:Y:S01]  /*25bb0*/  VIADD R8, R8, UR5 ;  /* 0x0000000508087c36 */ /* 0x000fe20008000000 */
[----:B------:R-:W-:Y:S01]  /*25bc0*/  PRMT R9, R17, 0x9910, RZ ;  /* 0x0000991011097816 */ /* 0x000fe200000000ff */
[----:B------:R2:W-:Y:S01]  /*25bd0*/  @P5 STG.E.U8 desc[UR20][R4.64], R17 ;  /* 0x0000001104005986 */ /* 0x0005e2000c101114 */
[----:B------:R-:W-:Y:S01]  /*25be0*/  ISETP.LT.AND P5, PT, R92, UR14, !P2 ;  /* 0x0000000e5c007c0c */ /* 0x000fe2000d7a1270 */
[----:B------:R-:W-:Y:S01]  /*25bf0*/  IMAD.X R3, R10, 0x1, R69, P6 ;  /* 0x000000010a037824 */ /* 0x000fe200030e0645 */
[----:B------:R-:W-:Y:S01]  /*25c00*/  SHF.R.S32.HI R10, RZ, 0x1f, R8 ;  /* 0x0000001fff0a7819 */ /* 0x000fe20000011408 */
[----:B------:R-:W-:Y:S01]  /*25c10*/  VIADD R12, R68, 0xf ;  /* 0x0000000f440c7836 */ /* 0x000fe20000000000 */
[----:B------:R-:W-:-:S02]  /*25c20*/  SHF.R.S32.HI R9, RZ, 0x8, R9 ;  /* 0x00000008ff097819 */ /* 0x000fc40000011409 */
[----:B------:R3:W-:Y:S01]  /*25c30*/  @P0 STG.E.U8 desc[UR20][R2.64], R49 ;  /* 0x0000003102000986 */ /* 0x0007e2000c101114 */
[----:B0-----:R-:W-:Y:S02]  /*25c40*/  IADD3 R6, P6, PT, R8, R0, RZ ;  /* 0x0000000008067210 */ /* 0x001fe40007fde0ff */
[----:B------:R-:W-:Y:S02]  /*25c50*/  ISETP.LT.AND P2, PT, R90, UR14, !P2 ;  /* 0x0000000e5a007c0c */ /* 0x000fe4000d741270 */
[----:B------:R-:W-:Y:S01]  /*25c60*/  PRMT R11, R49, 0x9910, RZ ;  /* 0x00009910310b7816 */ /* 0x000fe200000000ff */
        /* <DEDUP_REMOVED lines=8> */
[----:B---3--:R-:W-:Y:S02]  /*25cf0*/  IADD3 R2, P6, PT, R8, R0, RZ ;  /* 0x0000000008027210 */ /* 0x008fe40007fde0ff */
[----:B------:R-:W-:Y:S01]  /*25d00*/  ISETP.GE.AND P4, PT, R12, UR15, PT ;  /* 0x0000000f0c007c0c */ /* 0x000fe2000bf86270 */
[----:B------:R2:W-:Y:S01]  /*25d10*/  @P2 STG.E.U8 desc[UR20][R4.64], R11 ;  /* 0x0000000b04002986 */ /* 0x0005e2000c101114 */
[----:B------:R-:W-:Y:S01]  /*25d20*/  ISETP.LT.AND P3, PT, R90, UR14, !P3 ;  /* 0x0000000e5a007c0c */ /* 0x000fe2000df61270 */
[----:B------:R-:W-:Y:S01]  /*25d30*/  IMAD.X R3, R10, 0x1, R86, P6 ;  /* 0x000000010a037824 */ /* 0x000fe200030e0656 */
[----:B------:R-:W-:Y:S01]  /*25d40*/  PRMT R13, R61, 0x9910, RZ ;  /* 0x000099103d0d7816 */ /* 0x000fe200000000ff */
[----:B------:R-:W-:Y:S01]  /*25d50*/  VIADD R12, R68, 0x10 ;  /* 0x00000010440c7836 */ /* 0x000fe20000000000 */
[C---:B0-----:R-:W-:Y:S01]  /*25d60*/  IADD3 R6, P6, PT, R8.reuse, R87, RZ ;  /* 0x0000005708067210 */ /* 0x041fe20007fde0ff */
[----:B------:R-:W-:Y:S01]  /*25d70*/  VIADD R8, R8, UR5 ;  /* 0x0000000508087c36 */ /* 0x000fe20008000000 */
[----:B------:R0:W-:Y:S01]  /*25d80*/  @P5 STG.E.U8 desc[UR20][R2.64], R19 ;  /* 0x0000001302005986 */ /* 0x0001e2000c101114 */
[----:B------:R-:W-:-:S02]  /*25d90*/  ISETP.LT.AND P5, PT, R92, UR14, !P4 ;  /* 0x0000000e5c007c0c */ /* 0x000fc4000e7a1270 */
[----:B------:R-:W-:Y:S01]  /*25da0*/  IMAD.X R7, R10, 0x1, R69, P6 ;  /* 0x000000010a077824 */ /* 0x000fe200030e0645 */
[----:B------:R-:W-:Y:S02]  /*25db0*/  SHF.R.S32.HI R10, RZ, 0x1f, R8 ;  /* 0x0000001fff0a7819 */ /* 0x000fe40000011408 */
[----:B--2---:R-:W-:Y:S02]  /*25dc0*/  IADD3 R4, P6, PT, R8, R0, RZ ;  /* 0x0000000008047210 */ /* 0x004fe40007fde0ff */
[----:B------:R-:W-:Y:S01]  /*25dd0*/  PRMT R9, R19, 0x9910, RZ ;  /* 0x0000991013097816 */ /* 0x000fe200000000ff */
[----:B------:R2:W-:Y:S01]  /*25de0*/  @P3 STG.E.U8 desc[UR20][R6.64], R51 ;  /* 0x0000003306003986 */ /* 0x0005e2000c101114 */
[----:B------:R-:W-:Y:S01]  /*25df0*/  ISETP.GE.AND P1, PT, R12, UR15, PT ;  /* 0x0000000f0c007c0c */ /* 0x000fe2000bf26270 */
[----:B------:R-:W-:Y:S01]  /*25e00*/  IMAD.X R5, R10, 0x1, R86, P6 ;  /* 0x000000010a057824 */ /* 0x000fe200030e0656 */
[----:B------:R-:W-:Y:S01]  /*25e10*/  SHF.R.S32.HI R9, RZ, 0x8, R9 ;  /* 0x00000008ff097819 */ /* 0x000fe20000011409 */
[----:B------:R-:W-:Y:S01]  /*25e20*/  VIADD R12, R68, 0x11 ;  /* 0x00000011440c7836 */ /* 0x000fe20000000000 */
[C---:B0-----:R-:W-:Y:S01]  /*25e30*/  IADD3 R2, P6, PT, R8.reuse, R87, RZ ;  /* 0x0000005708027210 */ /* 0x041fe20007fde0ff */
[----:B------:R-:W-:Y:S01]  /*25e40*/  VIADD R8, R8, UR5 ;  /* 0x0000000508087c36 */ /* 0x000fe20008000000 */
[----:B------:R-:W-:Y:S01]  /*25e50*/  ISETP.LT.AND P4, PT, R90, UR14, !P4 ;  /* 0x0000000e5a007c0c */ /* 0x000fe2000e781270 */
[----:B------:R0:W-:Y:S01]  /*25e60*/  @P5 STG.E.U8 desc[UR20][R4.64], R9 ;  /* 0x0000000904005986 */ /* 0x0001e2000c101114 */
[----:B------:R-:W-:Y:S01]  /*25e70*/  ISETP.LT.AND P5, PT, R92, UR14, !P1 ;  /* 0x0000000e5c007c0c */ /* 0x000fe2000cfa1270 */
[----:B------:R-:W-:Y:S01]  /*25e80*/  IMAD.X R3, R10, 0x1, R69, P6 ;  /* 0x000000010a037824 */ /* 0x000fe200030e0645 */
[----:B------:R-:W-:-:S02]  /*25e90*/  PRMT R11, R51, 0x9910, RZ ;  /* 0x00009910330b7816 */ /* 0x000fc400000000ff */
[----:B------:R-:W-:Y:S02]  /*25ea0*/  SHF.R.S32.HI R10, RZ, 0x1f, R8 ;  /* 0x0000001fff0a7819 */ /* 0x000fe40000011408 */
[----:B--2---:R-:W-:Y:S02]  /*25eb0*/  IADD3 R6, P6, PT, R8, R0, RZ ;  /* 0x0000000008067210 */ /* 0x004fe40007fde0ff */
[----:B------:R-:W-:Y:S02]  /*25ec0*/  SHF.R.S32.HI R11, RZ, 0x8, R11 ;  /* 0x00000008ff0b7819 */ /* 0x000fe4000001140b */
[----:B------:R-:W-:Y:S01]  /*25ed0*/  ISETP.GE.AND P0, PT, R12, UR15, PT ;  /* 0x0000000f0c007c0c */ /* 0x000fe2000bf06270 */
[----:B------:R-:W-:Y:S01]  /*25ee0*/  IMAD.X R7, R10, 0x1, R86, P6 ;  /* 0x000000010a077824 */ /* 0x000fe200030e0656 */
[C---:B0-----:R-:W-:Y:S01]  /*25ef0*/  IADD3 R4, P6, PT, R8.reuse, R87, RZ ;  /* 0x0000005708047210 */ /* 0x041fe20007fde0ff */
[----:B------:R0:W-:Y:S01]  /*25f00*/  @P4 STG.E.U8 desc[UR20][R2.64], R11 ;  /* 0x0000000b02004986 */ /* 0x0001e2000c101114 */
[----:B------:R-:W-:Y:S01]  /*25f10*/  VIADD R8, R8, UR5 ;  /* 0x0000000508087c36 */ /* 0x000fe20008000000 */
[----:B------:R-:W-:Y:S01]  /*25f20*/  ISETP.LT.AND P1, PT, R90, UR14, !P1 ;  /* 0x0000000e5a007c0c */ /* 0x000fe2000cf21270 */
[----:B------:R-:W-:Y:S01]  /*25f30*/  VIADD R12, R68, 0x12 ;  /* 0x00000012440c7836 */ /* 0x000fe20000000000 */
[----:B------:R2:W-:Y:S01]  /*25f40*/  @P5 STG.E.U8 desc[UR20][R6.64], R21 ;  /* 0x0000001506005986 */ /* 0x0005e2000c101114 */
[----:B------:R-:W-:Y:S01]  /*25f50*/  ISETP.LT.AND P5, PT, R92, UR14, !P0 ;  /* 0x0000000e5c007c0c */ /* 0x000fe2000c7a1270 */
[----:B------:R-:W-:Y:S01]  /*25f60*/  IMAD.X R5, R10, 0x1, R69, P6 ;  /* 0x000000010a057824 */ /* 0x000fe200030e0645 */
[----:B------:R-:W-:-:S02]  /*25f70*/  SHF.R.S32.HI R10, RZ, 0x1f, R8 ;  /* 0x0000001fff0a7819 */ /* 0x000fc40000011408 */
[----:B------:R-:W-:Y:S02]  /*25f80*/  PRMT R9, R21, 0x9910, RZ ;  /* 0x0000991015097816 */ /* 0x000fe400000000ff */
[----:B------:R-:W-:Y:S01]  /*25f90*/  ISETP.GE.AND P2, PT, R12, UR15, PT ;  /* 0x0000000f0c007c0c */ /* 0x000fe2000bf46270 */
[----:B------:R-:W-:Y:S01]  /*25fa0*/  VIADD R12, R68, 0x13 ;  /* 0x00000013440c7836 */ /* 0x000fe20000000000 */
[----:B0-----:R-:W-:Y:S02]  /*25fb0*/  IADD3 R2, P6, PT, R8, R0, RZ ;  /* 0x0000000008027210 */ /* 0x001fe40007fde0ff */
[----:B------:R-:W-:Y:S01]  /*25fc0*/  SHF.R.S32.HI R9, RZ, 0x8, R9 ;  /* 0x00000008ff097819 */ /* 0x000fe20000011409 */
[----:B------:R0:W-:Y:S01]  /*25fd0*/  @P1 STG.E.U8 desc[UR20][R4.64], R53 ;  /* 0x0000003504001986 */ /* 0x0001e2000c101114 */
[----:B------:R-:W-:Y:S01]  /*25fe0*/  ISETP.LT.AND P0, PT, R90, UR14, !P0 ;  /* 0x0000000e5a007c0c */ /* 0x000fe2000c701270 */
[----:B------:R-:W-:Y:S01]  /*25ff0*/  IMAD.X R3, R10, 0x1, R86, P6 ;  /* 0x000000010a037824 */ /* 0x000fe200030e0656 */
[C---:B--2---:R-:W-:Y:S01]  /*26000*/  IADD3 R6, P6, PT, R8.reuse, R87, RZ ;  /* 0x0000005708067210 */ /* 0x044fe20007fde0ff */
[----:B------:R-:W-:Y:S01]  /*26010*/  VIADD R8, R8, UR5 ;  /* 0x0000000508087c36 */ /* 0x000fe20008000000 */
[----:B------:R-:W-:-:S02]  /*26020*/  PRMT R11, R53, 0x9910, RZ ;  /* 0x00009910350b7816 */ /* 0x000fc400000000ff */
[----:B------:R2:W-:Y:S01]  /*26030*/  @P5 STG.E.U8 desc[UR20][R2.64], R9 ;  /* 0x0000000902005986 */ /* 0x0005e2000c101114 */
[----:B------:R-:W-:Y:S01]  /*26040*/  ISETP.LT.AND P5, PT, R92, UR14, !P2 ;  /* 0x0000000e5c007c0c */ /* 0x000fe2000d7a1270 */
[----:B------:R-:W-:Y:S01]  /*26050*/  IMAD.X R7, R10, 0x1, R69, P6 ;  /* 0x000000010a077824 */ /* 0x000fe200030e0645 */
[----:B------:R-:W-:Y:S02]  /*26060*/  SHF.R.S32.HI R10, RZ, 0x1f, R8 ;  /* 0x0000001fff0a7819 */ /* 0x000fe40000011408 */
[----:B0-----:R-:W-:Y:S02]  /*26070*/  IADD3 R4, P6, PT, R8, R0, RZ ;  /* 0x0000000008047210 */ /* 0x001fe40007fde0ff */
[----:B------:R-:W-:Y:S02]  /*26080*/  SHF.R.S32.HI R11, RZ, 0x8, R11 ;  /* 0x00000008ff0b7819 */ /* 0x000fe4000001140b */
[----:B------:R-:W-:Y:S01]  /*26090*/  ISETP.GE.AND P3, PT, R12, UR15, PT ;  /* 0x0000000f0c007c0c */ /* 0x000fe2000bf66270 */
[----:B------:R-:W-:Y:S01]  /*260a0*/  IMAD.X R5, R10, 0x1, R86, P6 ;  /* 0x000000010a057824 */ /* 0x000fe200030e0656 */
[----:B------:R-:W-:Y:S01]  /*260b0*/  ISETP.LT.AND P2, PT, R90, UR14, !P2 ;  /* 0x0000000e5a007c0c */ /* 0x000fe2000d741270 */
        /* <DEDUP_REMOVED lines=10> */
[----:B------:R-:W-:Y:S01]  /*26160*/  ISETP.LT.AND P3, PT, R90, UR14, !P3 ;  /* 0x0000000e5a007c0c */ /* 0x000fe2000df61270 */
[----:B------:R3:W-:Y:S01]  /*26170*/  @P2 STG.E.U8 desc[UR20][R2.64], R55 ;  /* 0x0000003702002986 */ /* 0x0007e2000c101114 */
[----:B0-----:R-:W-:Y:S02]  /*26180*/  IADD3 R6, P6, PT, R8, R0, RZ ;  /* 0x0000000008067210 */ /* 0x001fe40007fde0ff */
[----:B------:R-:W-:Y:S01]  /*26190*/  ISETP.GE.AND P4, PT, R12, UR15, PT ;  /* 0x0000000f0c007c0c */ /* 0x000fe2000bf86270 */
[----:B------:R-:W-:Y:S01]  /*261a0*/  VIADD R12, R68, 0x15 ;  /* 0x00000015440c7836 */ /* 0x000fe20000000000 */
[----:B------:R-:W-:Y:S01]  /*261b0*/  PRMT R11, R55, 0x9910, RZ ;  /* 0x00009910370b7816 */ /* 0x000fe200000000ff */
[----:B------:R-:W-:Y:S01]  /*261c0*/  IMAD.X R7, R10, 0x1, R86, P6 ;  /* 0x000000010a077824 */ /* 0x000fe200030e0656 */
[C---:B--2---:R-:W-:Y:S01]  /*261d0*/  IADD3 R4, P6, PT, R8.reuse, R87, RZ ;  /* 0x0000005708047210 */ /* 0x044fe20007fde0ff */
[----:B------:R-:W-:Y:S01]  /*261e0*/  VIADD R8, R8, UR5 ;  /* 0x0000000508087c36 */ /* 0x000fe20008000000 */
[----:B------:R-:W-:-:S02]  /*261f0*/  SHF.R.S32.HI R11, RZ, 0x8, R11 ;  /* 0x00000008ff0b7819 */ /* 0x000fc4000001140b */
[----:B------:R0:W-:Y:S01]  /*26200*/  @P5 STG.E.U8 desc[UR20][R6.64], R9 ;  /* 0x0000000906005986 */ /* 0x0001e2000c101114 */
[----:B------:R-:W-:Y:S01]  /*26210*/  ISETP.LT.AND P5, PT, R92, UR14, !P4 ;  /* 0x0000000e5c007c0c */ /* 0x000fe2000e7a1270 */
[----:B------:R-:W-:Y:S01]  /*26220*/  IMAD.X R5, R10, 0x1, R69, P6 ;  /* 0x000000010a057824 */ /* 0x000fe200030e0645 */
[----:B------:R-:W-:Y:S02]  /*26230*/  SHF.R.S32.HI R10, RZ, 0x1f, R8 ;  /* 0x0000001fff0a7819 */ /* 0x000fe40000011408 */
[----:B---3--:R-:W-:Y:S02]  /*26240*/  IADD3 R2, P6, PT, R8, R0, RZ ;  /* 0x0000000008027210 */ /* 0x008fe40007fde0ff */
[----:B------:R-:W-:Y:S01]  /*26250*/  ISETP.GE.AND P1, PT, R12, UR15, PT ;  /* 0x0000000f0c007c0c */ /* 0x000fe2000bf26270 */
[----:B------:R2:W-:Y:S01]  /*26260*/  @P3 STG.E.U8 desc[UR20][R4.64], R11 ;  /* 0x0000000b04003986 */ /* 0x0005e2000c101114 */
[----:B------:R-:W-:Y:S01]  /*26270*/  ISETP.LT.AND P4, PT, R90, UR14, !P4 ;  /* 0x0000000e5a007c0c */ /* 0x000fe2000e781270 */
[----:B------:R-:W-:Y:S01]  /*26280*/  IMAD.X R3, R10, 0x1, R86, P6 ;  /* 0x000000010a037824 */ /* 0x000fe200030e0656 */
[----:B------:R-:W-:Y:S01]  /*26290*/  SHF.R.S32.HI R13, RZ, 0x8, R13 ;  /* 0x00000008ff0d7819 */ /* 0x000fe2000001140d */
        /* <DEDUP_REMOVED lines=36> */
[----:B------:R-:W-:Y:S02]  /*264e0*/  ISETP.LT.AND P2, PT, R90, UR14, !P2 ;  /* 0x0000000e5a007c0c */ /* 0x000fe4000d741270 */
[----:B0-----:R-:W-:Y:S02]  /*264f0*/  IADD3 R2, P6, PT, R8, R0, RZ ;  /* 0x0000000008027210 */ /* 0x001fe40007fde0ff */
[----:B------:R-:W-:Y:S01]  /*26500*/  SHF.R.S32.HI R9, RZ, 0x8, R9 ;  /* 0x00000008ff097819 */ /* 0x000fe20000011409 */
[----:B------:R0:W-:Y:S01]  /*26510*/  @P0 STG.E.U8 desc[UR20][R4.64], R59 ;  /* 0x0000003b04000986 */ /* 0x0001e2000c101114 */
[----:B------:R-:W-:Y:S01]  /*26520*/  ISETP.GE.AND P3, PT, R12, UR15, PT ;  /* 0x0000000f0c007c0c */ /* 0x000fe2000bf66270 */
[----:B------:R-:W-:Y:S01]  /*26530*/  IMAD.X R3, R10, 0x1, R86, P6 ;  /* 0x000000010a037824 */ /* 0x000fe200030e0656 */
[C---:B--2---:R-:W-:Y:S01]  /*26540*/  IADD3 R6, P6, PT, R8.reuse, R87, RZ ;  /* 0x0000005708067210 */ /* 0x044fe20007fde0ff */
[----:B------:R-:W-:Y:S01]  /*26550*/  VIADD R8, R8, UR5 ;  /* 0x0000000508087c36 */ /* 0x000fe20008000000 */
[----:B------:R-:W-:Y:S01]  /*26560*/  PRMT R11, R59, 0x9910, RZ ;  /* 0x000099103b0b7816 */ /* 0x000fe200000000ff */
[----:B------:R-:W-:Y:S01]  /*26570*/  VIADD R12, R68, 0x19 ;  /* 0x00000019440c7836 */ /* 0x000fe20000000000 */
[----:B------:R2:W-:Y:S01]  /*26580*/  @P5 STG.E.U8 desc[UR20][R2.64], R9 ;  /* 0x0000000902005986 */ /* 0x0005e2000c101114 */
[----:B------:R-:W-:Y:S01]  /*26590*/  ISETP.LT.AND P5, PT, R92, UR14, !P3 ;  /* 0x0000000e5c007c0c */ /* 0x000fe2000dfa1270 */
[----:B------:R-:W-:Y:S01]  /*265a0*/  IMAD.X R7, R10, 0x1, R69, P6 ;  /* 0x000000010a077824 */ /* 0x000fe200030e0645 */
[----:B------:R-:W-:-:S02]  /*265b0*/  SHF.R.S32.HI R11, RZ, 0x8, R11 ;  /* 0x00000008ff0b7819 */ /* 0x000fc4000001140b */
[----:B------:R-:W-:Y:S02]  /*265c0*/  SHF.R.S32.HI R10, RZ, 0x1f, R8 ;  /* 0x0000001fff0a7819 */ /* 0x000fe40000011408 */
[-C--:B0-----:R-:W-:Y:S01]  /*265d0*/  IADD3 R4, P6, PT, R8, R0.reuse, RZ ;  /* 0x0000000008047210 */ /* 0x081fe20007fde0ff */
[----:B------:R0:W-:Y:S01]  /*265e0*/  @P2 STG.E.U8 desc[UR20][R6.64], R11 ;  /* 0x0000000b06002986 */ /* 0x0001e2000c101114 */
[----:B------:R-:W-:Y:S02]  /*265f0*/  ISETP.LT.AND P3, PT, R90, UR14, !P3 ;  /* 0x0000000e5a007c0c */ /* 0x000fe4000df61270 */
[----:B------:R-:W-:Y:S01]  /*26600*/  ISETP.GE.AND P4, PT, R12, UR15, PT ;  /* 0x0000000f0c007c0c */ /* 0x000fe2000bf86270 */
[----:B------:R-:W-:Y:S01]  /*26610*/  VIADD R12, R68, 0x1a ;  /* 0x0000001a440c7836 */ /* 0x000fe20000000000 */
[----:B--2---:R-:W-:Y:S01]  /*26620*/  IADD3 R2, P2, PT, R8, R87, RZ ;  /* 0x0000005708027210 */ /* 0x004fe20007f5e0ff */
[----:B------:R-:W-:Y:S01]  /*26630*/  IMAD.X R5, R10, 0x1, R86, P6 ;  /* 0x000000010a057824 */ /* 0x000fe200030e0656 */
[----:B------:R-:W-:Y:S01]  /*26640*/  PRMT R17, R65, 0x9910, RZ ;  /* 0x0000991041117816 */ /* 0x000fe200000000ff */
[----:B------:R-:W-:Y:S01]  /*26650*/  VIADD R8, R8, UR5 ;  /* 0x0000000508087c36 */ /* 0x000fe20008000000 */
[----:B------:R-:W-:Y:S01]  /*26660*/  ISETP.GE.AND P1, PT, R12, UR15, PT ;  /* 0x0000000f0c007c0c */ /* 0x000fe2000bf26270 */
[----:B------:R-:W-:Y:S01]  /*26670*/  IMAD.X R3, R10, 0x1, R69, P2 ;  /* 0x000000010a037824 */ /* 0x000fe200010e0645 */
[----:B------:R-:W-:Y:S01]  /*26680*/  @P5 STG.E.U8 desc[UR20][R4.64], R29 ;  /* 0x0000001d04005986 */ /* 0x000fe2000c101114 */
[----:B------:R-:W-:Y:S01]  /*26690*/  VIADD R12, R68, 0x1b ;  /* 0x0000001b440c7836 */ /* 0x000fe20000000000 */
[----:B------:R-:W-:Y:S01]  /*266a0*/  SHF.R.S32.HI R10, RZ, 0x1f, R8 ;  /* 0x0000001fff0a7819 */ /* 0x000fe20000011408 */
[C---:B------:R-:W-:Y:S01]  /*266b0*/  VIADD R9, R8.reuse, UR5 ;  /* 0x0000000508097c36 */ /* 0x040fe20008000000 */
[----:B0-----:R-:W-:Y:S01]  /*266c0*/  IADD3 R6, P5, PT, R8, R0, RZ ;  /* 0x0000000008067210 */ /* 0x001fe20007fbe0ff */
[----:B------:R0:W-:Y:S01]  /*266d0*/  @P3 STG.E.U8 desc[UR20][R2.64], R61 ;  /* 0x0000003d02003986 */ /* 0x0001e2000c101114 */
[----:B------:R-:W-:Y:S01]  /*266e0*/  ISETP.GE.AND P0, PT, R12, UR15, PT ;  /* 0x0000000f0c007c0c */ /* 0x000fe2000bf06270 */
[----:B------:R-:W-:Y:S01]  /*266f0*/  VIADD R12, R68, 0x1c ;  /* 0x0000001c440c7836 */ /* 0x000fe20000000000 */
[----:B------:R-:W-:Y:S01]  /*26700*/  ISETP.LT.AND P2, PT, R92, UR14, !P4 ;  /* 0x0000000e5c007c0c */ /* 0x000fe2000e741270 */
[----:B------:R-:W-:Y:S01]  /*26710*/  IMAD.X R7, R10, 0x1, R86, P5 ;  /* 0x000000010a077824 */ /* 0x000fe200028e0656 */
[----:B------:R-:W-:-:S02]  /*26720*/  ISETP.LT.AND P4, PT, R90, UR14, !P4 ;  /* 0x0000000e5a007c0c */ /* 0x000fc4000e781270 */
[----:B------:R-:W-:Y:S02]  /*26730*/  ISETP.LT.AND P3, PT, R92, UR14, !P1 ;  /* 0x0000000e5c007c0c */ /* 0x000fe4000cf61270 */
[----:B------:R-:W-:Y:S02]  /*26740*/  ISETP.GE.AND P6, PT, R12, UR15, PT ;  /* 0x0000000f0c007c0c */ /* 0x000fe4000bfc6270 */
[----:B------:R-:W-:Y:S02]  /*26750*/  PRMT R11, R29, 0x9910, RZ ;  /* 0x000099101d0b7816 */ /* 0x000fe400000000ff */
[----:B0-----:R-:W-:Y:S01]  /*26760*/  IADD3 R2, P5, PT, R8, R87, RZ ;  /* 0x0000005708027210 */ /* 0x001fe20007fbe0ff */
[C---:B------:R-:W-:Y:S01]  /*26770*/  VIADD R8, R68.reuse, 0x1d ;  /* 0x0000001d44087836 */ /* 0x040fe20000000000 */
[----:B------:R-:W-:Y:S01]  /*26780*/  SHF.R.S32.HI R12, RZ, 0x1f, R9 ;  /* 0x0000001fff0c7819 */ /* 0x000fe20000011409 */
[----:B------:R-:W-:Y:S01]  /*26790*/  VIADD R68, R68, 0x1f ;  /* 0x0000001f44447836 */ /* 0x000fe20000000000 */
[----:B------:R-:W-:Y:S01]  /*267a0*/  SHF.R.S32.HI R11, RZ, 0x8, R11 ;  /* 0x00000008ff0b7819 */ /* 0x000fe2000001140b */
[----:B------:R-:W-:Y:S01]  /*267b0*/  IMAD.X R3, R10, 0x1, R69, P5 ;  /* 0x000000010a037824 */ /* 0x000fe200028e0645 */
[C---:B------:R-:W-:Y:S01]  /*267c0*/  IADD3 R4, P5, PT, R9.reuse, R0, RZ ;  /* 0x0000000009047210 */ /* 0x040fe20007fbe0ff */
[----:B------:R-:W-:Y:S01]  /*267d0*/  VIADD R10, R9, UR5 ;  /* 0x00000005090a7c36 */ /* 0x000fe20008000000 */
[----:B------:R-:W-:Y:S01]  /*267e0*/  PRMT R19, R35, 0x9910, RZ ;  /* 0x0000991023137816 */ /* 0x000fe200000000ff */
[----:B------:R0:W-:Y:S01]  /*267f0*/  @P2 STG.E.U8 desc[UR20][R6.64], R11 ;  /* 0x0000000b06002986 */ /* 0x0001e2000c101114 */
[----:B------:R-:W-:Y:S01]  /*26800*/  ISETP.GE.AND P2, PT, R8, UR15, PT ;  /* 0x0000000f08007c0c */ /* 0x000fe2000bf46270 */
[----:B------:R-:W-:Y:S01]  /*26810*/  IMAD.X R5, R12, 0x1, R86, P5 ;  /* 0x000000010c057824 */ /* 0x000fe200028e0656 */
[----:B------:R-:W-:Y:S01]  /*26820*/  SHF.R.S32.HI R14, RZ, 0x1f, R10 ;  /* 0x0000001fff0e7819 */ /* 0x000fe2000001140a */
[----:B------:R2:W-:Y:S01]  /*26830*/  @P4 STG.E.U8 desc[UR20][R2.64], R13 ;  /* 0x0000000d02004986 */ /* 0x0005e2000c101114 */
[----:B------:R-:W-:-:S02]  /*26840*/  ISETP.LT.AND P4, PT, R92, UR14, !P0 ;  /* 0x0000000e5c007c0c */ /* 0x000fc4000c781270 */
[----:B------:R-:W-:Y:S01]  /*26850*/  SHF.R.S32.HI R17, RZ, 0x8, R17 ;  /* 0x00000008ff117819 */ /* 0x000fe20000011411 */
[----:B------:R3:W-:Y:S01]  /*26860*/  @P3 STG.E.U8 desc[UR20][R4.64], R31 ;  /* 0x0000001f04003986 */ /* 0x0007e2000c101114 */
[----:B------:R-:W-:Y:S02]  /*26870*/  ISETP.LT.AND P3, PT, R90, UR14, !P1 ;  /* 0x0000000e5a007c0c */ /* 0x000fe4000cf61270 */
[----:B------:R-:W-:Y:S01]  /*26880*/  IADD3 R8, P1, PT, R9, R87, RZ ;  /* 0x0000005709087210 */ /* 0x000fe20007f3e0ff */
[----:B0-----:R-:W-:Y:S01]  /*26890*/  IMAD.MOV.U32 R11, RZ, RZ, R16 ;  /* 0x000000ffff0b7224 */ /* 0x001fe200078e0010 */
[----:B------:R-:W-:Y:S02]  /*268a0*/  IADD3 R6, P5, PT, R10, R0, RZ ;  /* 0x000000000a067210 */ /* 0x000fe40007fbe0ff */
[----:B------:R-:W-:Y:S01]  /*268b0*/  PRMT R21, R67, 0x9910, RZ ;  /* 0x0000991043157816 */ /* 0x000fe200000000ff */
[----:B------:R-:W-:Y:S01]  /*268c0*/  IMAD.X R9, R12, 0x1, R69, P1 ;  /* 0x000000010c097824 */ /* 0x000fe200008e0645 */
[----:B--2---:R-:W-:Y:S01]  /*268d0*/  SHF.R.S32.HI R13, RZ, 0x8, R11 ;  /* 0x00000008ff0d7819 */ /* 0x004fe2000001140b */
[----:B------:R-:W-:Y:S01]  /*268e0*/  IMAD.X R7, R14, 0x1, R86, P5 ;  /* 0x000000010e077824 */ /* 0x000fe200028e0656 */
[----:B------:R-:W-:Y:S01]  /*268f0*/  ISETP.GE.AND P1, PT, R15, UR15, PT ;  /* 0x0000000f0f007c0c */ /* 0x000fe2000bf26270 */
[----:B------:R-:W-:Y:S01]  /*26900*/  VIADD R11, R10, UR5 ;  /* 0x000000050a0b7c36 */ /* 0x000fe20008000000 */
[----:B---3--:R-:W-:Y:S01]  /*26910*/  PRMT R5, R63, 0x9910, RZ ;  /* 0x000099103f057816 */ /* 0x008fe200000000ff */
[----:B------:R-:W-:Y:S01]  /*26920*/  @P3 STG.E.U8 desc[UR20][R8.64], R63 ;  /* 0x0000003f08003986 */ /* 0x000fe2000c101114 */
[----:B------:R-:W-:-:S02]  /*26930*/  ISETP.LT.AND P3, PT, R90, UR14, !P0 ;  /* 0x0000000e5a007c0c */ /* 0x000fc4000c761270 */
[----:B------:R-:W-:Y:S01]  /*26940*/  IADD3 R2, P0, PT, R10, R87, RZ ;  /* 0x000000570a027210 */ /* 0x000fe20007f1e0ff */
[----:B------:R0:W-:Y:S01]  /*26950*/  @P4 STG.E.U8 desc[UR20][R6.64], R13 ;  /* 0x0000000d06004986 */ /* 0x0001e2000c101114 */
[----:B------:R-:W-:Y:S02]  /*26960*/  ISETP.LT.AND P4, PT, R92, UR14, !P6 ;  /* 0x0000000e5c007c0c */ /* 0x000fe4000f781270 */
[----:B------:R-:W-:Y:S01]  /*26970*/  SHF.R.S32.HI R10, RZ, 0x1f, R11 ;  /* 0x0000001fff0a7819 */ /* 0x000fe2000001140b */
[----:B------:R-:W-:Y:S01]  /*26980*/  IMAD.X R3, R14, 0x1, R69, P0 ;  /* 0x000000010e037824 */ /* 0x000fe200000e0645 */
[----:B------:R-:W-:Y:S02]  /*26990*/  IADD3 R4, P5, PT, R11, R0, RZ ;  /* 0x000000000b047210 */ /* 0x000fe40007fbe0ff */
[----:B------:R-:W-:Y:S02]  /*269a0*/  ISETP.LT.AND P6, PT, R90, UR14, !P6 ;  /* 0x0000000e5a007c0c */ /* 0x000fe4000f7c1270 */
[----:B------:R-:W-:-:S02]  /*269b0*/  ISETP.GE.AND P0, PT, R68, UR15, PT ;  /* 0x0000000f44007c0c */ /* 0x000fc4000bf06270 */
[----:B------:R-:W-:Y:S02]  /*269c0*/  PRMT R15, R33, 0x9910, RZ ;  /* 0x00009910210f7816 */ /* 0x000fe400000000ff */
[----:B0-----:R-:W-:Y:S01]  /*269d0*/  SHF.R.S32.HI R13, RZ, 0x8, R5 ;  /* 0x00000008ff0d7819 */ /* 0x001fe20000011405 */
[C-C-:B------:R-:W-:Y:S01]  /*269e0*/  IMAD.X R5, R10.reuse, 0x1, R86.reuse, P5 ;  /* 0x000000010a057824 */ /* 0x140fe200028e0656 */
[CC--:B------:R-:W-:Y:S01]  /*269f0*/  IADD3 R6, P5, PT, R11.reuse, R87.reuse, RZ ;  /* 0x000000570b067210 */ /* 0x0c0fe20007fbe0ff */
[----:B------:R-:W-:Y:S01]  /*26a00*/  VIADD R11, R11, UR5 ;  /* 0x000000050b0b7c36 */ /* 0x000fe20008000000 */
[----:B------:R-:W-:Y:S01]  /*26a10*/  SHF.R.S32.HI R15, RZ, 0x8, R15 ;  /* 0x00000008ff0f7819 */ /* 0x000fe2000001140f */
[----:B------:R0:W-:Y:S01]  /*26a20*/  @P3 STG.E.U8 desc[UR20][R2.64], R13 ;  /* 0x0000000d02003986 */ /* 0x0001e2000c101114 */
[----:B------:R-:W-:Y:S01]  /*26a30*/  SHF.R.S32.HI R19, RZ, 0x8, R19 ;  /* 0x00000008ff137819 */ /* 0x000fe20000011413 */
[----:B------:R-:W-:Y:S01]  /*26a40*/  IMAD.X R7, R10, 0x1, R69, P5 ;  /* 0x000000010a077824 */ /* 0x000fe200028e0645 */
[----:B------:R-:W-:Y:S01]  /*26a50*/  SHF.R.S32.HI R14, RZ, 0x1f, R11 ;  /* 0x0000001fff0e7819 */ /* 0x000fe2000001140b */
[----:B------:R2:W-:Y:S01]  /*26a60*/  @P4 STG.E.U8 desc[UR20][R4.64], R33 ;  /* 0x0000002104004986 */ /* 0x0005e2000c101114 */
[C---:B------:R-:W-:Y:S01]  /*26a70*/  IADD3 R10, P4, PT, R11.reuse, R87, RZ ;  /* 0x000000570b0a7210 */ /* 0x040fe20007f9e0ff */
[C---:B------:R-:W-:Y:S01]  /*26a80*/  VIADD R12, R11.reuse, UR5 ;  /* 0x000000050b0c7c36 */ /* 0x040fe20008000000 */
[-C--:B------:R-:W-:Y:S01]  /*26a90*/  IADD3 R8, P3, PT, R11, R0.reuse, RZ ;  /* 0x000000000b087210 */ /* 0x080fe20007f7e0ff */
[----:B------:R3:W-:Y:S01]  /*26aa0*/  @P6 STG.E.U8 desc[UR20][R6.64], R65 ;  /* 0x0000004106006986 */ /* 0x0007e2000c101114 */
[----:B------:R-:W-:Y:S01]  /*26ab0*/  ISETP.LT.AND P6, PT, R92, UR14, !P2 ;  /* 0x0000000e5c007c0c */ /* 0x000fe2000d7c1270 */
[----:B------:R-:W-:Y:S01]  /*26ac0*/  IMAD.X R11, R14, 0x1, R69, P4 ;  /* 0x000000010e0b7824 */ /* 0x000fe200020e0645 */
[----:B------:R-:W-:Y:S01]  /*26ad0*/  ISETP.LT.AND P2, PT, R90, UR14, !P2 ;  /* 0x0000000e5a007c0c */ /* 0x000fe2000d741270 */
[C---:B0-----:R-:W-:Y:S01]  /*26ae0*/  VIADD R13, R12.reuse, UR5 ;  /* 0x000000050c0d7c36 */ /* 0x041fe20008000000 */
[----:B------:R-:W-:Y:S01]  /*26af0*/  IADD3 R2, P4, PT, R12, R0, RZ ;  /* 0x000000000c027210 */ /* 0x000fe20007f9e0ff */
[----:B------:R-:W-:Y:S01]  /*26b00*/  IMAD.X R9, R14, 0x1, R86, P3 ;  /* 0x000000010e097824 */ /* 0x000fe200018e0656 */
[----:B------:R-:W-:-:S02]  /*26b10*/  ISETP.LT.AND P5, PT, R92, UR14, !P1 ;  /* 0x0000000e5c007c0c */ /* 0x000fc4000cfa1270 */
[----:B--2---:R-:W-:Y:S02]  /*26b20*/  SHF.R.S32.HI R5, RZ, 0x1f, R12 ;  /* 0x0000001fff057819 */ /* 0x004fe4000001140c */
[----:B------:R-:W-:Y:S02]  /*26b30*/  SHF.R.S32.HI R14, RZ, 0x1f, R13 ;  /* 0x0000001fff0e7819 */ /* 0x000fe4000001140d */
[----:B------:R-:W-:Y:S01]  /*26b40*/  ISETP.LT.AND P1, PT, R90, UR14, !P1 ;  /* 0x0000000e5a007c0c */ /* 0x000fe2000cf21270 */
[C---:B------:R-:W-:Y:S01]  /*26b50*/  IMAD.X R3, R5.reuse, 0x1, R86, P4 ;  /* 0x0000000105037824 */ /* 0x040fe200020e0656 */
[----:B------:R-:W-:Y:S01]  /*26b60*/  IADD3 R4, P4, PT, R12, R87, RZ ;  /* 0x000000570c047210 */ /* 0x000fe20007f9e0ff */
[----:B------:R0:W-:Y:S01]  /*26b70*/  @P6 STG.E.U8 desc[UR20][R8.64], R15 ;  /* 0x0000000f08006986 */ /* 0x0001e2000c101114 */
[----:B------:R-:W-:Y:S02]  /*26b80*/  ISETP.LT.AND P3, PT, R92, UR14, !P0 ;  /* 0x0000000e5c007c0c */ /* 0x000fe4000c761270 */
[----:B------:R-:W-:Y:S01]  /*26b90*/  ISETP.LT.AND P0, PT, R90, UR14, !P0 ;  /* 0x0000000e5a007c0c */ /* 0x000fe2000c701270 */
[----:B------:R-:W-:Y:S01]  /*26ba0*/  IMAD.X R5, R5, 0x1, R69, P4 ;  /* 0x0000000105057824 */ /* 0x000fe200020e0645 */
[----:B---3--:R-:W-:Y:S01]  /*26bb0*/  IADD3 R6, P4, PT, R13, R0, RZ ;  /* 0x000000000d067210 */ /* 0x008fe20007f9e0ff */
[----:B------:R0:W-:Y:S01]  /*26bc0*/  @P2 STG.E.U8 desc[UR20][R10.64], R17 ;  /* 0x000000110a002986 */ /* 0x0001e2000c101114 */
[----:B------:R-:W-:-:S03]  /*26bd0*/  SHF.R.S32.HI R21, RZ, 0x8, R21 ;  /* 0x00000008ff157819 */ /* 0x000fc60000011415 */
[C---:B------:R-:W-:Y:S01]  /*26be0*/  IMAD.X R7, R14.reuse, 0x1, R86, P4 ;  /* 0x000000010e077824 */ /* 0x040fe200020e0656 */
[----:B------:R-:W-:Y:S01]  /*26bf0*/  IADD3 R12, P4, PT, R13, R87, RZ ;  /* 0x000000570d0c7210 */ /* 0x000fe20007f9e0ff */
[----:B------:R0:W-:Y:S04]  /*26c00*/  @P5 STG.E.U8 desc[UR20][R2.64], R35 ;  /* 0x0000002302005986 */ /* 0x0001e8000c101114 */
[----:B------:R-:W-:Y:S01]  /*26c10*/  IMAD.X R13, R14, 0x1, R69, P4 ;  /* 0x000000010e0d7824 */ /* 0x000fe200020e0645 */
[----:B------:R0:W-:Y:S04]  /*26c20*/  @P1 STG.E.U8 desc[UR20][R4.64], R67 ;  /* 0x0000004304001986 */ /* 0x0001e8000c101114 */
[----:B------:R0:W-:Y:S04]  /*26c30*/  @P3 STG.E.U8 desc[UR20][R6.64], R19 ;  /* 0x0000001306003986 */ /* 0x0001e8000c101114 */
[----:B------:R0:W-:Y:S01]  /*26c40*/  @P0 STG.E.U8 desc[UR20][R12.64], R21 ;  /* 0x000000150c000986 */ /* 0x0001e2000c101114 */
[----:B-1----:R-:W-:Y:S06]  /*26c50*/  BAR.SYNC.DEFER_BLOCKING 0x0 ;  /* 0x0000000000007b1d */ /* 0x002fec0000010000 */
[----:B------:R-:W-:Y:S05]  /*26c60*/  BRA.U UP0, `(.L_x_13) ;  /* 0x0000000100a07547 */ /* 0x000fea000b800000 */
[----:B------:R-:W1:Y:S01]  /*26c70*/  S2UR UR5, SR_CgaCtaId ;  /* 0x00000000000579c3 */ /* 0x000e620000008800 */
[----:B------:R-:W-:Y:S01]  /*26c80*/  NOP ;  /* 0x0000000000007918 */ /* 0x000fe20000000000 */
[----:B------:R-:W-:Y:S01]  /*26c90*/  UMOV UR4, 0x50 ;  /* 0x0000005000047882 */ /* 0x000fe20000000000 */
[----:B------:R-:W-:Y:S02]  /*26ca0*/  IMAD.U32 R0, RZ, RZ, UR8 ;  /* 0x00000008ff007e24 */ /* 0x000fe4000f8e00ff */
[----:B0-----:R-:W-:Y:S02]  /*26cb0*/  IMAD.MOV.U32 R3, RZ, RZ, 0x3 ;  /* 0x00000003ff037424 */ /* 0x001fe400078e00ff */
[----:B------:R-:W-:Y:S01]  /*26cc0*/  IMAD.MOV.U32 R7, RZ, RZ, 0x1 ;  /* 0x00000001ff077424 */ /* 0x000fe200078e00ff */
[----:B------:R-:W-:-:S04]  /*26cd0*/  LOP3.LUT R0, R0, 0xffff, RZ, 0xc0, !PT ;  /* 0x0000ffff00007812 */ /* 0x000fc800078ec0ff */
[----:B------:R-:W-:-:S05]  /*26ce0*/  SHF.R.U32.HI R0, RZ, 0x5, R0 ;  /* 0x00000005ff007819 */ /* 0x000fca0000011600 */
[----:B------:R-:W-:Y:S01]  /*26cf0*/  VIADD R2, R0, 0x10 ;  /* 0x0000001000027836 */ /* 0x000fe20000000000 */
[----:B------:R-:W-:Y:S01]  /*26d00*/  SHF.L.U32 R0, R3, R0, RZ ;  /* 0x0000000003007219 */ /* 0x000fe200000006ff */
[----:B-1----:R-:W-:-:S03]  /*26d10*/  ULEA UR6, UR5, UR4, 0x18 ;  /* 0x0000000405067291 */ /* 0x002fc6000f8ec0ff */
[----:B------:R-:W-:-:S04]  /*26d20*/  SHF.L.U32 R3, R7, R2, RZ ;  /* 0x0000000207037219 */ /* 0x000fc800000006ff */
[----:B------:R-:W-:Y:S02]  /*26d30*/  LOP3.LUT R0, R3, R0, RZ, 0xfc, !PT ;  /* 0x0000000003007212 */ /* 0x000fe400078efcff */
[----:B------:R-:W0:Y:S02]  /*26d40*/  LDS R5, [UR6] ;  /* 0x00000006ff057984 */ /* 0x000e240008000800 */
[C---:B------:R-:W-:Y:S02]  /*26d50*/  LOP3.LUT R2, R0.reuse, 0xffff, RZ, 0xc0, !PT ;  /* 0x0000ffff00027812 */ /* 0x040fe400078ec0ff */
[----:B0-----:R-:W-:-:S04]  /*26d60*/  LOP3.LUT R3, R0, 0xffff, R5, 0x80, !PT ;  /* 0x0000ffff00037812 */ /* 0x001fc800078e8005 */
[----:B------:R-:W-:-:S13]  /*26d70*/  ISETP.NE.AND P0, PT, R3, R2, PT ;  /* 0x000000020300720c */ /* 0x000fda0003f05270 */
[----:B------:R-:W-:Y:S05]  /*26d80*/  @P0 BRA `(.L_x_14) ;  /* 0x0000000000500947 */ /* 0x000fea0003800000 */
[----:B------:R-:W-:Y:S02]  /*26d90*/  SHF.R.U32.HI R5, RZ, 0x10, R5 ;  /* 0x00000010ff057819 */ /* 0x000fe40000011605 */
[----:B------:R-:W-:-:S04]  /*26da0*/  SHF.R.U32.HI R2, RZ, 0x10, R0 ;  /* 0x00000010ff027819 */ /* 0x000fc80000011600 */
[----:B------:R-:W-:-:S04]  /*26db0*/  LOP3.LUT R5, R5, R2, RZ, 0xc0, !PT ;  /* 0x0000000205057212 */ /* 0x000fc800078ec0ff */
[----:B------:R-:W-:-:S13]  /*26dc0*/  ISETP.NE.AND P0, PT, R5, R2, PT ;  /* 0x000000020500720c */ /* 0x000fda0003f05270 */
[----:B------:R-:W-:Y:S05]  /*26dd0*/  @P0 BRA `(.L_x_15) ;  /* 0x0000000000300947 */ /* 0x000fea0003800000 */
[----:B------:R-:W-:Y:S01]  /*26de0*/  R2UR UR4, R0 ;  /* 0x00000000000472ca */ /* 0x000fe200000e0000 */
[----:B------:R-:W-:Y:S01]  /*26df0*/  VOTEU.ANY UR5, UPT, PT ;  /* 0x0000000000057886 */ /* 0x000fe200038e0100 */
[----:B------:R-:W0:Y:S01]  /*26e00*/  S2R R0, SR_LANEID ;  /* 0x0000000000007919 */ /* 0x000e220000000000 */
[----:B------:R-:W-:-:S10]  /*26e10*/  UFLO.U32 UR5, UR5 ;  /* 0x00000005000572bd */ /* 0x000fd400080e0000 */
[----:B------:R-:W-:-:S06]  /*26e20*/  ULOP3.LUT UR4, URZ, UR4, URZ, 0x33, !UPT ;  /* 0x00000004ff047292 */ /* 0x000fcc000f8e33ff */
[----:B------:R-:W-:-:S04]  /*26e30*/  IMAD.U32 R2, RZ, RZ, UR4 ;  /* 0x00000004ff027e24 */ /* 0x000fc8000f8e00ff */
[----:B------:R-:W1:Y:S02]  /*26e40*/  REDUX UR7, R2 ;  /* 0x00000000020773c4 */ /* 0x000e640000000000 */
[----:B------:R2:W-:Y:S01]  /*26e50*/  UTCATOMSWS.AND URZ, UR4 ;  /* 0x0000000400ff79e3 */ /* 0x0005e20008000000 */
[----:B0-----:R-:W-:Y:S01]  /*26e60*/  ISETP.EQ.U32.AND P0, PT, R0, UR5, PT ;  /* 0x0000000500007c0c */ /* 0x001fe2000bf02070 */
[----:B-1----:R-:W-:-:S12]  /*26e70*/  IMAD.U32 R0, RZ, RZ, UR7 ;  /* 0x00000007ff007e24 */ /* 0x002fd8000f8e00ff */
[----:B------:R2:W-:Y:S01]  /*26e80*/  @P0 ATOMS.AND RZ, [UR6], R0 ;  /* 0x00000000ffff098c */ /* 0x0005e2000a800006 */
[----:B------:R-:W-:Y:S05]  /*26e90*/  BRA `(.L_x_13) ;  /* 0x0000000000147947 */ /* 0x000fea0003800000 */
.L_x_15:
[----:B------:R-:W-:-:S07]  /*26ea0*/  MOV R2, 0x26ec0 ;  /* 0x00026ec000027802 */ /* 0x000fce0000000f00 */
[----:B------:R-:W-:Y:S05]  /*26eb0*/  CALL.REL.NOINC `($__internal_0_$__cuda_sm10x_tcgen05_guardrail_trap_col_being_dealloced_not_returned_by_alloc) ;  /* 0x00000000002c7944 */ /* 0x000fea0003c00000 */
[----:B------:R-:W-:Y:S05]  /*26ec0*/  BRA `(.L_x_13) ;  /* 0x0000000000087947 */ /* 0x000fea0003800000 */
.L_x_14:
[----:B------:R-:W-:-:S07]  /*26ed0*/  MOV R2, 0x26ef0 ;  /* 0x00026ef000027802 */ /* 0x000fce0000000f00 */
[----:B------:R-:W-:Y:S05]  /*26ee0*/  CALL.REL.NOINC `($__internal_2_$__cuda_sm10x_tcgen05_guardrail_trap_unallocated_columns_being_dealloced) ;  /* 0x0000000000387944 */ /* 0x000fea0003c00000 */
.L_x_13:
[----:B------:R-:W-:Y:S01]  /*26ef0*/  NOP ;  /* 0x0000000000007918 */ /* 0x000fe20000000000 */
[----:B--2---:R-:W-:Y:S05]  /*26f00*/  EXIT ;  /* 0x000000000000794d */ /* 0x004fea0003800000 */
.L_x_8:
[----:B------:R-:W0:Y:S02]  /*26f10*/  SYNCS.PHASECHK.TRANS64.TRYWAIT P2, [UR11], R16 ;  /* 0x00000010ff0075a7 */ /* 0x000e24000804110b */
[----:B0-----:R-:W-:Y:S05]  /*26f20*/  @!P2 BRA `(.L_x_8) ;  /* 0xfffffffc00f8a947 */ /* 0x001fea000383ffff */
[----:B------:R-:W-:Y:S05]  /*26f30*/  BRA `(.L_x_16) ;  /* 0xffffff2000c87947 */ /* 0x000fea000383ffff */
.L_x_12:
[----:B------:R-:W0:Y:S02]  /*26f40*/  SYNCS.PHASECHK.TRANS64.TRYWAIT P4, [UR11], R0 ;  /* 0x00000000ff0075a7 */ /* 0x000e24000808110b */
[----:B0-----:R-:W-:Y:S05]  /*26f50*/  @!P4 BRA `(.L_x_12) ;  /* 0xfffffffc00f8c947 */ /* 0x001fea000383ffff */
[----:B------:R-:W-:Y:S05]  /*26f60*/  BRA `(.L_x_11) ;  /* 0xffffffdc00b07947 */ /* 0x000fea000383ffff */
        .weak           $__internal_0_$__cuda_sm10x_tcgen05_guardrail_trap_col_being_dealloced_not_returned_by_alloc
        .type           $__internal_0_$__cuda_sm10x_tcgen05_guardrail_trap_col_being_dealloced_not_returned_by_alloc,@function
        .size           $__internal_0_$__cuda_sm10x_tcgen05_guardrail_trap_col_being_dealloced_not_returned_by_alloc,($__internal_1_$__cuda_sm10x_tcgen05_guardrail_trap_phase_invalid_during_alloc - $__internal_0_$__cuda_sm10x_tcgen05_guardrail_trap_col_being_dealloced_not_returned_by_alloc)
$__internal_0_$__cuda_sm10x_tcgen05_guardrail_trap_col_being_dealloced_not_returned_by_alloc:
[----:B------:R-:W-:Y:S05]  /*26f70*/  BPT.TRAP 0x1 ;  /* 0x000000040000795c */ /* 0x000fea0000300000 */
[----:B------:R-:W-:-:S04]  /*26f80*/  IMAD.MOV.U32 R3, RZ, RZ, 0x0 ;  /* 0x00000000ff037424 */ /* 0x000fc800078e00ff */
[----:B------:R-:W-:Y:S05]  /*26f90*/  RET.REL.NODEC R2 `(matmul_kernel) ;  /* 0xfffffd9002187950 */ /* 0x000fea0003c3ffff */
        .weak           $__internal_1_$__cuda_sm10x_tcgen05_guardrail_trap_phase_invalid_during_alloc
        .type           $__internal_1_$__cuda_sm10x_tcgen05_guardrail_trap_phase_invalid_during_alloc,@function
        .size           $__internal_1_$__cuda_sm10x_tcgen05_guardrail_trap_phase_invalid_during_alloc,($__internal_2_$__cuda_sm10x_tcgen05_guardrail_trap_unallocated_columns_being_dealloced - $__internal_1_$__cuda_sm10x_tcgen05_guardrail_trap_phase_invalid_during_alloc)
$__internal_1_$__cuda_sm10x_tcgen05_guardrail_trap_phase_invalid_during_alloc:
[----:B------:R-:W-:Y:S05]  /*26fa0*/  BPT.TRAP 0x1 ;  /* 0x000000040000795c */ /* 0x000fea0000300000 */
[----:B------:R-:W-:-:S04]  /*26fb0*/  IMAD.MOV.U32 R3, RZ, RZ, 0x0 ;  /* 0x00000000ff037424 */ /* 0x000fc800078e00ff */
[----:B------:R-:W-:Y:S05]  /*26fc0*/  RET.REL.NODEC R2 `(matmul_kernel) ;  /* 0xfffffd90020c7950 */ /* 0x000fea0003c3ffff */
        .weak           $__internal_2_$__cuda_sm10x_tcgen05_guardrail_trap_unallocated_columns_being_dealloced
        .type           $__internal_2_$__cuda_sm10x_tcgen05_guardrail_trap_unallocated_columns_being_dealloced,@function
        .size           $__internal_2_$__cuda_sm10x_tcgen05_guardrail_trap_unallocated_columns_being_dealloced,(.L_x_20 - $__internal_2_$__cuda_sm10x_tcgen05_guardrail_trap_unallocated_columns_being_dealloced)
$__internal_2_$__cuda_sm10x_tcgen05_guardrail_trap_unallocated_columns_being_dealloced:
[----:B------:R-:W-:Y:S05]  /*26fd0*/  BPT.TRAP 0x1 ;  /* 0x000000040000795c */ /* 0x000fea0000300000 */
[----:B------:R-:W-:-:S04]  /*26fe0*/  IMAD.MOV.U32 R3, RZ, RZ, 0x0 ;  /* 0x00000000ff037424 */ /* 0x000fc800078e00ff */
[----:B------:R-:W-:Y:S05]  /*26ff0*/  RET.REL.NODEC R2 `(matmul_kernel) ;  /* 0xfffffd9002007950 */ /* 0x000fea0003c3ffff */
.L_x_17:
[----:B------:R-:W-:-:S00]  /*27000*/  BRA `(.L_x_17) ;  /* 0xfffffffc00fc7947 */ /* 0x000fc0000383ffff */
[----:B------:R-:W-:-:S00]  /*27010*/  NOP ;  /* 0x0000000000007918 */ /* 0x000fc00000000000 */
        /* <DEDUP_REMOVED lines=14> */
.L_x_20:


//--------------------- .nv.shared.matmul_kernel  --------------------------
	.section	.nv.shared.matmul_kernel,"aw",@nobits
	.sectionflags	@""
	.align	16
	.zero		1024


//--------------------- .nv.shared.reserved.0     --------------------------
	.section	.nv.shared.reserved.0,"aw",@nobits
	.align	8
	.weak		__nv_reservedSMEM_offset_0_alias
	.size		__nv_reservedSMEM_offset_0_alias, 0, 64
	.other		__nv_reservedSMEM_offset_0_alias,@"STO_CUDA_RESERVED_SHARED STV_DEFAULT"
__nv_reservedSMEM_offset_0_alias:
	.zero		0
.nv.shared.reserved.0:
	.zero		64
	.weak		__nv_reservedSMEM_allocation_phase
	.type		__nv_reservedSMEM_allocation_phase,@object
	.size		__nv_reservedSMEM_allocation_phase,(.L_0 - __nv_reservedSMEM_allocation_phase)
__nv_reservedSMEM_allocation_phase:
	.zero		1
.L_0:
	.zero		7
	.weak		__nv_reservedSMEM_devtool_atexit_pc
	.type		__nv_reservedSMEM_devtool_atexit_pc,@object
	.size		__nv_reservedSMEM_devtool_atexit_pc,(__nv_reservedSMEM_allocation_mask - __nv_reservedSMEM_devtool_atexit_pc)
__nv_reservedSMEM_devtool_atexit_pc:
	.zero		8
	.weak		__nv_reservedSMEM_allocation_mask
	.type		__nv_reservedSMEM_allocation_mask,@object
	.size		__nv_reservedSMEM_allocation_mask,(.L_2 - __nv_reservedSMEM_allocation_mask)
__nv_reservedSMEM_allocation_mask:
	.zero		4
.L_2:


//--------------------- .nv.constant0.matmul_kernel --------------------------
	.section	.nv.constant0.matmul_kernel,"a",@progbits
	.sectionflags	@""
	.align	4
.nv.constant0.matmul_kernel:
	.zero		976


//--------------------- SYMBOLS --------------------------

	.type		.nv.reservedSmem.offset0,@object
	.size		.nv.reservedSmem.offset0,0x4
	.type		.nv.reservedSmem.cap,@object
	.size		.nv.reservedSmem.cap,0x4
